// auto-generated by cutlass_sweep.gemm — config: {"arch": "sm_100", "cluster_m": 2, "cluster_n": 1, "dtype": "e4m3", "dtype_b": "e4m3", "layout": "nt", "stages": 0, "tile_k": 64, "tile_m": 256, "tile_n": 240}
#include "cutlass/cutlass.h"
#include "cutlass/gemm/collective/collective_builder.hpp"
#include "cutlass/gemm/device/gemm_universal_adapter.h"
#include "cutlass/gemm/kernel/gemm_universal.hpp"
#include "cutlass/epilogue/collective/collective_builder.hpp"

using ElemA = cutlass::float_e4m3_t;
using ElemB = cutlass::float_e4m3_t;
using ElemCD = cutlass::float_e4m3_t;
using Acc  = float;
using TileShape    = cute::Shape<cute::_256, cute::_240, cute::_64>;
using ClusterShape = cute::Shape<cute::_2, cute::_1, cute::_1>;

using CollectiveEpilogue = typename cutlass::epilogue::collective::CollectiveBuilder<
    cutlass::arch::Sm100, cutlass::arch::OpClassTensorOp,
    TileShape, ClusterShape,
    cutlass::epilogue::collective::EpilogueTileAuto,
    Acc, Acc,
    ElemCD, cutlass::layout::RowMajor, 128 / cutlass::sizeof_bits<ElemCD>::value,
    ElemCD, cutlass::layout::RowMajor, 128 / cutlass::sizeof_bits<ElemCD>::value,
    cutlass::epilogue::collective::EpilogueScheduleAuto
  >::CollectiveOp;

using CollectiveMainloop = typename cutlass::gemm::collective::CollectiveBuilder<
    cutlass::arch::Sm100, cutlass::arch::OpClassTensorOp,
    ElemA, cutlass::layout::RowMajor, 128 / cutlass::sizeof_bits<ElemA>::value,
    ElemB, cutlass::layout::ColumnMajor, 128 / cutlass::sizeof_bits<ElemB>::value,
    Acc,
    TileShape, ClusterShape,
    cutlass::gemm::collective::StageCountAutoCarveout<static_cast<int>(sizeof(typename CollectiveEpilogue::SharedStorage))>,
    cutlass::gemm::collective::KernelScheduleAuto
  >::CollectiveOp;

using GemmKernel = cutlass::gemm::kernel::GemmUniversal<
    cute::Shape<int,int,int,int>,
    CollectiveMainloop,
    CollectiveEpilogue
>;
using Gemm = cutlass::gemm::device::GemmUniversalAdapter<GemmKernel>;

// Force the device kernel symbol into the cubin without needing a host main.
auto* _anchor = &cutlass::device_kernel<GemmKernel>;


// ===== COMPILED SASS (sm_100a) =====

	.target	sm_100a

	.elftype	@"ET_EXEC"


//--------------------- .note.nv.tkinfo           --------------------------
	.section	.note.nv.tkinfo,"",@"SHT_NOTE"
	.sectionflags	@"SHF_NOTE_NV_TKINFO"
	.tkinfo
        /*0018*/ 	.word	0x00000002
        /*0030*/ 	.string	""
        /*0030*/ 	.string	"ptxas"
        /*0030*/ 	.string	"Cuda compilation tools, release 13.0, V13.0.88"
        /*0030*/ 	.string	"Build cuda_13.0.r13.0/compiler.36424714_0"
        /*0030*/ 	.string	"-arch sm_100a -m 64 "



//--------------------- .note.nv.cuinfo           --------------------------
	.section	.note.nv.cuinfo,"",@"SHT_NOTE"
	.sectionflags	@"SHF_NOTE_NV_CUINFO"
        /*0018*/ 	.short	0x0002
        /*001a*/ 	.short	0x0064
        /*001c*/ 	.short	0x0082
	.zero		2


//--------------------- .nv.info                  --------------------------
	.section	.nv.info,"",@"SHT_CUDA_INFO"
	.align	4


	//----- nvinfo : EIATTR_REGCOUNT
	.align		4
        /*0000*/ 	.byte	0x04, 0x2f
        /*0002*/ 	.short	(.L_16 - .L_15)
	.align		4
.L_15:
        /*0004*/ 	.word	index@(_ZN7cutlass13device_kernelINS_4gemm6kernel13GemmUniversalIN4cute5tupleIJiiiiEEENS1_10collective13CollectiveMmaINS1_35MainloopSm100TmaUmmaWarpSpecializedILi10ELi2ELi2ENS5_IJNS4_1CILi2EEENSA_ILi1EEESC_EEEEENS5_IJNSA_ILi256EEENSA_ILi240EEENSA_ILi64EEEEEENS_12float_e4m3_tENS5_IJlSC_lEEESJ_SK_NS4_8TiledMMAINS4_8MMA_AtomIJNS4_10MMA_TraitsINS4_25SM100_MMA_F8F6F4_2x1SM_SSEJSJ_SJ_fSF_SG_NS4_17integral_constantINS4_4UMMA5MajorELSR_0EEESS_NSP_INSQ_7ScaleInELST_0EEESU_EEEEEENS4_6LayoutINS5_IJSC_SC_SC_EEENS5_IJNSA_ILi0EEESZ_SZ_EEEEENS5_IJNS4_10UnderscoreES12_S12_EEEEENS4_18SM100_TMA_2SM_LOADENS4_14ComposedLayoutINS4_7SwizzleILi2ELi4ELi3EEENS4_18smem_ptr_flag_bitsILi8EEENSX_INS5_IJNSA_ILi8EEESH_EEENS5_IJSH_SC_EEEEEEEvNS4_8identityES15_S1F_vS1G_EENS_8epilogue10collective18CollectiveEpilogueINS1I_23Sm100TmaWarpSpecializedILi1ELi1ELi240ELb0ELb0EEEJNS5_IJNSA_ILi128EEESG_SH_EEENS5_IJNSX_IS1N_SC_EENSX_ISG_SC_EEEEESJ_SK_SJ_SK_NS1I_6fusion15FusionCallbacksIS1M_NS1S_17LinearCombinationISJ_fSJ_fLNS_15FloatRoundStyleE2EEES1O_S1R_JEEENS4_5SM1004TMEM4LOAD26SM100_TMEM_LOAD_32dp32b16xENS4_13SM90_TMA_LOADENS16_INS17_ILi0ELi4ELi3EEES1A_NSX_INS5_IJS1B_NSA_ILi16EEEEEENS5_IJS24_SC_EEEEEEENS4_39AutoVectorizingCopyWithAssumedAlignmentILi128EEENS4_14SM90_TMA_STOREES28_S2A_S2A_EEEvvEEEEvNT_6ParamsE)
        /*0008*/ 	.word	0x000000ff


	//----- nvinfo : EIATTR_FRAME_SIZE
	.align		4
.L_16:
        /*000c*/ 	.byte	0x04, 0x11
        /*000e*/ 	.short	(.L_18 - .L_17)
	.align		4
.L_17:
        /*0010*/ 	.word	index@($__internal_2_$__cuda_sm10x_tcgen05_guardrail_trap_unallocated_columns_being_dealloced)
        /*0014*/ 	.word	0x000003d0


	//----- nvinfo : EIATTR_FRAME_SIZE
	.align		4
.L_18:
        /*0018*/ 	.byte	0x04, 0x11
        /*001a*/ 	.short	(.L_20 - .L_19)
	.align		4
.L_19:
        /*001c*/ 	.word	index@($__internal_1_$__cuda_sm10x_tcgen05_guardrail_trap_phase_invalid_during_alloc)
        /*0020*/ 	.word	0x000003d0


	//----- nvinfo : EIATTR_FRAME_SIZE
	.align		4
.L_20:
        /*0024*/ 	.byte	0x04, 0x11
        /*0026*/ 	.short	(.L_22 - .L_21)
	.align		4
.L_21:
        /*0028*/ 	.word	index@($__internal_0_$__cuda_sm10x_tcgen05_guardrail_trap_col_being_dealloced_not_returned_by_alloc)
        /*002c*/ 	.word	0x000003d0


	//----- nvinfo : EIATTR_FRAME_SIZE
	.align		4
.L_22:
        /*0030*/ 	.byte	0x04, 0x11
        /*0032*/ 	.short	(.L_24 - .L_23)
	.align		4
.L_23:
        /*0034*/ 	.word	index@(_ZN7cutlass13device_kernelINS_4gemm6kernel13GemmUniversalIN4cute5tupleIJiiiiEEENS1_10collective13CollectiveMmaINS1_35MainloopSm100TmaUmmaWarpSpecializedILi10ELi2ELi2ENS5_IJNS4_1CILi2EEENSA_ILi1EEESC_EEEEENS5_IJNSA_ILi256EEENSA_ILi240EEENSA_ILi64EEEEEENS_12float_e4m3_tENS5_IJlSC_lEEESJ_SK_NS4_8TiledMMAINS4_8MMA_AtomIJNS4_10MMA_TraitsINS4_25SM100_MMA_F8F6F4_2x1SM_SSEJSJ_SJ_fSF_SG_NS4_17integral_constantINS4_4UMMA5MajorELSR_0EEESS_NSP_INSQ_7ScaleInELST_0EEESU_EEEEEENS4_6LayoutINS5_IJSC_SC_SC_EEENS5_IJNSA_ILi0EEESZ_SZ_EEEEENS5_IJNS4_10UnderscoreES12_S12_EEEEENS4_18SM100_TMA_2SM_LOADENS4_14ComposedLayoutINS4_7SwizzleILi2ELi4ELi3EEENS4_18smem_ptr_flag_bitsILi8EEENSX_INS5_IJNSA_ILi8EEESH_EEENS5_IJSH_SC_EEEEEEEvNS4_8identityES15_S1F_vS1G_EENS_8epilogue10collective18CollectiveEpilogueINS1I_23Sm100TmaWarpSpecializedILi1ELi1ELi240ELb0ELb0EEEJNS5_IJNSA_ILi128EEESG_SH_EEENS5_IJNSX_IS1N_SC_EENSX_ISG_SC_EEEEESJ_SK_SJ_SK_NS1I_6fusion15FusionCallbacksIS1M_NS1S_17LinearCombinationISJ_fSJ_fLNS_15FloatRoundStyleE2EEES1O_S1R_JEEENS4_5SM1004TMEM4LOAD26SM100_TMEM_LOAD_32dp32b16xENS4_13SM90_TMA_LOADENS16_INS17_ILi0ELi4ELi3EEES1A_NSX_INS5_IJS1B_NSA_ILi16EEEEEENS5_IJS24_SC_EEEEEEENS4_39AutoVectorizingCopyWithAssumedAlignmentILi128EEENS4_14SM90_TMA_STOREES28_S2A_S2A_EEEvvEEEEvNT_6ParamsE)
        /*0038*/ 	.word	0x000003d0


	//----- nvinfo : EIATTR_MIN_STACK_SIZE
	.align		4
.L_24:
        /*003c*/ 	.byte	0x04, 0x12
        /*003e*/ 	.short	(.L_26 - .L_25)
	.align		4
.L_25:
        /*0040*/ 	.word	index@(_ZN7cutlass13device_kernelINS_4gemm6kernel13GemmUniversalIN4cute5tupleIJiiiiEEENS1_10collective13CollectiveMmaINS1_35MainloopSm100TmaUmmaWarpSpecializedILi10ELi2ELi2ENS5_IJNS4_1CILi2EEENSA_ILi1EEESC_EEEEENS5_IJNSA_ILi256EEENSA_ILi240EEENSA_ILi64EEEEEENS_12float_e4m3_tENS5_IJlSC_lEEESJ_SK_NS4_8TiledMMAINS4_8MMA_AtomIJNS4_10MMA_TraitsINS4_25SM100_MMA_F8F6F4_2x1SM_SSEJSJ_SJ_fSF_SG_NS4_17integral_constantINS4_4UMMA5MajorELSR_0EEESS_NSP_INSQ_7ScaleInELST_0EEESU_EEEEEENS4_6LayoutINS5_IJSC_SC_SC_EEENS5_IJNSA_ILi0EEESZ_SZ_EEEEENS5_IJNS4_10UnderscoreES12_S12_EEEEENS4_18SM100_TMA_2SM_LOADENS4_14ComposedLayoutINS4_7SwizzleILi2ELi4ELi3EEENS4_18smem_ptr_flag_bitsILi8EEENSX_INS5_IJNSA_ILi8EEESH_EEENS5_IJSH_SC_EEEEEEEvNS4_8identityES15_S1F_vS1G_EENS_8epilogue10collective18CollectiveEpilogueINS1I_23Sm100TmaWarpSpecializedILi1ELi1ELi240ELb0ELb0EEEJNS5_IJNSA_ILi128EEESG_SH_EEENS5_IJNSX_IS1N_SC_EENSX_ISG_SC_EEEEESJ_SK_SJ_SK_NS1I_6fusion15FusionCallbacksIS1M_NS1S_17LinearCombinationISJ_fSJ_fLNS_15FloatRoundStyleE2EEES1O_S1R_JEEENS4_5SM1004TMEM4LOAD26SM100_TMEM_LOAD_32dp32b16xENS4_13SM90_TMA_LOADENS16_INS17_ILi0ELi4ELi3EEES1A_NSX_INS5_IJS1B_NSA_ILi16EEEEEENS5_IJS24_SC_EEEEEEENS4_39AutoVectorizingCopyWithAssumedAlignmentILi128EEENS4_14SM90_TMA_STOREES28_S2A_S2A_EEEvvEEEEvNT_6ParamsE)
        /*0044*/ 	.word	0x000003d0
.L_26:


//--------------------- .nv.compat                --------------------------
	.section	.nv.compat,"",@"SHT_CUDA_COMPAT_INFO"
	.align	4
        /*0000*/ 	.byte	0x02, 0x09, 0x01, 0x00, 0x02, 0x02, 0x02, 0x00, 0x02, 0x05, 0x05, 0x00, 0x03, 0x07, 0x01, 0x01
        /*0010*/ 	.byte	0x02, 0x03, 0x01, 0x00, 0x02, 0x06, 0x01, 0x00, 0x04, 0x0b, 0x08, 0x00, 0x09, 0x00, 0x00, 0x00
        /*0020*/ 	.byte	0x00, 0x00, 0x00, 0x00


//--------------------- .nv.info._ZN7cutlass13device_kernelINS_4gemm6kernel13GemmUniversalIN4cute5tupleIJiiiiEEENS1_10collective13CollectiveMmaINS1_35MainloopSm100TmaUmmaWarpSpecializedILi10ELi2ELi2ENS5_IJNS4_1CILi2EEENSA_ILi1EEESC_EEEEENS5_IJNSA_ILi256EEENSA_ILi240EEENSA_ILi64EEEEEENS_12float_e4m3_tENS5_IJlSC_lEEESJ_SK_NS4_8TiledMMAINS4_8MMA_AtomIJNS4_10MMA_TraitsINS4_25SM100_MMA_F8F6F4_2x1SM_SSEJSJ_SJ_fSF_SG_NS4_17integral_constantINS4_4UMMA5MajorELSR_0EEESS_NSP_INSQ_7ScaleInELST_0EEESU_EEEEEENS4_6LayoutINS5_IJSC_SC_SC_EEENS5_IJNSA_ILi0EEESZ_SZ_EEEEENS5_IJNS4_10UnderscoreES12_S12_EEEEENS4_18SM100_TMA_2SM_LOADENS4_14ComposedLayoutINS4_7SwizzleILi2ELi4ELi3EEENS4_18smem_ptr_flag_bitsILi8EEENSX_INS5_IJNSA_ILi8EEESH_EEENS5_IJSH_SC_EEEEEEEvNS4_8identityES15_S1F_vS1G_EENS_8epilogue10collective18CollectiveEpilogueINS1I_23Sm100TmaWarpSpecializedILi1ELi1ELi240ELb0ELb0EEEJNS5_IJNSA_ILi128EEESG_SH_EEENS5_IJNSX_IS1N_SC_EENSX_ISG_SC_EEEEESJ_SK_SJ_SK_NS1I_6fusion15FusionCallbacksIS1M_NS1S_17LinearCombinationISJ_fSJ_fLNS_15FloatRoundStyleE2EEES1O_S1R_JEEENS4_5SM1004TMEM4LOAD26SM100_TMEM_LOAD_32dp32b16xENS4_13SM90_TMA_LOADENS16_INS17_ILi0ELi4ELi3EEES1A_NSX_INS5_IJS1B_NSA_ILi16EEEEEENS5_IJS24_SC_EEEEEEENS4_39AutoVectorizingCopyWithAssumedAlignmentILi128EEENS4_14SM90_TMA_STOREES28_S2A_S2A_EEEvvEEEEvNT_6ParamsE --------------------------
	.section	.nv.info._ZN7cutlass13device_kernelINS_4gemm6kernel13GemmUniversalIN4cute5tupleIJiiiiEEENS1_10collective13CollectiveMmaINS1_35MainloopSm100TmaUmmaWarpSpecializedILi10ELi2ELi2ENS5_IJNS4_1CILi2EEENSA_ILi1EEESC_EEEEENS5_IJNSA_ILi256EEENSA_ILi240EEENSA_ILi64EEEEEENS_12float_e4m3_tENS5_IJlSC_lEEESJ_SK_NS4_8TiledMMAINS4_8MMA_AtomIJNS4_10MMA_TraitsINS4_25SM100_MMA_F8F6F4_2x1SM_SSEJSJ_SJ_fSF_SG_NS4_17integral_constantINS4_4UMMA5MajorELSR_0EEESS_NSP_INSQ_7ScaleInELST_0EEESU_EEEEEENS4_6LayoutINS5_IJSC_SC_SC_EEENS5_IJNSA_ILi0EEESZ_SZ_EEEEENS5_IJNS4_10UnderscoreES12_S12_EEEEENS4_18SM100_TMA_2SM_LOADENS4_14ComposedLayoutINS4_7SwizzleILi2ELi4ELi3EEENS4_18smem_ptr_flag_bitsILi8EEENSX_INS5_IJNSA_ILi8EEESH_EEENS5_IJSH_SC_EEEEEEEvNS4_8identityES15_S1F_vS1G_EENS_8epilogue10collective18CollectiveEpilogueINS1I_23Sm100TmaWarpSpecializedILi1ELi1ELi240ELb0ELb0EEEJNS5_IJNSA_ILi128EEESG_SH_EEENS5_IJNSX_IS1N_SC_EENSX_ISG_SC_EEEEESJ_SK_SJ_SK_NS1I_6fusion15FusionCallbacksIS1M_NS1S_17LinearCombinationISJ_fSJ_fLNS_15FloatRoundStyleE2EEES1O_S1R_JEEENS4_5SM1004TMEM4LOAD26SM100_TMEM_LOAD_32dp32b16xENS4_13SM90_TMA_LOADENS16_INS17_ILi0ELi4ELi3EEES1A_NSX_INS5_IJS1B_NSA_ILi16EEEEEENS5_IJS24_SC_EEEEEEENS4_39AutoVectorizingCopyWithAssumedAlignmentILi128EEENS4_14SM90_TMA_STOREES28_S2A_S2A_EEEvvEEEEvNT_6ParamsE,"",@"SHT_CUDA_INFO"
	.sectionflags	@""
	.align	4


	//----- nvinfo : EIATTR_CUDA_API_VERSION
	.align		4
        /*0000*/ 	.byte	0x04, 0x37
        /*0002*/ 	.short	(.L_28 - .L_27)
.L_27:
        /*0004*/ 	.word	0x00000082


	//----- nvinfo : EIATTR_KPARAM_INFO
	.align		4
.L_28:
        /*0008*/ 	.byte	0x04, 0x17
        /*000a*/ 	.short	(.L_30 - .L_29)
.L_29:
        /*000c*/ 	.word	0x00000000
        /*0010*/ 	.short	0x0000
        /*0012*/ 	.short	0x0000
        /*0014*/ 	.byte	0x00, 0xf0, 0x01, 0x20


	//----- nvinfo : EIATTR_AT_ENTRY_FRAGMENTS
	.align		4
.L_30:
        /*0018*/ 	.byte	0x04, 0x4f
        /*001a*/ 	.short	(.L_32 - .L_31)


	//   ....[0]....
.L_31:
        /*001c*/ 	.word	0x00000007


	//----- nvinfo : EIATTR_RESERVED_SMEM_USED
	.align		4
.L_32:
        /*0020*/ 	.byte	0x01, 0x41
	.zero		2


	//----- nvinfo : EIATTR_SPARSE_MMA_MASK
	.align		4
        /*0024*/ 	.byte	0x03, 0x50
        /*0026*/ 	.short	0x0000


	//----- nvinfo : EIATTR_TCGEN05_2CTA_USED
	.align		4
        /*0028*/ 	.byte	0x01, 0x52
	.zero		2


	//----- nvinfo : EIATTR_MAXREG_COUNT
	.align		4
        /*002c*/ 	.byte	0x03, 0x1b
        /*002e*/ 	.short	0x00ff


	//----- nvinfo : EIATTR_NUM_BARRIERS
	.align		4
        /*0030*/ 	.byte	0x02, 0x4c
        /*0032*/ 	.byte	0x07
	.zero		1


	//----- nvinfo : EIATTR_EXTERNS
	.align		4
        /*0034*/ 	.byte	0x04, 0x0f
        /*0036*/ 	.short	(.L_34 - .L_33)


	//   ....[0]....
	.align		4
.L_33:
        /*0038*/ 	.word	index@(__assertfail)


	//----- nvinfo : EIATTR_ANNOTATIONS
	.align		4
.L_34:
        /*003c*/ 	.byte	0x04, 0x55
        /*003e*/ 	.short	(.L_36 - .L_35)


	//   ....[0]....
.L_35:
        /*0040*/ 	.word	0x00000001
        /*0044*/ 	.byte	0xe0, 0x00, 0x00, 0x00, 0x01, 0x00, 0x00, 0x00, 0x90, 0x01, 0x00, 0x00, 0x01, 0x00, 0x00, 0x00
        /* <DEDUP_REMOVED lines=273> */
        /*1164*/ 	.byte	0xb0, 0xee, 0x00, 0x00


	//----- nvinfo : EIATTR_MERCURY_ISA_VERSION
	.align		4
.L_36:
        /*1168*/ 	.byte	0x03, 0x5f
        /*116a*/ 	.short	0x0101


	//----- nvinfo : EIATTR_INT_WARP_WIDE_INSTR_OFFSETS
	.align		4
        /*116c*/ 	.byte	0x04, 0x31
        /*116e*/ 	.short	(.L_38 - .L_37)


	//   ....[0]....
.L_37:
        /*1170*/ 	.word	0x00000dd0


	//   ....[1]....
        /*1174*/ 	.word	0x00000e70


	//   ....[2]....
        /*1178*/ 	.word	0x00004400


	//   ....[3]....
        /*117c*/ 	.word	0x00004420


	//   ....[4]....
        /*1180*/ 	.word	0x00004450


	//   ....[5]....
        /*1184*/ 	.word	0x000050a0


	//   ....[6]....
        /*1188*/ 	.word	0x00005110


	//   ....[7]....
        /*118c*/ 	.word	0x00005170


	//   ....[8]....
        /*1190*/ 	.word	0x000051d0


	//   ....[9]....
        /*1194*/ 	.word	0x00005230


	//   ....[10]....
        /*1198*/ 	.word	0x00005250


	//   ....[11]....
        /*119c*/ 	.word	0x000052c0


	//   ....[12]....
        /*11a0*/ 	.word	0x00005300


	//   ....[13]....
        /*11a4*/ 	.word	0x00005320


	//   ....[14]....
        /*11a8*/ 	.word	0x00005380


	//   ....[15]....
        /*11ac*/ 	.word	0x000053c0


	//   ....[16]....
        /*11b0*/ 	.word	0x000053e0


	//   ....[17]....
        /*11b4*/ 	.word	0x00005440


	//   ....[18]....
        /*11b8*/ 	.word	0x00005480


	//   ....[19]....
        /*11bc*/ 	.word	0x000054f0


	//   ....[20]....
        /*11c0*/ 	.word	0x00005510


	//----- nvinfo : EIATTR_COOP_GROUP_MASK_REGIDS
	.align		4
.L_38:
        /*11c4*/ 	.byte	0x04, 0x29
        /*11c6*/ 	.short	(.L_40 - .L_39)


	//   ....[0]....
.L_39:
        /*11c8*/ 	.word	0xffffffff


	//   ....[1]....
        /*11cc*/ 	.word	0xffffffff


	//   ....[2]....
        /*11d0*/ 	.word	0xffffffff


	//   ....[3]....
        /*11d4*/ 	.word	0xffffffff


	//   ....[4]....
        /*11d8*/ 	.word	0xffffffff


	//   ....[5]....
        /*11dc*/ 	.word	0xffffffff


	//   ....[6]....
        /*11e0*/ 	.word	0xffffffff


	//   ....[7]....
        /*11e4*/ 	.word	0xffffffff


	//   ....[8]....
        /*11e8*/ 	.word	0xffffffff


	//   ....[9]....
        /*11ec*/ 	.word	0xffffffff


	//   ....[10]....
        /*11f0*/ 	.word	0xffffffff


	//   ....[11]....
        /*11f4*/ 	.word	0xffffffff


	//   ....[12]....
        /*11f8*/ 	.word	0xffffffff


	//   ....[13]....
        /*11fc*/ 	.word	0xffffffff


	//----- nvinfo : EIATTR_COOP_GROUP_INSTR_OFFSETS
	.align		4
.L_40:
        /*1200*/ 	.byte	0x04, 0x28
        /*1202*/ 	.short	(.L_42 - .L_41)


	//   ....[0]....
.L_41:
        /*1204*/ 	.word	0x000000b0


	//   ....[1]....
        /*1208*/ 	.word	0x00000570


	//   ....[2]....
        /*120c*/ 	.word	0x000007e0


	//   ....[3]....
        /*1210*/ 	.word	0x00000910


	//   ....[4]....
        /*1214*/ 	.word	0x00000a00


	//   ....[5]....
        /*1218*/ 	.word	0x00000b60


	//   ....[6]....
        /*121c*/ 	.word	0x00000cb0


	//   ....[7]....
        /*1220*/ 	.word	0x00000ef0


	//   ....[8]....
        /*1224*/ 	.word	0x000021a0


	//   ....[9]....
        /*1228*/ 	.word	0x000033e0


	//   ....[10]....
        /*122c*/ 	.word	0x000038b0


	//   ....[11]....
        /*1230*/ 	.word	0x000038e0


	//   ....[12]....
        /*1234*/ 	.word	0x00004300


	//   ....[13]....
        /*1238*/ 	.word	0x00004510


	//----- nvinfo : EIATTR_VRC_CTA_INIT_COUNT
	.align		4
.L_42:
        /*123c*/ 	.byte	0x02, 0x4a
        /*123e*/ 	.byte	0x80
	.zero		1


	//----- nvinfo : EIATTR_SYSCALL_OFFSETS
	.align		4
        /*1240*/ 	.byte	0x04, 0x46
        /*1242*/ 	.short	(.L_44 - .L_43)


	//   ....[0]....
.L_43:
        /*1244*/ 	.word	0x000073a0


	//   ....[1]....
        /*1248*/ 	.word	0x00007510


	//   ....[2]....
        /*124c*/ 	.word	0x00007680


	//   ....[3]....
        /*1250*/ 	.word	0x000077f0


	//   ....[4]....
        /*1254*/ 	.word	0x00007960


	//   ....[5]....
        /*1258*/ 	.word	0x00007ad0


	//   ....[6]....
        /*125c*/ 	.word	0x00007c40


	//   ....[7]....
        /*1260*/ 	.word	0x00007db0


	//   ....[8]....
        /*1264*/ 	.word	0x00007f20


	//   ....[9]....
        /*1268*/ 	.word	0x00008090


	//   ....[10]....
        /*126c*/ 	.word	0x00008200


	//   ....[11]....
        /*1270*/ 	.word	0x00008370


	//   ....[12]....
        /*1274*/ 	.word	0x00008510


	//   ....[13]....
        /*1278*/ 	.word	0x000086b0


	//   ....[14]....
        /*127c*/ 	.word	0x00008850


	//----- nvinfo : EIATTR_MBARRIER_INSTR_OFFSETS
	.align		4
.L_44:
        /*1280*/ 	.byte	0x04, 0x39
        /*1282*/ 	.short	(.L_46 - .L_45)


	//   ....[0]....
.L_45:
        /*1284*/ 	.word	0x00000680
        /*1288*/ 	.word	0x000000ff
        /*128c*/ 	.word	0x00000000
        /*1290*/ 	.short	0x0100
        /*1292*/ 	.byte	0x04
	.zero		1


	//   ....[1]....
        /*1294*/ 	.word	0x00000690
        /*1298*/ 	.word	0x000000ff
        /*129c*/ 	.word	0x00000050
        /*12a0*/ 	.short	0x0100
        /*12a2*/ 	.byte	0x04
	.zero		1


	//   ....[2]....
        /*12a4*/ 	.word	0x000006a0
        /*12a8*/ 	.word	0x000000ff
        /*12ac*/ 	.word	0x00000008
        /*12b0*/ 	.short	0x0100
        /*12b2*/ 	.byte	0x04
	.zero		1


	//   ....[3]....
        /*12b4*/ 	.word	0x000006b0
        /*12b8*/ 	.word	0x000000ff
        /*12bc*/ 	.word	0x00000058
        /*12c0*/ 	.short	0x0100
        /*12c2*/ 	.byte	0x04
	.zero		1


	//   ....[4]....
        /*12c4*/ 	.word	0x000006c0
        /*12c8*/ 	.word	0x000000ff
        /*12cc*/ 	.word	0x00000010
        /*12d0*/ 	.short	0x0100
        /*12d2*/ 	.byte	0x04
	.zero		1


	//   ....[5]....
        /*12d4*/ 	.word	0x000006d0
        /*12d8*/ 	.word	0x000000ff
        /*12dc*/ 	.word	0x00000060
        /*12e0*/ 	.short	0x0100
        /*12e2*/ 	.byte	0x04
	.zero		1


	//   ....[6]....
        /*12e4*/ 	.word	0x000006e0
        /*12e8*/ 	.word	0x000000ff
        /*12ec*/ 	.word	0x00000018
        /*12f0*/ 	.short	0x0100
        /*12f2*/ 	.byte	0x04
	.zero		1


	//   ....[7]....
        /*12f4*/ 	.word	0x000006f0
        /*12f8*/ 	.word	0x000000ff
        /*12fc*/ 	.word	0x00000068
        /*1300*/ 	.short	0x0100
        /*1302*/ 	.byte	0x04
	.zero		1


	//   ....[8]....
        /*1304*/ 	.word	0x00000700
        /*1308*/ 	.word	0x000000ff
        /*130c*/ 	.word	0x00000020
        /*1310*/ 	.short	0x0100
        /*1312*/ 	.byte	0x04
	.zero		1


	//   ....[9]....
        /*1314*/ 	.word	0x00000710
        /*1318*/ 	.word	0x000000ff
        /*131c*/ 	.word	0x00000070
        /*1320*/ 	.short	0x0100
        /*1322*/ 	.byte	0x04
	.zero		1


	//   ....[10]....
        /*1324*/ 	.word	0x00000720
        /*1328*/ 	.word	0x000000ff
        /*132c*/ 	.word	0x00000028
        /*1330*/ 	.short	0x0100
        /*1332*/ 	.byte	0x04
	.zero		1


	//   ....[11]....
        /*1334*/ 	.word	0x00000730
        /*1338*/ 	.word	0x000000ff
        /*133c*/ 	.word	0x00000078
        /*1340*/ 	.short	0x0100
        /*1342*/ 	.byte	0x04
	.zero		1


	//   ....[12]....
        /*1344*/ 	.word	0x00000740
        /*1348*/ 	.word	0x000000ff
        /*134c*/ 	.word	0x00000030
        /*1350*/ 	.short	0x0100
        /*1352*/ 	.byte	0x04
	.zero		1


	//   ....[13]....
        /*1354*/ 	.word	0x00000750
        /*1358*/ 	.word	0x000000ff
        /*135c*/ 	.word	0x00000080
        /*1360*/ 	.short	0x0100
        /*1362*/ 	.byte	0x04
	.zero		1


	//   ....[14]....
        /*1364*/ 	.word	0x00000760
        /*1368*/ 	.word	0x000000ff
        /*136c*/ 	.word	0x00000038
        /*1370*/ 	.short	0x0100
        /*1372*/ 	.byte	0x04
	.zero		1


	//   ....[15]....
        /*1374*/ 	.word	0x00000770
        /*1378*/ 	.word	0x000000ff
        /*137c*/ 	.word	0x00000088
        /*1380*/ 	.short	0x0100
        /*1382*/ 	.byte	0x04
	.zero		1


	//   ....[16]....
        /*1384*/ 	.word	0x00000780
        /*1388*/ 	.word	0x000000ff
        /*138c*/ 	.word	0x00000040
        /*1390*/ 	.short	0x0100
        /*1392*/ 	.byte	0x04
	.zero		1


	//   ....[17]....
        /*1394*/ 	.word	0x00000790
        /*1398*/ 	.word	0x000000ff
        /*139c*/ 	.word	0x00000090
        /*13a0*/ 	.short	0x0100
        /*13a2*/ 	.byte	0x04
	.zero		1


	//   ....[18]....
        /*13a4*/ 	.word	0x000007a0
        /*13a8*/ 	.word	0x000000ff
        /*13ac*/ 	.word	0x00000048
        /*13b0*/ 	.short	0x0100
        /*13b2*/ 	.byte	0x04
	.zero		1


	//   ....[19]....
        /*13b4*/ 	.word	0x000007b0
        /*13b8*/ 	.word	0x000000ff
        /*13bc*/ 	.word	0x00000098
        /*13c0*/ 	.short	0x0100
        /*13c2*/ 	.byte	0x04
	.zero		1


	//   ....[20]....
        /*13c4*/ 	.word	0x000008e0
        /*13c8*/ 	.word	0x000000ff
        /*13cc*/ 	.word	0x000000a0
        /*13d0*/ 	.short	0x0100
        /*13d2*/ 	.byte	0x04
	.zero		1


	//   ....[21]....
        /*13d4*/ 	.word	0x000008f0
        /*13d8*/ 	.word	0x000000ff
        /*13dc*/ 	.word	0x000000a8
        /*13e0*/ 	.short	0x0100
        /*13e2*/ 	.byte	0x04
	.zero		1


	//   ....[22]....
        /*13e4*/ 	.word	0x000009d0
        /*13e8*/ 	.word	0x000000ff
        /*13ec*/ 	.word	0x000000b0
        /*13f0*/ 	.short	0x0100
        /*13f2*/ 	.byte	0x04
	.zero		1


	//   ....[23]....
        /*13f4*/ 	.word	0x000009e0
        /*13f8*/ 	.word	0x000000ff
        /*13fc*/ 	.word	0x000000b8
        /*1400*/ 	.short	0x0100
        /*1402*/ 	.byte	0x04
	.zero		1


	//   ....[24]....
        /*1404*/ 	.word	0x00000b10
        /*1408*/ 	.word	0x000000ff
        /*140c*/ 	.word	0x000000c0
        /*1410*/ 	.short	0x0100
        /*1412*/ 	.byte	0x04
	.zero		1


	//   ....[25]....
        /*1414*/ 	.word	0x00000b20
        /*1418*/ 	.word	0x000000ff
        /*141c*/ 	.word	0x000000d0
        /*1420*/ 	.short	0x0100
        /*1422*/ 	.byte	0x04
	.zero		1


	//   ....[26]....
        /*1424*/ 	.word	0x00000b30
        /*1428*/ 	.word	0x000000ff
        /*142c*/ 	.word	0x000000c8
        /*1430*/ 	.short	0x0100
        /*1432*/ 	.byte	0x04
	.zero		1


	//   ....[27]....
        /*1434*/ 	.word	0x00000b40
        /*1438*/ 	.word	0x000000ff
        /*143c*/ 	.word	0x000000d8
        /*1440*/ 	.short	0x0100
        /*1442*/ 	.byte	0x04
	.zero		1


	//   ....[28]....
        /*1444*/ 	.word	0x00000c60
        /*1448*/ 	.word	0x000000ff
        /*144c*/ 	.word	0x000000e0
        /*1450*/ 	.short	0x0100
        /*1452*/ 	.byte	0x04
	.zero		1


	//   ....[29]....
        /*1454*/ 	.word	0x00000c70
        /*1458*/ 	.word	0x000000ff
        /*145c*/ 	.word	0x000000f0
        /*1460*/ 	.short	0x0100
        /*1462*/ 	.byte	0x04
	.zero		1


	//   ....[30]....
        /*1464*/ 	.word	0x00000c80
        /*1468*/ 	.word	0x000000ff
        /*146c*/ 	.word	0x000000e8
        /*1470*/ 	.short	0x0100
        /*1472*/ 	.byte	0x04
	.zero		1


	//   ....[31]....
        /*1474*/ 	.word	0x00000c90
        /*1478*/ 	.word	0x000000ff
        /*147c*/ 	.word	0x000000f8
        /*1480*/ 	.short	0x0100
        /*1482*/ 	.byte	0x04
	.zero		1


	//   ....[32]....
        /*1484*/ 	.word	0x00000d80
        /*1488*/ 	.word	0x000000ff
        /*148c*/ 	.word	0x00000100
        /*1490*/ 	.short	0x0100
        /*1492*/ 	.byte	0x04
	.zero		1


	//   ....[33]....
        /*1494*/ 	.word	0x00000d90
        /*1498*/ 	.word	0x000000ff
        /*149c*/ 	.word	0x00000110
        /*14a0*/ 	.short	0x0100
        /*14a2*/ 	.byte	0x04
	.zero		1


	//   ....[34]....
        /*14a4*/ 	.word	0x00000da0
        /*14a8*/ 	.word	0x000000ff
        /*14ac*/ 	.word	0x00000108
        /*14b0*/ 	.short	0x0100
        /*14b2*/ 	.byte	0x04
	.zero		1


	//   ....[35]....
        /*14b4*/ 	.word	0x00000db0
        /*14b8*/ 	.word	0x000000ff
        /*14bc*/ 	.word	0x00000118
        /*14c0*/ 	.short	0x0100
        /*14c2*/ 	.byte	0x04
	.zero		1


	//   ....[36]....
        /*14c4*/ 	.word	0x00000eb0
        /*14c8*/ 	.word	0x000000ff
        /*14cc*/ 	.word	0x00000120
        /*14d0*/ 	.short	0x0100
        /*14d2*/ 	.byte	0x04
	.zero		1


	//   ....[37]....
        /*14d4*/ 	.word	0x000019d0
        /*14d8*/ 	.word	0x00000003
        /*14dc*/ 	.word	0x00000110
        /*14e0*/ 	.short	0x010a
        /*14e2*/ 	.byte	0xff
	.zero		1


	//   ....[38]....
        /*14e4*/ 	.word	0x00001a00
        /*14e8*/ 	.word	0x00000003
        /*14ec*/ 	.word	0x00000100
        /*14f0*/ 	.short	0x0101
        /*14f2*/ 	.byte	0xff
	.zero		1


	//   ....[39]....
        /*14f4*/ 	.word	0x00001ad0
        /*14f8*/ 	.word	0x000000ff
        /*14fc*/ 	.word	0x00000050
        /*1500*/ 	.short	0x010a
        /*1502*/ 	.byte	0x06
	.zero		1


	//   ....[40]....
        /*1504*/ 	.word	0x00001ba0
        /*1508*/ 	.word	0x000000ff
        /*150c*/ 	.word	0x00000050
        /*1510*/ 	.short	0x010a
        /*1512*/ 	.byte	0x21
	.zero		1


	//   ....[41]....
        /*1514*/ 	.word	0x00001d50
        /*1518*/ 	.word	0x000000ff
        /*151c*/ 	.word	0x00000050
        /*1520*/ 	.short	0x010a
        /*1522*/ 	.byte	0x08
	.zero		1


	//   ....[42]....
        /*1524*/ 	.word	0x00001e50
        /*1528*/ 	.word	0x000000ff
        /*152c*/ 	.word	0x000000b8
        /*1530*/ 	.short	0x0101
        /*1532*/ 	.byte	0x04
	.zero		1


	//   ....[43]....
        /*1534*/ 	.word	0x00001e70
        /*1538*/ 	.word	0x000000ff
        /*153c*/ 	.word	0x00000050
        /*1540*/ 	.short	0x010a
        /*1542*/ 	.byte	0x06
	.zero		1


	//   ....[44]....
        /*1544*/ 	.word	0x00001ef0
        /*1548*/ 	.word	0x000000ff
        /*154c*/ 	.word	0x00000050
        /*1550*/ 	.short	0x010a
        /*1552*/ 	.byte	0x11
	.zero		1


	//   ....[45]....
        /*1554*/ 	.word	0x00002080
        /*1558*/ 	.word	0x000000ff
        /*155c*/ 	.word	0x00000050
        /*1560*/ 	.short	0x010a
        /*1562*/ 	.byte	0x08
	.zero		1


	//   ....[46]....
        /*1564*/ 	.word	0x000021d0
        /*1568*/ 	.word	0x00000003
        /*156c*/ 	.word	0x000000c0
        /*1570*/ 	.short	0x010a
        /*1572*/ 	.byte	0xff
	.zero		1


	//   ....[47]....
        /*1574*/ 	.word	0x00002320
        /*1578*/ 	.word	0x00000000
        /*157c*/ 	.word	0x00000000
        /*1580*/ 	.short	0x0101
        /*1582*/ 	.byte	0xff
	.zero		1


	//   ....[48]....
        /*1584*/ 	.word	0x00002900
        /*1588*/ 	.word	0x000000ff
        /*158c*/ 	.word	0x00000000
        /*1590*/ 	.short	0x010a
        /*1592*/ 	.byte	0x04
	.zero		1


	//   ....[49]....
        /*1594*/ 	.word	0x00002990
        /*1598*/ 	.word	0x000000ff
        /*159c*/ 	.word	0x00000000
        /*15a0*/ 	.short	0x010a
        /*15a2*/ 	.byte	0x05
	.zero		1


	//   ....[50]....
        /*15a4*/ 	.word	0x00002a20
        /*15a8*/ 	.word	0x000000ff
        /*15ac*/ 	.word	0x00000000
        /*15b0*/ 	.short	0x010a
        /*15b2*/ 	.byte	0x05
	.zero		1


	//   ....[51]....
        /*15b4*/ 	.word	0x00002ab0
        /*15b8*/ 	.word	0x000000ff
        /*15bc*/ 	.word	0x00000000
        /*15c0*/ 	.short	0x010a
        /*15c2*/ 	.byte	0x05
	.zero		1


	//   ....[52]....
        /*15c4*/ 	.word	0x00002b40
        /*15c8*/ 	.word	0x000000ff
        /*15cc*/ 	.word	0x00000000
        /*15d0*/ 	.short	0x010a
        /*15d2*/ 	.byte	0x05
	.zero		1


	//   ....[53]....
        /*15d4*/ 	.word	0x00002bd0
        /*15d8*/ 	.word	0x000000ff
        /*15dc*/ 	.word	0x00000000
        /*15e0*/ 	.short	0x010a
        /*15e2*/ 	.byte	0x05
	.zero		1


	//   ....[54]....
        /*15e4*/ 	.word	0x00002c60
        /*15e8*/ 	.word	0x000000ff
        /*15ec*/ 	.word	0x00000000
        /*15f0*/ 	.short	0x010a
        /*15f2*/ 	.byte	0x05
	.zero		1


	//   ....[55]....
        /*15f4*/ 	.word	0x00002cf0
        /*15f8*/ 	.word	0x000000ff
        /*15fc*/ 	.word	0x00000000
        /*1600*/ 	.short	0x010a
        /*1602*/ 	.byte	0x05
	.zero		1


	//   ....[56]....
        /*1604*/ 	.word	0x00002d80
        /*1608*/ 	.word	0x000000ff
        /*160c*/ 	.word	0x00000000
        /*1610*/ 	.short	0x010a
        /*1612*/ 	.byte	0x05
	.zero		1


	//   ....[57]....
        /*1614*/ 	.word	0x00002e20
        /*1618*/ 	.word	0x00000000
        /*161c*/ 	.word	0x00000000
        /*1620*/ 	.short	0x010a
        /*1622*/ 	.byte	0xff
	.zero		1


	//   ....[58]....
        /*1624*/ 	.word	0x00002f40
        /*1628*/ 	.word	0x00000002
        /*162c*/ 	.word	0x00000100
        /*1630*/ 	.short	0x010a
        /*1632*/ 	.byte	0xff
	.zero		1


	//   ....[59]....
        /*1634*/ 	.word	0x00002fa0
        /*1638*/ 	.word	0x00000004
        /*163c*/ 	.word	0x00000000
        /*1640*/ 	.short	0x0101
        /*1642*/ 	.byte	0xff
	.zero		1


	//   ....[60]....
        /*1644*/ 	.word	0x00002fc0
        /*1648*/ 	.word	0x000000ff
        /*164c*/ 	.word	0x000000d0
        /*1650*/ 	.short	0x010a
        /*1652*/ 	.byte	0x04
	.zero		1


	//   ....[61]....
        /*1654*/ 	.word	0x000030e0
        /*1658*/ 	.word	0x00000002
        /*165c*/ 	.word	0x000000c0
        /*1660*/ 	.short	0x010a
        /*1662*/ 	.byte	0xff
	.zero		1


	//   ....[62]....
        /*1664*/ 	.word	0x000031f0
        /*1668*/ 	.word	0x00000002
        /*166c*/ 	.word	0x00000000
        /*1670*/ 	.short	0x0101
        /*1672*/ 	.byte	0xff
	.zero		1


	//   ....[63]....
        /*1674*/ 	.word	0x00003280
        /*1678*/ 	.word	0x000000ff
        /*167c*/ 	.word	0x000000d0
        /*1680*/ 	.short	0x0106
        /*1682*/ 	.byte	0x04
	.zero		1


	//   ....[64]....
        /*1684*/ 	.word	0x000032a0
        /*1688*/ 	.word	0x000000ff
        /*168c*/ 	.word	0x000000d0
        /*1690*/ 	.short	0x010a
        /*1692*/ 	.byte	0x04
	.zero		1


	//   ....[65]....
        /*1694*/ 	.word	0x00003330
        /*1698*/ 	.word	0x000000ff
        /*169c*/ 	.word	0x000000d0
        /*16a0*/ 	.short	0x0106
        /*16a2*/ 	.byte	0x07
	.zero		1


	//   ....[66]....
        /*16a4*/ 	.word	0x00003370
        /*16a8*/ 	.word	0x00000000
        /*16ac*/ 	.word	0x000000d0
        /*16b0*/ 	.short	0x010a
        /*16b2*/ 	.byte	0xff
	.zero		1


	//   ....[67]....
        /*16b4*/ 	.word	0x000035b0
        /*16b8*/ 	.word	0x000000ff
        /*16bc*/ 	.word	0x00000008
        /*16c0*/ 	.short	0x010a
        /*16c2*/ 	.byte	0x06
	.zero		1


	//   ....[68]....
        /*16c4*/ 	.word	0x000035d0
        /*16c8*/ 	.word	0x000000ff
        /*16cc*/ 	.word	0x00000008
        /*16d0*/ 	.short	0x010a
        /*16d2*/ 	.byte	0x06
	.zero		1


	//   ....[69]....
        /*16d4*/ 	.word	0x00003760
        /*16d8*/ 	.word	0x000000ff
        /*16dc*/ 	.word	0x00000008
        /*16e0*/ 	.short	0x010a
        /*16e2*/ 	.byte	0x06
	.zero		1


	//   ....[70]....
        /*16e4*/ 	.word	0x00003780
        /*16e8*/ 	.word	0x000000ff
        /*16ec*/ 	.word	0x00000008
        /*16f0*/ 	.short	0x010a
        /*16f2*/ 	.byte	0x06
	.zero		1


	//   ....[71]....
        /*16f4*/ 	.word	0x00003840
        /*16f8*/ 	.word	0x000000ff
        /*16fc*/ 	.word	0x00000000
        /*1700*/ 	.short	0x0101
        /*1702*/ 	.byte	0x04
	.zero		1


	//   ....[72]....
        /*1704*/ 	.word	0x00003b40
        /*1708*/ 	.word	0x00000000
        /*170c*/ 	.word	0x000000c0
        /*1710*/ 	.short	0x010a
        /*1712*/ 	.byte	0xff
	.zero		1


	//   ....[73]....
        /*1714*/ 	.word	0x00003c00
        /*1718*/ 	.word	0x00000000
        /*171c*/ 	.word	0x00000000
        /*1720*/ 	.short	0x0101
        /*1722*/ 	.byte	0xff
	.zero		1


	//   ....[74]....
        /*1724*/ 	.word	0x00003cb0
        /*1728*/ 	.word	0x000000ff
        /*172c*/ 	.word	0x00000000
        /*1730*/ 	.short	0x010a
        /*1732*/ 	.byte	0x05
	.zero		1


	//   ....[75]....
        /*1734*/ 	.word	0x00003cc0
        /*1738*/ 	.word	0x000000ff
        /*173c*/ 	.word	0x000000f0
        /*1740*/ 	.short	0x010a
        /*1742*/ 	.byte	0x17
	.zero		1


	//   ....[76]....
        /*1744*/ 	.word	0x00003d70
        /*1748*/ 	.word	0x000000ff
        /*174c*/ 	.word	0x00000000
        /*1750*/ 	.short	0x010a
        /*1752*/ 	.byte	0x07
	.zero		1


	//   ....[77]....
        /*1754*/ 	.word	0x00003ea0
        /*1758*/ 	.word	0x000000ff
        /*175c*/ 	.word	0x00000000
        /*1760*/ 	.short	0x010a
        /*1762*/ 	.byte	0x06
	.zero		1


	//   ....[78]....
        /*1764*/ 	.word	0x00004110
        /*1768*/ 	.word	0x000000ff
        /*176c*/ 	.word	0x00000000
        /*1770*/ 	.short	0x010a
        /*1772*/ 	.byte	0x04
	.zero		1


	//   ....[79]....
        /*1774*/ 	.word	0x000041b0
        /*1778*/ 	.word	0x00000000
        /*177c*/ 	.word	0x00000000
        /*1780*/ 	.short	0x010a
        /*1782*/ 	.byte	0xff
	.zero		1


	//   ....[80]....
        /*1784*/ 	.word	0x000041f0
        /*1788*/ 	.word	0x00000000
        /*178c*/ 	.word	0x00000000
        /*1790*/ 	.short	0x010a
        /*1792*/ 	.byte	0xff
	.zero		1


	//   ....[81]....
        /*1794*/ 	.word	0x00004260
        /*1798*/ 	.word	0x000000ff
        /*179c*/ 	.word	0x00000000
        /*17a0*/ 	.short	0x0101
        /*17a2*/ 	.byte	0x04
	.zero		1


	//   ....[82]....
        /*17a4*/ 	.word	0x000042a0
        /*17a8*/ 	.word	0x000000ff
        /*17ac*/ 	.word	0x00000120
        /*17b0*/ 	.short	0x010a
        /*17b2*/ 	.byte	0x12
	.zero		1


	//   ....[83]....
        /*17b4*/ 	.word	0x000042f0
        /*17b8*/ 	.word	0x000000ff
        /*17bc*/ 	.word	0x00000000
        /*17c0*/ 	.short	0x0101
        /*17c2*/ 	.byte	0x04
	.zero		1


	//   ....[84]....
        /*17c4*/ 	.word	0x000047a0
        /*17c8*/ 	.word	0x00000003
        /*17cc*/ 	.word	0x000000c0
        /*17d0*/ 	.short	0x010a
        /*17d2*/ 	.byte	0xff
	.zero		1


	//   ....[85]....
        /*17d4*/ 	.word	0x00004910
        /*17d8*/ 	.word	0x00000000
        /*17dc*/ 	.word	0x00000000
        /*17e0*/ 	.short	0x0101
        /*17e2*/ 	.byte	0xff
	.zero		1


	//   ....[86]....
        /*17e4*/ 	.word	0x00004dd0
        /*17e8*/ 	.word	0x000000ff
        /*17ec*/ 	.word	0x000000b8
        /*17f0*/ 	.short	0x010a
        /*17f2*/ 	.byte	0x1d
	.zero		1


	//   ....[87]....
        /*17f4*/ 	.word	0x00004fb0
        /*17f8*/ 	.word	0x000000ff
        /*17fc*/ 	.word	0x000000a8
        /*1800*/ 	.short	0x010a
        /*1802*/ 	.byte	0x1d
	.zero		1


	//   ....[88]....
        /*1804*/ 	.word	0x00005530
        /*1808*/ 	.word	0x000000ff
        /*180c*/ 	.word	0x000000a0
        /*1810*/ 	.short	0x010b
        /*1812*/ 	.byte	0x1d
	.zero		1


	//   ....[89]....
        /*1814*/ 	.word	0x00005540
        /*1818*/ 	.word	0x000000ff
        /*181c*/ 	.word	0x00000000
        /*1820*/ 	.short	0x0101
        /*1822*/ 	.byte	0x31
	.zero		1


	//   ....[90]....
        /*1824*/ 	.word	0x000055e0
        /*1828*/ 	.word	0x00000000
        /*182c*/ 	.word	0x000000a8
        /*1830*/ 	.short	0x010a
        /*1832*/ 	.byte	0xff
	.zero		1


	//   ....[91]....
        /*1834*/ 	.word	0x000059d0
        /*1838*/ 	.word	0x000000ff
        /*183c*/ 	.word	0x000000c0
        /*1840*/ 	.short	0x010a
        /*1842*/ 	.byte	0x04
	.zero		1


	//   ....[92]....
        /*1844*/ 	.word	0x00005aa0
        /*1848*/ 	.word	0x000000ff
        /*184c*/ 	.word	0x00000000
        /*1850*/ 	.short	0x0101
        /*1852*/ 	.byte	0x04
	.zero		1


	//   ....[93]....
        /*1854*/ 	.word	0x00006720
        /*1858*/ 	.word	0x000000ff
        /*185c*/ 	.word	0x000000a0
        /*1860*/ 	.short	0x010a
        /*1862*/ 	.byte	0x10
	.zero		1


	//   ....[94]....
        /*1864*/ 	.word	0x00006780
        /*1868*/ 	.word	0x000000ff
        /*186c*/ 	.word	0x000000e0
        /*1870*/ 	.short	0x010a
        /*1872*/ 	.byte	0x05
	.zero		1


	//   ....[95]....
        /*1874*/ 	.word	0x00006b50
        /*1878*/ 	.word	0x000000ff
        /*187c*/ 	.word	0x000000a0
        /*1880*/ 	.short	0x010a
        /*1882*/ 	.byte	0x10
	.zero		1


	//   ....[96]....
        /*1884*/ 	.word	0x000071e0
        /*1888*/ 	.word	0x000000ff
        /*188c*/ 	.word	0x00000000
        /*1890*/ 	.short	0x0101
        /*1892*/ 	.byte	0x04
	.zero		1


	//   ....[97]....
        /*1894*/ 	.word	0x00007280
        /*1898*/ 	.word	0x000000ff
        /*189c*/ 	.word	0x000000e0
        /*18a0*/ 	.short	0x010a
        /*18a2*/ 	.byte	0x05
	.zero		1


	//   ....[98]....
        /*18a4*/ 	.word	0x0000db30
        /*18a8*/ 	.word	0x000000ff
        /*18ac*/ 	.word	0x00000000
        /*18b0*/ 	.short	0x0101
        /*18b2*/ 	.byte	0x05
	.zero		1


	//   ....[99]....
        /*18b4*/ 	.word	0x0000eee0
        /*18b8*/ 	.word	0x00000003
        /*18bc*/ 	.word	0x00000110
        /*18c0*/ 	.short	0x010a
        /*18c2*/ 	.byte	0xff
	.zero		1


	//   ....[100]....
        /*18c4*/ 	.word	0x0000ef40
        /*18c8*/ 	.word	0x00000000
        /*18cc*/ 	.word	0x00000050
        /*18d0*/ 	.short	0x010a
        /*18d2*/ 	.byte	0xff
	.zero		1


	//   ....[101]....
        /*18d4*/ 	.word	0x0000efa0
        /*18d8*/ 	.word	0x00000000
        /*18dc*/ 	.word	0x00000050
        /*18e0*/ 	.short	0x010a
        /*18e2*/ 	.byte	0xff
	.zero		1


	//   ....[102]....
        /*18e4*/ 	.word	0x0000eff0
        /*18e8*/ 	.word	0x00000003
        /*18ec*/ 	.word	0x000000c0
        /*18f0*/ 	.short	0x010a
        /*18f2*/ 	.byte	0xff
	.zero		1


	//   ....[103]....
        /*18f4*/ 	.word	0x0000f050
        /*18f8*/ 	.word	0x00000000
        /*18fc*/ 	.word	0x00000000
        /*1900*/ 	.short	0x010a
        /*1902*/ 	.byte	0xff
	.zero		1


	//   ....[104]....
        /*1904*/ 	.word	0x0000f0b0
        /*1908*/ 	.word	0x00000000
        /*190c*/ 	.word	0x00000000
        /*1910*/ 	.short	0x010a
        /*1912*/ 	.byte	0xff
	.zero		1


	//   ....[105]....
        /*1914*/ 	.word	0x0000f110
        /*1918*/ 	.word	0x00000000
        /*191c*/ 	.word	0x00000000
        /*1920*/ 	.short	0x010a
        /*1922*/ 	.byte	0xff
	.zero		1


	//   ....[106]....
        /*1924*/ 	.word	0x0000f170
        /*1928*/ 	.word	0x00000000
        /*192c*/ 	.word	0x00000000
        /*1930*/ 	.short	0x010a
        /*1932*/ 	.byte	0xff
	.zero		1


	//   ....[107]....
        /*1934*/ 	.word	0x0000f1d0
        /*1938*/ 	.word	0x00000000
        /*193c*/ 	.word	0x00000000
        /*1940*/ 	.short	0x010a
        /*1942*/ 	.byte	0xff
	.zero		1


	//   ....[108]....
        /*1944*/ 	.word	0x0000f230
        /*1948*/ 	.word	0x00000000
        /*194c*/ 	.word	0x00000000
        /*1950*/ 	.short	0x010a
        /*1952*/ 	.byte	0xff
	.zero		1


	//   ....[109]....
        /*1954*/ 	.word	0x0000f290
        /*1958*/ 	.word	0x00000000
        /*195c*/ 	.word	0x00000000
        /*1960*/ 	.short	0x010a
        /*1962*/ 	.byte	0xff
	.zero		1


	//   ....[110]....
        /*1964*/ 	.word	0x0000f2f0
        /*1968*/ 	.word	0x00000000
        /*196c*/ 	.word	0x00000000
        /*1970*/ 	.short	0x010a
        /*1972*/ 	.byte	0xff
	.zero		1


	//   ....[111]....
        /*1974*/ 	.word	0x0000f350
        /*1978*/ 	.word	0x00000000
        /*197c*/ 	.word	0x00000000
        /*1980*/ 	.short	0x010a
        /*1982*/ 	.byte	0xff
	.zero		1


	//   ....[112]....
        /*1984*/ 	.word	0x0000f3a0
        /*1988*/ 	.word	0x00000002
        /*198c*/ 	.word	0x00000100
        /*1990*/ 	.short	0x010a
        /*1992*/ 	.byte	0xff
	.zero		1


	//   ....[113]....
        /*1994*/ 	.word	0x0000f400
        /*1998*/ 	.word	0x00000002
        /*199c*/ 	.word	0x000000d0
        /*19a0*/ 	.short	0x010a
        /*19a2*/ 	.byte	0xff
	.zero		1


	//   ....[114]....
        /*19a4*/ 	.word	0x0000f450
        /*19a8*/ 	.word	0x00000002
        /*19ac*/ 	.word	0x000000c0
        /*19b0*/ 	.short	0x010a
        /*19b2*/ 	.byte	0xff
	.zero		1


	//   ....[115]....
        /*19b4*/ 	.word	0x0000f4b0
        /*19b8*/ 	.word	0x00000000
        /*19bc*/ 	.word	0x000000d0
        /*19c0*/ 	.short	0x010a
        /*19c2*/ 	.byte	0xff
	.zero		1


	//   ....[116]....
        /*19c4*/ 	.word	0x0000f510
        /*19c8*/ 	.word	0x00000000
        /*19cc*/ 	.word	0x00000008
        /*19d0*/ 	.short	0x010a
        /*19d2*/ 	.byte	0xff
	.zero		1


	//   ....[117]....
        /*19d4*/ 	.word	0x0000f600
        /*19d8*/ 	.word	0x00000000
        /*19dc*/ 	.word	0x00000008
        /*19e0*/ 	.short	0x010a
        /*19e2*/ 	.byte	0xff
	.zero		1


	//   ....[118]....
        /*19e4*/ 	.word	0x0000f650
        /*19e8*/ 	.word	0x00000000
        /*19ec*/ 	.word	0x000000c0
        /*19f0*/ 	.short	0x010a
        /*19f2*/ 	.byte	0xff
	.zero		1


	//   ....[119]....
        /*19f4*/ 	.word	0x0000f6b0
        /*19f8*/ 	.word	0x00000000
        /*19fc*/ 	.word	0x000000f0
        /*1a00*/ 	.short	0x010a
        /*1a02*/ 	.byte	0xff
	.zero		1


	//   ....[120]....
        /*1a04*/ 	.word	0x0000f710
        /*1a08*/ 	.word	0x00000000
        /*1a0c*/ 	.word	0x00000000
        /*1a10*/ 	.short	0x010a
        /*1a12*/ 	.byte	0xff
	.zero		1


	//   ....[121]....
        /*1a14*/ 	.word	0x0000f770
        /*1a18*/ 	.word	0x00000000
        /*1a1c*/ 	.word	0x00000000
        /*1a20*/ 	.short	0x010a
        /*1a22*/ 	.byte	0xff
	.zero		1


	//   ....[122]....
        /*1a24*/ 	.word	0x0000f7d0
        /*1a28*/ 	.word	0x00000000
        /*1a2c*/ 	.word	0x00000120
        /*1a30*/ 	.short	0x010a
        /*1a32*/ 	.byte	0xff
	.zero		1


	//   ....[123]....
        /*1a34*/ 	.word	0x0000f820
        /*1a38*/ 	.word	0x00000003
        /*1a3c*/ 	.word	0x000000c0
        /*1a40*/ 	.short	0x010a
        /*1a42*/ 	.byte	0xff
	.zero		1


	//   ....[124]....
        /*1a44*/ 	.word	0x0000f880
        /*1a48*/ 	.word	0x00000000
        /*1a4c*/ 	.word	0x000000b8
        /*1a50*/ 	.short	0x010a
        /*1a52*/ 	.byte	0xff
	.zero		1


	//   ....[125]....
        /*1a54*/ 	.word	0x0000f8e0
        /*1a58*/ 	.word	0x00000003
        /*1a5c*/ 	.word	0x000000a8
        /*1a60*/ 	.short	0x010a
        /*1a62*/ 	.byte	0xff
	.zero		1


	//   ....[126]....
        /*1a64*/ 	.word	0x0000f940
        /*1a68*/ 	.word	0x00000000
        /*1a6c*/ 	.word	0x000000c0
        /*1a70*/ 	.short	0x010a
        /*1a72*/ 	.byte	0xff
	.zero		1


	//   ....[127]....
        /*1a74*/ 	.word	0x0000f9a0
        /*1a78*/ 	.word	0x00000003
        /*1a7c*/ 	.word	0x000000a0
        /*1a80*/ 	.short	0x010a
        /*1a82*/ 	.byte	0xff
	.zero		1


	//   ....[128]....
        /*1a84*/ 	.word	0x0000fa00
        /*1a88*/ 	.word	0x00000003
        /*1a8c*/ 	.word	0x000000e0
        /*1a90*/ 	.short	0x010a
        /*1a92*/ 	.byte	0xff
	.zero		1


	//----- nvinfo : EIATTR_NUM_MBARRIERS
	.align		4
.L_46:
        /*1a94*/ 	.byte	0x03, 0x38
        /*1a96*/ 	.short	0x0025


	//----- nvinfo : EIATTR_EXIT_INSTR_OFFSETS
	.align		4
        /*1a98*/ 	.byte	0x04, 0x1c
        /*1a9a*/ 	.short	(.L_48 - .L_47)


	//   ....[0]....
.L_47:
        /*1a9c*/ 	.word	0x00002e50


	//   ....[1]....
        /*1aa0*/ 	.word	0x00003340


	//   ....[2]....
        /*1aa4*/ 	.word	0x000033a0


	//   ....[3]....
        /*1aa8*/ 	.word	0x00004520


	//   ....[4]....
        /*1aac*/ 	.word	0x00005610


	//   ....[5]....
        /*1ab0*/ 	.word	0x00005650


	//   ....[6]....
        /*1ab4*/ 	.word	0x0000eed0


	//----- nvinfo : EIATTR_MAX_THREADS
	.align		4
.L_48:
        /*1ab8*/ 	.byte	0x04, 0x05
        /*1aba*/ 	.short	(.L_50 - .L_49)
.L_49:
        /*1abc*/ 	.word	0x00000100
        /*1ac0*/ 	.word	0x00000001
        /*1ac4*/ 	.word	0x00000001


	//----- nvinfo : EIATTR_CRS_STACK_SIZE
	.align		4
.L_50:
        /*1ac8*/ 	.byte	0x04, 0x1e
        /*1aca*/ 	.short	(.L_52 - .L_51)
.L_51:
        /*1acc*/ 	.word	0x00000000


	//----- nvinfo : EIATTR_CBANK_PARAM_SIZE
	.align		4
.L_52:
        /*1ad0*/ 	.byte	0x03, 0x19
        /*1ad2*/ 	.short	0x0800


	//----- nvinfo : EIATTR_PARAM_CBANK
	.align		4
        /*1ad4*/ 	.byte	0x04, 0x0a
        /*1ad6*/ 	.short	(.L_54 - .L_53)
	.align		4
.L_53:
        /*1ad8*/ 	.word	index@(.nv.constant0._ZN7cutlass13device_kernelINS_4gemm6kernel13GemmUniversalIN4cute5tupleIJiiiiEEENS1_10collective13CollectiveMmaINS1_35MainloopSm100TmaUmmaWarpSpecializedILi10ELi2ELi2ENS5_IJNS4_1CILi2EEENSA_ILi1EEESC_EEEEENS5_IJNSA_ILi256EEENSA_ILi240EEENSA_ILi64EEEEEENS_12float_e4m3_tENS5_IJlSC_lEEESJ_SK_NS4_8TiledMMAINS4_8MMA_AtomIJNS4_10MMA_TraitsINS4_25SM100_MMA_F8F6F4_2x1SM_SSEJSJ_SJ_fSF_SG_NS4_17integral_constantINS4_4UMMA5MajorELSR_0EEESS_NSP_INSQ_7ScaleInELST_0EEESU_EEEEEENS4_6LayoutINS5_IJSC_SC_SC_EEENS5_IJNSA_ILi0EEESZ_SZ_EEEEENS5_IJNS4_10UnderscoreES12_S12_EEEEENS4_18SM100_TMA_2SM_LOADENS4_14ComposedLayoutINS4_7SwizzleILi2ELi4ELi3EEENS4_18smem_ptr_flag_bitsILi8EEENSX_INS5_IJNSA_ILi8EEESH_EEENS5_IJSH_SC_EEEEEEEvNS4_8identityES15_S1F_vS1G_EENS_8epilogue10collective18CollectiveEpilogueINS1I_23Sm100TmaWarpSpecializedILi1ELi1ELi240ELb0ELb0EEEJNS5_IJNSA_ILi128EEESG_SH_EEENS5_IJNSX_IS1N_SC_EENSX_ISG_SC_EEEEESJ_SK_SJ_SK_NS1I_6fusion15FusionCallbacksIS1M_NS1S_17LinearCombinationISJ_fSJ_fLNS_15FloatRoundStyleE2EEES1O_S1R_JEEENS4_5SM1004TMEM4LOAD26SM100_TMEM_LOAD_32dp32b16xENS4_13SM90_TMA_LOADENS16_INS17_ILi0ELi4ELi3EEES1A_NSX_INS5_IJS1B_NSA_ILi16EEEEEENS5_IJS24_SC_EEEEEEENS4_39AutoVectorizingCopyWithAssumedAlignmentILi128EEENS4_14SM90_TMA_STOREES28_S2A_S2A_EEEvvEEEEvNT_6ParamsE)
        /*1adc*/ 	.short	0x0380
        /*1ade*/ 	.short	0x0800


	//----- nvinfo : EIATTR_SW_WAR
	.align		4
.L_54:
        /*1ae0*/ 	.byte	0x04, 0x36
        /*1ae2*/ 	.short	(.L_56 - .L_55)
.L_55:
        /*1ae4*/ 	.word	0x00000008
.L_56:


//--------------------- .nv.callgraph             --------------------------
	.section	.nv.callgraph,"",@"SHT_CUDA_CALLGRAPH"
	.align	4
	.sectionentsize	8
	.align		4
        /*0000*/ 	.word	0x00000000
	.align		4
        /*0004*/ 	.word	0xffffffff
	.align		4
        /*0008*/ 	.word	index@(_ZN7cutlass13device_kernelINS_4gemm6kernel13GemmUniversalIN4cute5tupleIJiiiiEEENS1_10collective13CollectiveMmaINS1_35MainloopSm100TmaUmmaWarpSpecializedILi10ELi2ELi2ENS5_IJNS4_1CILi2EEENSA_ILi1EEESC_EEEEENS5_IJNSA_ILi256EEENSA_ILi240EEENSA_ILi64EEEEEENS_12float_e4m3_tENS5_IJlSC_lEEESJ_SK_NS4_8TiledMMAINS4_8MMA_AtomIJNS4_10MMA_TraitsINS4_25SM100_MMA_F8F6F4_2x1SM_SSEJSJ_SJ_fSF_SG_NS4_17integral_constantINS4_4UMMA5MajorELSR_0EEESS_NSP_INSQ_7ScaleInELST_0EEESU_EEEEEENS4_6LayoutINS5_IJSC_SC_SC_EEENS5_IJNSA_ILi0EEESZ_SZ_EEEEENS5_IJNS4_10UnderscoreES12_S12_EEEEENS4_18SM100_TMA_2SM_LOADENS4_14ComposedLayoutINS4_7SwizzleILi2ELi4ELi3EEENS4_18smem_ptr_flag_bitsILi8EEENSX_INS5_IJNSA_ILi8EEESH_EEENS5_IJSH_SC_EEEEEEEvNS4_8identityES15_S1F_vS1G_EENS_8epilogue10collective18CollectiveEpilogueINS1I_23Sm100TmaWarpSpecializedILi1ELi1ELi240ELb0ELb0EEEJNS5_IJNSA_ILi128EEESG_SH_EEENS5_IJNSX_IS1N_SC_EENSX_ISG_SC_EEEEESJ_SK_SJ_SK_NS1I_6fusion15FusionCallbacksIS1M_NS1S_17LinearCombinationISJ_fSJ_fLNS_15FloatRoundStyleE2EEES1O_S1R_JEEENS4_5SM1004TMEM4LOAD26SM100_TMEM_LOAD_32dp32b16xENS4_13SM90_TMA_LOADENS16_INS17_ILi0ELi4ELi3EEES1A_NSX_INS5_IJS1B_NSA_ILi16EEEEEENS5_IJS24_SC_EEEEEEENS4_39AutoVectorizingCopyWithAssumedAlignmentILi128EEENS4_14SM90_TMA_STOREES28_S2A_S2A_EEEvvEEEEvNT_6ParamsE)
	.align		4
        /*000c*/ 	.word	index@(__assertfail)
	.align		4
        /*0010*/ 	.word	0x00000000
	.align		4
        /*0014*/ 	.word	0xfffffffe
	.align		4
        /*0018*/ 	.word	0x00000000
	.align		4
        /*001c*/ 	.word	0xfffffffd
	.align		4
        /*0020*/ 	.word	0x00000000
	.align		4
        /*0024*/ 	.word	0xfffffffc


//--------------------- .nv.constant4             --------------------------
	.section	.nv.constant4,"a",@progbits
	.align	8
	.align		8
.nv.constant4:
        /*0000*/ 	.dword	__assertfail
	.align		8
        /*0008*/ 	.dword	__unnamed_1
	.align		8
        /*0010*/ 	.dword	_ZN40_INTERNAL_47e3c5c0_4_k_cu_c026025f_226094cuda3std3__45__cpo5beginE
	.align		8
        /*0018*/ 	.dword	_ZN40_INTERNAL_47e3c5c0_4_k_cu_c026025f_226094cuda3std3__45__cpo3endE
	.align		8
        /*0020*/ 	.dword	_ZN40_INTERNAL_47e3c5c0_4_k_cu_c026025f_226094cuda3std3__45__cpo6cbeginE
	.align		8
        /*0028*/ 	.dword	_ZN40_INTERNAL_47e3c5c0_4_k_cu_c026025f_226094cuda3std3__45__cpo4cendE
	.align		8
        /*0030*/ 	.dword	_ZN40_INTERNAL_47e3c5c0_4_k_cu_c026025f_226094cuda3std3__442_GLOBAL__N__47e3c5c0_4_k_cu_c026025f_226096ignoreE
	.align		8
        /*0038*/ 	.dword	_ZN40_INTERNAL_47e3c5c0_4_k_cu_c026025f_226094cuda3std3__419piecewise_constructE
	.align		8
        /*0040*/ 	.dword	_ZN40_INTERNAL_47e3c5c0_4_k_cu_c026025f_226094cuda3std3__48in_placeE
	.align		8
        /*0048*/ 	.dword	_ZN40_INTERNAL_47e3c5c0_4_k_cu_c026025f_226094cuda3std6ranges3__45__cpo4swapE
	.align		8
        /*0050*/ 	.dword	_ZN40_INTERNAL_47e3c5c0_4_k_cu_c026025f_226094cuda3std6ranges3__45__cpo9iter_moveE
	.align		8
        /*0058*/ 	.dword	_ZN40_INTERNAL_47e3c5c0_4_k_cu_c026025f_226094cute7productE
	.align		8
        /*0060*/ 	.dword	_ZN40_INTERNAL_47e3c5c0_4_k_cu_c026025f_226094cute1_E
	.align		8
        /*0068*/ 	.dword	$str$25
	.align		8
        /*0070*/ 	.dword	$str$26


//--------------------- .text._ZN7cutlass13device_kernelINS_4gemm6kernel13GemmUniversalIN4cute5tupleIJiiiiEEENS1_10collective13CollectiveMmaINS1_35MainloopSm100TmaUmmaWarpSpecializedILi10ELi2ELi2ENS5_IJNS4_1CILi2EEENSA_ILi1EEESC_EEEEENS5_IJNSA_ILi256EEENSA_ILi240EEENSA_ILi64EEEEEENS_12float_e4m3_tENS5_IJlSC_lEEESJ_SK_NS4_8TiledMMAINS4_8MMA_AtomIJNS4_10MMA_TraitsINS4_25SM100_MMA_F8F6F4_2x1SM_SSEJSJ_SJ_fSF_SG_NS4_17integral_constantINS4_4UMMA5MajorELSR_0EEESS_NSP_INSQ_7ScaleInELST_0EEESU_EEEEEENS4_6LayoutINS5_IJSC_SC_SC_EEENS5_IJNSA_ILi0EEESZ_SZ_EEEEENS5_IJNS4_10UnderscoreES12_S12_EEEEENS4_18SM100_TMA_2SM_LOADENS4_14ComposedLayoutINS4_7SwizzleILi2ELi4ELi3EEENS4_18smem_ptr_flag_bitsILi8EEENSX_INS5_IJNSA_ILi8EEESH_EEENS5_IJSH_SC_EEEEEEEvNS4_8identityES15_S1F_vS1G_EENS_8epilogue10collective18CollectiveEpilogueINS1I_23Sm100TmaWarpSpecializedILi1ELi1ELi240ELb0ELb0EEEJNS5_IJNSA_ILi128EEESG_SH_EEENS5_IJNSX_IS1N_SC_EENSX_ISG_SC_EEEEESJ_SK_SJ_SK_NS1I_6fusion15FusionCallbacksIS1M_NS1S_17LinearCombinationISJ_fSJ_fLNS_15FloatRoundStyleE2EEES1O_S1R_JEEENS4_5SM1004TMEM4LOAD26SM100_TMEM_LOAD_32dp32b16xENS4_13SM90_TMA_LOADENS16_INS17_ILi0ELi4ELi3EEES1A_NSX_INS5_IJS1B_NSA_ILi16EEEEEENS5_IJS24_SC_EEEEEEENS4_39AutoVectorizingCopyWithAssumedAlignmentILi128EEENS4_14SM90_TMA_STOREES28_S2A_S2A_EEEvvEEEEvNT_6ParamsE --------------------------
	.section	.text._ZN7cutlass13device_kernelINS_4gemm6kernel13GemmUniversalIN4cute5tupleIJiiiiEEENS1_10collective13CollectiveMmaINS1_35MainloopSm100TmaUmmaWarpSpecializedILi10ELi2ELi2ENS5_IJNS4_1CILi2EEENSA_ILi1EEESC_EEEEENS5_IJNSA_ILi256EEENSA_ILi240EEENSA_ILi64EEEEEENS_12float_e4m3_tENS5_IJlSC_lEEESJ_SK_NS4_8TiledMMAINS4_8MMA_AtomIJNS4_10MMA_TraitsINS4_25SM100_MMA_F8F6F4_2x1SM_SSEJSJ_SJ_fSF_SG_NS4_17integral_constantINS4_4UMMA5MajorELSR_0EEESS_NSP_INSQ_7ScaleInELST_0EEESU_EEEEEENS4_6LayoutINS5_IJSC_SC_SC_EEENS5_IJNSA_ILi0EEESZ_SZ_EEEEENS5_IJNS4_10UnderscoreES12_S12_EEEEENS4_18SM100_TMA_2SM_LOADENS4_14ComposedLayoutINS4_7SwizzleILi2ELi4ELi3EEENS4_18smem_ptr_flag_bitsILi8EEENSX_INS5_IJNSA_ILi8EEESH_EEENS5_IJSH_SC_EEEEEEEvNS4_8identityES15_S1F_vS1G_EENS_8epilogue10collective18CollectiveEpilogueINS1I_23Sm100TmaWarpSpecializedILi1ELi1ELi240ELb0ELb0EEEJNS5_IJNSA_ILi128EEESG_SH_EEENS5_IJNSX_IS1N_SC_EENSX_ISG_SC_EEEEESJ_SK_SJ_SK_NS1I_6fusion15FusionCallbacksIS1M_NS1S_17LinearCombinationISJ_fSJ_fLNS_15FloatRoundStyleE2EEES1O_S1R_JEEENS4_5SM1004TMEM4LOAD26SM100_TMEM_LOAD_32dp32b16xENS4_13SM90_TMA_LOADENS16_INS17_ILi0ELi4ELi3EEES1A_NSX_INS5_IJS1B_NSA_ILi16EEEEEENS5_IJS24_SC_EEEEEEENS4_39AutoVectorizingCopyWithAssumedAlignmentILi128EEENS4_14SM90_TMA_STOREES28_S2A_S2A_EEEvvEEEEvNT_6ParamsE,"ax",@progbits
	.align	128
.text._ZN7cutlass13device_kernelINS_4gemm6kernel13GemmUniversalIN4cute5tupleIJiiiiEEENS1_10collective13CollectiveMmaINS1_35MainloopSm100TmaUmmaWarpSpecializedILi10ELi2ELi2ENS5_IJNS4_1CILi2EEENSA_ILi1EEESC_EEEEENS5_IJNSA_ILi256EEENSA_ILi240EEENSA_ILi64EEEEEENS_12float_e4m3_tENS5_IJlSC_lEEESJ_SK_NS4_8TiledMMAINS4_8MMA_AtomIJNS4_10MMA_TraitsINS4_25SM100_MMA_F8F6F4_2x1SM_SSEJSJ_SJ_fSF_SG_NS4_17integral_constantINS4_4UMMA5MajorELSR_0EEESS_NSP_INSQ_7ScaleInELST_0EEESU_EEEEEENS4_6LayoutINS5_IJSC_SC_SC_EEENS5_IJNSA_ILi0EEESZ_SZ_EEEEENS5_IJNS4_10UnderscoreES12_S12_EEEEENS4_18SM100_TMA_2SM_LOADENS4_14ComposedLayoutINS4_7SwizzleILi2ELi4ELi3EEENS4_18smem_ptr_flag_bitsILi8EEENSX_INS5_IJNSA_ILi8EEESH_EEENS5_IJSH_SC_EEEEEEEvNS4_8identityES15_S1F_vS1G_EENS_8epilogue10collective18CollectiveEpilogueINS1I_23Sm100TmaWarpSpecializedILi1ELi1ELi240ELb0ELb0EEEJNS5_IJNSA_ILi128EEESG_SH_EEENS5_IJNSX_IS1N_SC_EENSX_ISG_SC_EEEEESJ_SK_SJ_SK_NS1I_6fusion15FusionCallbacksIS1M_NS1S_17LinearCombinationISJ_fSJ_fLNS_15FloatRoundStyleE2EEES1O_S1R_JEEENS4_5SM1004TMEM4LOAD26SM100_TMEM_LOAD_32dp32b16xENS4_13SM90_TMA_LOADENS16_INS17_ILi0ELi4ELi3EEES1A_NSX_INS5_IJS1B_NSA_ILi16EEEEEENS5_IJS24_SC_EEEEEEENS4_39AutoVectorizingCopyWithAssumedAlignmentILi128EEENS4_14SM90_TMA_STOREES28_S2A_S2A_EEEvvEEEEvNT_6ParamsE:
        .type           _ZN7cutlass13device_kernelINS_4gemm6kernel13GemmUniversalIN4cute5tupleIJiiiiEEENS1_10collective13CollectiveMmaINS1_35MainloopSm100TmaUmmaWarpSpecializedILi10ELi2ELi2ENS5_IJNS4_1CILi2EEENSA_ILi1EEESC_EEEEENS5_IJNSA_ILi256EEENSA_ILi240EEENSA_ILi64EEEEEENS_12float_e4m3_tENS5_IJlSC_lEEESJ_SK_NS4_8TiledMMAINS4_8MMA_AtomIJNS4_10MMA_TraitsINS4_25SM100_MMA_F8F6F4_2x1SM_SSEJSJ_SJ_fSF_SG_NS4_17integral_constantINS4_4UMMA5MajorELSR_0EEESS_NSP_INSQ_7ScaleInELST_0EEESU_EEEEEENS4_6LayoutINS5_IJSC_SC_SC_EEENS5_IJNSA_ILi0EEESZ_SZ_EEEEENS5_IJNS4_10UnderscoreES12_S12_EEEEENS4_18SM100_TMA_2SM_LOADENS4_14ComposedLayoutINS4_7SwizzleILi2ELi4ELi3EEENS4_18smem_ptr_flag_bitsILi8EEENSX_INS5_IJNSA_ILi8EEESH_EEENS5_IJSH_SC_EEEEEEEvNS4_8identityES15_S1F_vS1G_EENS_8epilogue10collective18CollectiveEpilogueINS1I_23Sm100TmaWarpSpecializedILi1ELi1ELi240ELb0ELb0EEEJNS5_IJNSA_ILi128EEESG_SH_EEENS5_IJNSX_IS1N_SC_EENSX_ISG_SC_EEEEESJ_SK_SJ_SK_NS1I_6fusion15FusionCallbacksIS1M_NS1S_17LinearCombinationISJ_fSJ_fLNS_15FloatRoundStyleE2EEES1O_S1R_JEEENS4_5SM1004TMEM4LOAD26SM100_TMEM_LOAD_32dp32b16xENS4_13SM90_TMA_LOADENS16_INS17_ILi0ELi4ELi3EEES1A_NSX_INS5_IJS1B_NSA_ILi16EEEEEENS5_IJS24_SC_EEEEEEENS4_39AutoVectorizingCopyWithAssumedAlignmentILi128EEENS4_14SM90_TMA_STOREES28_S2A_S2A_EEEvvEEEEvNT_6ParamsE,@function
        .size           _ZN7cutlass13device_kernelINS_4gemm6kernel13GemmUniversalIN4cute5tupleIJiiiiEEENS1_10collective13CollectiveMmaINS1_35MainloopSm100TmaUmmaWarpSpecializedILi10ELi2ELi2ENS5_IJNS4_1CILi2EEENSA_ILi1EEESC_EEEEENS5_IJNSA_ILi256EEENSA_ILi240EEENSA_ILi64EEEEEENS_12float_e4m3_tENS5_IJlSC_lEEESJ_SK_NS4_8TiledMMAINS4_8MMA_AtomIJNS4_10MMA_TraitsINS4_25SM100_MMA_F8F6F4_2x1SM_SSEJSJ_SJ_fSF_SG_NS4_17integral_constantINS4_4UMMA5MajorELSR_0EEESS_NSP_INSQ_7ScaleInELST_0EEESU_EEEEEENS4_6LayoutINS5_IJSC_SC_SC_EEENS5_IJNSA_ILi0EEESZ_SZ_EEEEENS5_IJNS4_10UnderscoreES12_S12_EEEEENS4_18SM100_TMA_2SM_LOADENS4_14ComposedLayoutINS4_7SwizzleILi2ELi4ELi3EEENS4_18smem_ptr_flag_bitsILi8EEENSX_INS5_IJNSA_ILi8EEESH_EEENS5_IJSH_SC_EEEEEEEvNS4_8identityES15_S1F_vS1G_EENS_8epilogue10collective18CollectiveEpilogueINS1I_23Sm100TmaWarpSpecializedILi1ELi1ELi240ELb0ELb0EEEJNS5_IJNSA_ILi128EEESG_SH_EEENS5_IJNSX_IS1N_SC_EENSX_ISG_SC_EEEEESJ_SK_SJ_SK_NS1I_6fusion15FusionCallbacksIS1M_NS1S_17LinearCombinationISJ_fSJ_fLNS_15FloatRoundStyleE2EEES1O_S1R_JEEENS4_5SM1004TMEM4LOAD26SM100_TMEM_LOAD_32dp32b16xENS4_13SM90_TMA_LOADENS16_INS17_ILi0ELi4ELi3EEES1A_NSX_INS5_IJS1B_NSA_ILi16EEEEEENS5_IJS24_SC_EEEEEEENS4_39AutoVectorizingCopyWithAssumedAlignmentILi128EEENS4_14SM90_TMA_STOREES28_S2A_S2A_EEEvvEEEEvNT_6ParamsE,(.L_x_174 - _ZN7cutlass13device_kernelINS_4gemm6kernel13GemmUniversalIN4cute5tupleIJiiiiEEENS1_10collective13CollectiveMmaINS1_35MainloopSm100TmaUmmaWarpSpecializedILi10ELi2ELi2ENS5_IJNS4_1CILi2EEENSA_ILi1EEESC_EEEEENS5_IJNSA_ILi256EEENSA_ILi240EEENSA_ILi64EEEEEENS_12float_e4m3_tENS5_IJlSC_lEEESJ_SK_NS4_8TiledMMAINS4_8MMA_AtomIJNS4_10MMA_TraitsINS4_25SM100_MMA_F8F6F4_2x1SM_SSEJSJ_SJ_fSF_SG_NS4_17integral_constantINS4_4UMMA5MajorELSR_0EEESS_NSP_INSQ_7ScaleInELST_0EEESU_EEEEEENS4_6LayoutINS5_IJSC_SC_SC_EEENS5_IJNSA_ILi0EEESZ_SZ_EEEEENS5_IJNS4_10UnderscoreES12_S12_EEEEENS4_18SM100_TMA_2SM_LOADENS4_14ComposedLayoutINS4_7SwizzleILi2ELi4ELi3EEENS4_18smem_ptr_flag_bitsILi8EEENSX_INS5_IJNSA_ILi8EEESH_EEENS5_IJSH_SC_EEEEEEEvNS4_8identityES15_S1F_vS1G_EENS_8epilogue10collective18CollectiveEpilogueINS1I_23Sm100TmaWarpSpecializedILi1ELi1ELi240ELb0ELb0EEEJNS5_IJNSA_ILi128EEESG_SH_EEENS5_IJNSX_IS1N_SC_EENSX_ISG_SC_EEEEESJ_SK_SJ_SK_NS1I_6fusion15FusionCallbacksIS1M_NS1S_17LinearCombinationISJ_fSJ_fLNS_15FloatRoundStyleE2EEES1O_S1R_JEEENS4_5SM1004TMEM4LOAD26SM100_TMEM_LOAD_32dp32b16xENS4_13SM90_TMA_LOADENS16_INS17_ILi0ELi4ELi3EEES1A_NSX_INS5_IJS1B_NSA_ILi16EEEEEENS5_IJS24_SC_EEEEEEENS4_39AutoVectorizingCopyWithAssumedAlignmentILi128EEENS4_14SM90_TMA_STOREES28_S2A_S2A_EEEvvEEEEvNT_6ParamsE)
        .other          _ZN7cutlass13device_kernelINS_4gemm6kernel13GemmUniversalIN4cute5tupleIJiiiiEEENS1_10collective13CollectiveMmaINS1_35MainloopSm100TmaUmmaWarpSpecializedILi10ELi2ELi2ENS5_IJNS4_1CILi2EEENSA_ILi1EEESC_EEEEENS5_IJNSA_ILi256EEENSA_ILi240EEENSA_ILi64EEEEEENS_12float_e4m3_tENS5_IJlSC_lEEESJ_SK_NS4_8TiledMMAINS4_8MMA_AtomIJNS4_10MMA_TraitsINS4_25SM100_MMA_F8F6F4_2x1SM_SSEJSJ_SJ_fSF_SG_NS4_17integral_constantINS4_4UMMA5MajorELSR_0EEESS_NSP_INSQ_7ScaleInELST_0EEESU_EEEEEENS4_6LayoutINS5_IJSC_SC_SC_EEENS5_IJNSA_ILi0EEESZ_SZ_EEEEENS5_IJNS4_10UnderscoreES12_S12_EEEEENS4_18SM100_TMA_2SM_LOADENS4_14ComposedLayoutINS4_7SwizzleILi2ELi4ELi3EEENS4_18smem_ptr_flag_bitsILi8EEENSX_INS5_IJNSA_ILi8EEESH_EEENS5_IJSH_SC_EEEEEEEvNS4_8identityES15_S1F_vS1G_EENS_8epilogue10collective18CollectiveEpilogueINS1I_23Sm100TmaWarpSpecializedILi1ELi1ELi240ELb0ELb0EEEJNS5_IJNSA_ILi128EEESG_SH_EEENS5_IJNSX_IS1N_SC_EENSX_ISG_SC_EEEEESJ_SK_SJ_SK_NS1I_6fusion15FusionCallbacksIS1M_NS1S_17LinearCombinationISJ_fSJ_fLNS_15FloatRoundStyleE2EEES1O_S1R_JEEENS4_5SM1004TMEM4LOAD26SM100_TMEM_LOAD_32dp32b16xENS4_13SM90_TMA_LOADENS16_INS17_ILi0ELi4ELi3EEES1A_NSX_INS5_IJS1B_NSA_ILi16EEEEEENS5_IJS24_SC_EEEEEEENS4_39AutoVectorizingCopyWithAssumedAlignmentILi128EEENS4_14SM90_TMA_STOREES28_S2A_S2A_EEEvvEEEEvNT_6ParamsE,@"STO_CUDA_ENTRY STV_DEFAULT"
_ZN7cutlass13device_kernelINS_4gemm6kernel13GemmUniversalIN4cute5tupleIJiiiiEEENS1_10collective13CollectiveMmaINS1_35MainloopSm100TmaUmmaWarpSpecializedILi10ELi2ELi2ENS5_IJNS4_1CILi2EEENSA_ILi1EEESC_EEEEENS5_IJNSA_ILi256EEENSA_ILi240EEENSA_ILi64EEEEEENS_12float_e4m3_tENS5_IJlSC_lEEESJ_SK_NS4_8TiledMMAINS4_8MMA_AtomIJNS4_10MMA_TraitsINS4_25SM100_MMA_F8F6F4_2x1SM_SSEJSJ_SJ_fSF_SG_NS4_17integral_constantINS4_4UMMA5MajorELSR_0EEESS_NSP_INSQ_7ScaleInELST_0EEESU_EEEEEENS4_6LayoutINS5_IJSC_SC_SC_EEENS5_IJNSA_ILi0EEESZ_SZ_EEEEENS5_IJNS4_10UnderscoreES12_S12_EEEEENS4_18SM100_TMA_2SM_LOADENS4_14ComposedLayoutINS4_7SwizzleILi2ELi4ELi3EEENS4_18smem_ptr_flag_bitsILi8EEENSX_INS5_IJNSA_ILi8EEESH_EEENS5_IJSH_SC_EEEEEEEvNS4_8identityES15_S1F_vS1G_EENS_8epilogue10collective18CollectiveEpilogueINS1I_23Sm100TmaWarpSpecializedILi1ELi1ELi240ELb0ELb0EEEJNS5_IJNSA_ILi128EEESG_SH_EEENS5_IJNSX_IS1N_SC_EENSX_ISG_SC_EEEEESJ_SK_SJ_SK_NS1I_6fusion15FusionCallbacksIS1M_NS1S_17LinearCombinationISJ_fSJ_fLNS_15FloatRoundStyleE2EEES1O_S1R_JEEENS4_5SM1004TMEM4LOAD26SM100_TMEM_LOAD_32dp32b16xENS4_13SM90_TMA_LOADENS16_INS17_ILi0ELi4ELi3EEES1A_NSX_INS5_IJS1B_NSA_ILi16EEEEEENS5_IJS24_SC_EEEEEEENS4_39AutoVectorizingCopyWithAssumedAlignmentILi128EEENS4_14SM90_TMA_STOREES28_S2A_S2A_EEEvvEEEEvNT_6ParamsE:
[----:B------:R-:W1:Y:S01]  /*0000*/  LDC R1, c[0x0][0x37c] ;  /* 0x0000df00ff017b82 */ /* 0x000e620000000800 */
[----:B------:R-:W2:Y:S01]  /*0010*/  S2R R2, SR_TID.X ;  /* 0x0000000000027919 */ /* 0x000ea20000002100 */
[----:B------:R-:W3:Y:S01]  /*0020*/  LDCU.64 UR10, c[0x0][0x890] ;  /* 0x00011200ff0a77ac */ /* 0x000ee20008000a00 */
[----:B-1----:R-:W-:-:S05]  /*0030*/  VIADD R1, R1, 0xfffffc30 ;  /* 0xfffffc3001017836 */ /* 0x002fca0000000000 */
[----:B------:R-:W1:Y:S01]  /*0040*/  S2UR UR5, SR_CgaCtaId ;  /* 0x00000000000579c3 */ /* 0x000e620000008800 */
[----:B------:R-:W-:Y:S01]  /*0050*/  ELECT P1, URZ, PT ;  /* 0x0000000000ff782f */ /* 0x000fe20003820000 */
[----:B---3--:R-:W-:-:S04]  /*0060*/  UISETP.NE.U32.AND UP0, UPT, UR10, URZ, UPT ;  /* 0x000000ff0a00728c */ /* 0x008fc8000bf05070 */
[----:B------:R-:W-:Y:S02]  /*0070*/  UISETP.NE.AND.EX UP0, UPT, UR11, URZ, UPT, UP0 ;  /* 0x000000ff0b00728c */ /* 0x000fe4000bf05300 */
[----:B-1----:R-:W-:Y:S02]  /*0080*/  ULOP3.LUT UR34, UR5, 0x1, URZ, 0xc0, !UPT ;  /* 0x0000000105227892 */ /* 0x002fe4000f8ec0ff */
[----:B------:R-:W-:Y:S01]  /*0090*/  ULOP3.LUT UR33, UR5, 0x1, URZ, 0x3c, !UPT ;  /* 0x0000000105217892 */ /* 0x000fe2000f8e3cff */
[----:B--2---:R-:W-:-:S05]  /*00a0*/  SHF.R.U32.HI R3, RZ, 0x5, R2 ;  /* 0x00000005ff037819 */ /* 0x004fca0000011602 */
[----:B------:R-:W1:Y:S02]  /*00b0*/  SHFL.IDX PT, R0, R3, RZ, 0x1f ;  /* 0x00001fff03007589 */ /* 0x000e6400000e0000 */
[----:B-1----:R-:W-:Y:S02]  /*00c0*/  R2UR UR14, R0 ;  /* 0x00000000000e72ca */ /* 0x002fe400000e0000 */
[----:B------:R-:W-:-:S05]  /*00d0*/  PRMT R0, RZ, 0x7610, R0 ;  /* 0x00007610ff007816 */ /* 0x000fca0000000000 */
[----:B------:R1:W-:Y:S01]  /*00e0*/  STL.S16 [R1+0xe0], R0 ;  /* 0x0000e00001007387 */ /* 0x0003e20000100600 */
[----:B------:R-:W-:Y:S07]  /*00f0*/  BRA.U UP0, `(.L_x_0) ;  /* 0x0000000100387547 */ /* 0x000fee000b800000 */
[----:B------:R-:W2:Y:S02]  /*0100*/  LDCU.64 UR6, c[0x0][0x888] ;  /* 0x00011100ff0677ac */ /* 0x000ea40008000a00 */
[----:B--2---:R-:W-:-:S04]  /*0110*/  UISETP.NE.U32.AND UP0, UPT, UR6, URZ, UPT ;  /* 0x000000ff0600728c */ /* 0x004fc8000bf05070 */
[----:B------:R-:W-:-:S09]  /*0120*/  UISETP.NE.AND.EX UP0, UPT, UR7, URZ, UPT, UP0 ;  /* 0x000000ff0700728c */ /* 0x000fd2000bf05300 */
[----:B------:R-:W-:Y:S05]  /*0130*/  BRA.U !UP0, `(.L_x_1) ;  /* 0x00000001081c7547 */ /* 0x000fea000b800000 */
[----:B------:R-:W1:Y:S01]  /*0140*/  LDC.64 R4, c[0x0][0x888] ;  /* 0x00022200ff047b82 */ /* 0x000e620000000a00 */
[----:B------:R-:W1:Y:S02]  /*0150*/  LDCU.64 UR6, c[0x0][0x358] ;  /* 0x00006b00ff0677ac */ /* 0x000e640008000a00 */
[----:B-1----:R-:W2:Y:S02]  /*0160*/  LDG.E R0, desc[UR6][R4.64] ;  /* 0x0000000604007981 */ /* 0x002ea4000c1e1900 */
[----:B--2---:R-:W-:Y:S01]  /*0170*/  R2UR UR44, R0 ;  /* 0x00000000002c72ca */ /* 0x004fe200000e0000 */
[----:B------:R-:W-:-:S05]  /*0180*/  HFMA2 R0, -RZ, RZ, 0, 5.9604644775390625e-08 ;  /* 0x00000001ff007431 */ /* 0x000fca00000001ff */
[----:B------:R2:W-:Y:S01]  /*0190*/  STL.S16 [R1+0xe0], R0 ;  /* 0x0000e00001007387 */ /* 0x0005e20000100600 */
[----:B------:R-:W-:Y:S07]  /*01a0*/  BRA `(.L_x_0) ;  /* 0x00000000000c7947 */ /* 0x000fee0003800000 */
.L_x_1:
[----:B-1----:R-:W-:Y:S01]  /*01b0*/  HFMA2 R0, -RZ, RZ, 0, 5.9604644775390625e-08 ;  /* 0x00000001ff007431 */ /* 0x002fe200000001ff */
[----:B------:R-:W3:Y:S04]  /*01c0*/  LDCU UR44, c[0x0][0x880] ;  /* 0x00011000ff2c77ac */ /* 0x000ee80008000800 */
[----:B------:R4:W-:Y:S02]  /*01d0*/  STL.S16 [R1+0xe0], R0 ;  /* 0x0000e00001007387 */ /* 0x0009e40000100600 */
.L_x_0:
[----:B------:R-:W5:Y:S02]  /*01e0*/  LDCU.64 UR6, c[0x0][0x8b0] ;  /* 0x00011600ff0677ac */ /* 0x000f640008000a00 */
[----:B-----5:R-:W-:-:S04]  /*01f0*/  UISETP.NE.U32.AND UP0, UPT, UR6, URZ, UPT ;  /* 0x000000ff0600728c */ /* 0x020fc8000bf05070 */
[----:B------:R-:W-:-:S09]  /*0200*/  UISETP.NE.AND.EX UP0, UPT, UR7, URZ, UPT, UP0 ;  /* 0x000000ff0700728c */ /* 0x000fd2000bf05300 */
[----:B------:R-:W-:Y:S05]  /*0210*/  BRA.U UP0, `(.L_x_2) ;  /* 0x0000000100287547 */ /* 0x000fea000b800000 */
[----:B------:R-:W5:Y:S02]  /*0220*/  LDCU.64 UR6, c[0x0][0x8a8] ;  /* 0x00011500ff0677ac */ /* 0x000f640008000a00 */
[----:B-----5:R-:W-:-:S04]  /*0230*/  UISETP.NE.U32.AND UP0, UPT, UR6, URZ, UPT ;  /* 0x000000ff0600728c */ /* 0x020fc8000bf05070 */
[----:B------:R-:W-:-:S09]  /*0240*/  UISETP.NE.AND.EX UP0, UPT, UR7, URZ, UPT, UP0 ;  /* 0x000000ff0700728c */ /* 0x000fd2000bf05300 */
[----:B------:R-:W-:Y:S05]  /*0250*/  BRA.U !UP0, `(.L_x_3) ;  /* 0x0000000108147547 */ /* 0x000fea000b800000 */
[----:B------:R-:W1:Y:S01]  /*0260*/  LDC.64 R4, c[0x0][0x8a8] ;  /* 0x00022a00ff047b82 */ /* 0x000e620000000a00 */
[----:B------:R-:W1:Y:S02]  /*0270*/  LDCU.64 UR6, c[0x0][0x358] ;  /* 0x00006b00ff0677ac */ /* 0x000e640008000a00 */
[----:B-12-4-:R-:W2:Y:S02]  /*0280*/  LDG.E R0, desc[UR6][R4.64] ;  /* 0x0000000604007981 */ /* 0x016ea4000c1e1900 */
[----:B--2---:R-:W-:Y:S01]  /*0290*/  R2UR UR37, R0 ;  /* 0x00000000002572ca */ /* 0x004fe200000e0000 */
[----:B------:R-:W-:-:S14]  /*02a0*/  BRA `(.L_x_2) ;  /* 0x0000000000047947 */ /* 0x000fdc0003800000 */
.L_x_3:
[----:B------:R-:W1:Y:S02]  /*02b0*/  LDCU UR37, c[0x0][0x8a0] ;  /* 0x00011400ff2577ac */ /* 0x000e640008000800 */
.L_x_2:
[----:B-12-4-:R-:W-:Y:S01]  /*02c0*/  IMAD.U32 R0, RZ, RZ, UR14 ;  /* 0x0000000eff007e24 */ /* 0x016fe2000f8e00ff */
[----:B------:R-:W-:Y:S04]  /*02d0*/  BSSY.RECONVERGENT B0, `(.L_x_4) ;  /* 0x000000c000007945 */ /* 0x000fe80003800200 */
[C---:B------:R-:W-:Y:S02]  /*02e0*/  ISETP.NE.OR P2, PT, R0.reuse, 0x1, !P1 ;  /* 0x000000010000780c */ /* 0x040fe40004f45670 */
[----:B------:R-:W-:-:S11]  /*02f0*/  ISETP.NE.OR P0, PT, R0, 0x3, !P1 ;  /* 0x000000030000780c */ /* 0x000fd60004f05670 */
[----:B------:R-:W-:Y:S05]  /*0300*/  @P2 BRA `(.L_x_5) ;  /* 0x0000000000202947 */ /* 0x000fea0003800000 */
[----:B------:R-:W1:Y:S02]  /*0310*/  LDCU.64 UR6, c[0x0][0x348] ;  /* 0x00006900ff0677ac */ /* 0x000e640008000a00 */
[----:B-1----:R-:W-:Y:S02]  /*0320*/  UIADD3 UR8, UP1, UPT, UR6, 0x80, URZ ;  /* 0x0000008006087890 */ /* 0x002fe4000ff3e0ff */
[----:B------:R-:W-:Y:S02]  /*0330*/  UIADD3 UR6, UP0, UPT, UR6, 0x180, URZ ;  /* 0x0000018006067890 */ /* 0x000fe4000ff1e0ff */
[----:B------:R-:W-:Y:S02]  /*0340*/  UIADD3.X UR9, UPT, UPT, URZ, UR7, URZ, UP1, !UPT ;  /* 0x00000007ff097290 */ /* 0x000fe40008ffe4ff */
[----:B------:R-:W-:-:S07]  /*0350*/  UIADD3.X UR7, UPT, UPT, URZ, UR7, URZ, UP0, !UPT ;  /* 0x00000007ff077290 */ /* 0x000fce00087fe4ff */
[----:B------:R1:W-:Y:S02]  /*0360*/  UTMACCTL.PF [UR8] ;  /* 0x00000000080079b9 */ /* 0x0003e40008040000 */
[----:B------:R1:W-:Y:S02]  /*0370*/  UTMACCTL.PF [UR6] ;  /* 0x00000000060079b9 */ /* 0x0003e40008040000 */
[----:B-1----:R-:W-:Y:S01]  /*0380*/  NOP ;  /* 0x0000000000007918 */ /* 0x002fe20000000000 */
.L_x_5:
[----:B---3--:R-:W-:Y:S05]  /*0390*/  BSYNC.RECONVERGENT B0 ;  /* 0x0000000000007941 */ /* 0x008fea0003800200 */
.L_x_4:
[----:B------:R-:W-:Y:S04]  /*03a0*/  BSSY.RECONVERGENT B0, `(.L_x_6) ;  /* 0x000000a000007945 */ /* 0x000fe80003800200 */
        /* <DEDUP_REMOVED lines=9> */
.L_x_7:
[----:B------:R-:W-:Y:S05]  /*0440*/  BSYNC.RECONVERGENT B0 ;  /* 0x0000000000007941 */ /* 0x000fea0003800200 */
.L_x_6:
[----:B------:R-:W1:Y:S01]  /*0450*/  LDCU.64 UR6, c[0x0][0x888] ;  /* 0x00011100ff0677ac */ /* 0x000e620008000a00 */
[----:B------:R-:W-:Y:S02]  /*0460*/  UISETP.EQ.U32.AND UP1, UPT, UR10, URZ, UPT ;  /* 0x000000ff0a00728c */ /* 0x000fe4000bf22070 */
[----:B------:R-:W-:Y:S02]  /*0470*/  UPLOP3.LUT UP4, UPT, UPT, UPT, UPT, 0x80, 0x8 ;  /* 0x000000000008789c */ /* 0x000fe40003f8f070 */
[----:B-1----:R-:W-:-:S04]  /*0480*/  UISETP.NE.U32.AND UP0, UPT, UR6, URZ, UPT ;  /* 0x000000ff0600728c */ /* 0x002fc8000bf05070 */
[----:B------:R-:W-:-:S04]  /*0490*/  UISETP.NE.AND.EX UP2, UPT, UR7, URZ, UPT, UP0 ;  /* 0x000000ff0700728c */ /* 0x000fc8000bf45300 */
[----:B------:R-:W-:-:S04]  /*04a0*/  UISETP.EQ.OR.EX UP3, UPT, UR11, URZ, !UP2, UP1 ;  /* 0x000000ff0b00728c */ /* 0x000fc8000d762710 */
[----:B------:R-:W-:-:S06]  /*04b0*/  UP2UR UR4, UPR, URZ, 0x8 ;  /* 0x00000008ff047883 */ /* 0x000fcc0008000000 */
[----:B------:R-:W-:-:S05]  /*04c0*/  MOV R0, UR4 ;  /* 0x0000000400007c02 */ /* 0x000fca0008000f00 */
[----:B------:R1:W-:Y:S01]  /*04d0*/  STL [R1+0x10c], R0 ;  /* 0x00010c0001007387 */ /* 0x0003e20000100800 */
[----:B------:R-:W-:Y:S05]  /*04e0*/  BRA.U !UP3, `(.L_x_8) ;  /* 0x000000010b207547 */ /* 0x000fea000b800000 */
[----:B------:R-:W-:Y:S01]  /*04f0*/  UISETP.NE.U32.AND UP1, UPT, UR10, URZ, UPT ;  /* 0x000000ff0a00728c */ /* 0x000fe2000bf25070 */
[----:B------:R-:W-:Y:S01]  /*0500*/  FSETP.NEU.AND P0, PT, RZ, UR44, PT ;  /* 0x0000002cff007c0b */ /* 0x000fe2000bf0d000 */
[----:B------:R-:W-:Y:S02]  /*0510*/  USEL UR4, URZ, 0xffffffff, UP2 ;  /* 0xffffffffff047887 */ /* 0x000fe40009000000 */
[----:B------:R-:W-:-:S10]  /*0520*/  UISETP.NE.AND.EX UP1, UPT, UR11, URZ, UPT, UP1 ;  /* 0x000000ff0b00728c */ /* 0x000fd4000bf25310 */
[----:B------:R-:W-:Y:S01]  /*0530*/  VOTEU.ANY UP0, P0 ;  /* 0x0000000000ff7886 */ /* 0x000fe20000000100 */
[----:B------:R-:W-:-:S04]  /*0540*/  @!UP1 USEL UR4, URZ, 0xffffffff, UP0 ;  /* 0xffffffffff049887 */ /* 0x000fc80008000000 */
[----:B------:R-:W-:-:S04]  /*0550*/  ULOP3.LUT UR4, UR4, 0x1, URZ, 0xc0, !UPT ;  /* 0x0000000104047892 */ /* 0x000fc8000f8ec0ff */
[----:B------:R-:W-:-:S11]  /*0560*/  UISETP.NE.U32.AND UP4, UPT, UR4, 0x1, UPT ;  /* 0x000000010400788c */ /* 0x000fd6000bf85070 */
.L_x_8:
[----:B-1----:R-:W1:Y:S01]  /*0570*/  SHFL.IDX PT, R0, R3, RZ, 0x1f ;  /* 0x00001fff03007589 */ /* 0x002e6200000e0000 */
[----:B------:R-:W-:-:S04]  /*0580*/  UISETP.NE.AND UP0, UPT, UR14, 0x2, UPT ;  /* 0x000000020e00788c */ /* 0x000fc8000bf05270 */
[----:B------:R-:W-:Y:S02]  /*0590*/  UISETP.EQ.AND UP1, UPT, UR34, URZ, !UP0 ;  /* 0x000000ff2200728c */ /* 0x000fe4000c722270 */
[----:B------:R-:W-:-:S04]  /*05a0*/  USEL UR50, URZ, 0x1, UP0 ;  /* 0x00000001ff327887 */ /* 0x000fc80008000000 */
[----:B------:R-:W-:Y:S02]  /*05b0*/  PLOP3.LUT P3, PT, P1, PT, UP1, 0x80, 0x8 ;  /* 0x000000000008781c */ /* 0x000fe40000f6f018 */
[----:B-1----:R-:W-:-:S13]  /*05c0*/  ISETP.NE.AND P0, PT, R0, RZ, PT ;  /* 0x000000ff0000720c */ /* 0x002fda0003f05270 */
[----:B------:R-:W-:Y:S05]  /*05d0*/  @P0 BRA `(.L_x_9) ;  /* 0x0000000000800947 */ /* 0x000fea0003800000 */
[----:B------:R-:W-:Y:S01]  /*05e0*/  ELECT P0, URZ, PT ;  /* 0x0000000000ff782f */ /* 0x000fe20003800000 */
[----:B------:R-:W-:-:S12]  /*05f0*/  BSSY.RECONVERGENT B0, `(.L_x_9) ;  /* 0x000001e000007945 */ /* 0x000fd80003800200 */
[----:B------:R-:W-:Y:S05]  /*0600*/  @!P0 BRA `(.L_x_10) ;  /* 0x0000000000708947 */ /* 0x000fea0003800000 */
[----:B------:R-:W-:Y:S01]  /*0610*/  UMOV UR4, 0x400 ;  /* 0x0000040000047882 */ /* 0x000fe20000000000 */
[----:B------:R-:W-:Y:S01]  /*0620*/  UMOV UR6, 0x1 ;  /* 0x0000000100067882 */ /* 0x000fe20000000000 */
[----:B------:R-:W-:Y:S02]  /*0630*/  ULEA UR4, UR5, UR4, 0x18 ;  /* 0x0000000405047291 */ /* 0x000fe4000f8ec0ff */
[----:B------:R-:W-:-:S04]  /*0640*/  UIADD3 UR6, UPT, UPT, -UR6, 0x100000, URZ ;  /* 0x0010000006067890 */ /* 0x000fc8000fffe1ff */
[----:B------:R-:W-:Y:S02]  /*0650*/  USHF.L.U32 UR7, UR6, 0xb, URZ ;  /* 0x0000000b06077899 */ /* 0x000fe400080006ff */
[----:B------:R-:W-:Y:S01]  /*0660*/  USHF.L.U32 UR6, UR6, 0x1, URZ ;  /* 0x0000000106067899 */ /* 0x000fe200080006ff */
[----:B------:R-:W1:Y:S11]  /*0670*/  FENCE.VIEW.ASYNC.S ;  /* 0x00000000000073c6 */ /* 0x000e760000000000 */
[----:B-1----:R1:W2:Y:S01]  /*0680*/  SYNCS.EXCH.64 URZ, [UR4], UR6 ;  /* 0x0000000604ff75b2 */ /* 0x0022a20008000100 */
[----:B------:R1:W3:Y:S01]  /*0690*/  SYNCS.EXCH.64 URZ, [UR4+0x50], UR6 ;  /* 0x0000500604ff75b2 */ /* 0x0002e20008000100 */
[----:B------:R1:W4:Y:S01]  /*06a0*/  SYNCS.EXCH.64 URZ, [UR4+0x8], UR6 ;  /* 0x0000080604ff75b2 */ /* 0x0003220008000100 */
[----:B------:R1:W1:Y:S01]  /*06b0*/  SYNCS.EXCH.64 URZ, [UR4+0x58], UR6 ;  /* 0x0000580604ff75b2 */ /* 0x0002620008000100 */
        /* <DEDUP_REMOVED lines=16> */
[----:B------:R-:W-:Y:S01]  /*07c0*/  NOP ;  /* 0x0000000000007918 */ /* 0x000fe20000000000 */
.L_x_10:
[----:B-1----:R-:W-:Y:S05]  /*07d0*/  BSYNC.RECONVERGENT B0 ;  /* 0x0000000000007941 */ /* 0x002fea0003800200 */
.L_x_9:
[----:B------:R-:W1:Y:S01]  /*07e0*/  SHFL.IDX PT, R0, R3, RZ, 0x1f ;  /* 0x00001fff03007589 */ /* 0x000e6200000e0000 */
[----:B------:R-:W-:Y:S01]  /*07f0*/  NOP ;  /* 0x0000000000007918 */ /* 0x000fe20000000000 */
[----:B-1----:R-:W-:-:S13]  /*0800*/  ISETP.NE.AND P0, PT, R0, 0x1, PT ;  /* 0x000000010000780c */ /* 0x002fda0003f05270 */
[----:B------:R-:W-:Y:S05]  /*0810*/  @P0 BRA `(.L_x_11) ;  /* 0x00000000003c0947 */ /* 0x000fea0003800000 */
[----:B------:R-:W-:Y:S01]  /*0820*/  UMOV UR4, 0x400 ;  /* 0x0000040000047882 */ /* 0x000fe20000000000 */
[----:B------:R-:W-:Y:S01]  /*0830*/  UMOV UR8, 0x20 ;  /* 0x0000002000087882 */ /* 0x000fe20000000000 */
[----:B------:R-:W-:Y:S01]  /*0840*/  UMOV UR6, 0x80 ;  /* 0x0000008000067882 */ /* 0x000fe20000000000 */
[----:B------:R-:W-:Y:S02]  /*0850*/  ULEA UR4, UR5, UR4, 0x18 ;  /* 0x0000000405047291 */ /* 0x000fe4000f8ec0ff */
[----:B------:R-:W-:-:S04]  /*0860*/  UIADD3 UR8, UPT, UPT, -UR8, 0x100000, URZ ;  /* 0x0010000008087890 */ /* 0x000fc8000fffe1ff */
[----:B------:R-:W-:Y:S02]  /*0870*/  USHF.L.U32 UR9, UR8, 0xb, URZ ;  /* 0x0000000b08097899 */ /* 0x000fe400080006ff */
[----:B------:R-:W-:Y:S02]  /*0880*/  USHF.L.U32 UR8, UR8, 0x1, URZ ;  /* 0x0000000108087899 */ /* 0x000fe400080006ff */
[----:B------:R-:W-:-:S04]  /*0890*/  UIADD3 UR6, UPT, UPT, -UR6, 0x100000, URZ ;  /* 0x0010000006067890 */ /* 0x000fc8000fffe1ff */
[----:B------:R-:W-:Y:S02]  /*08a0*/  USHF.L.U32 UR7, UR6, 0xb, URZ ;  /* 0x0000000b06077899 */ /* 0x000fe400080006ff */
[----:B------:R-:W-:Y:S01]  /*08b0*/  USHF.L.U32 UR6, UR6, 0x1, URZ ;  /* 0x0000000106067899 */ /* 0x000fe200080006ff */
[----:B------:R-:W-:Y:S01]  /*08c0*/  ELECT P0, URZ, PT ;  /* 0x0000000000ff782f */ /* 0x000fe20003800000 */
[----:B------:R-:W1:Y:S02]  /*08d0*/  FENCE.VIEW.ASYNC.S ;  /* 0x00000000000073c6 */ /* 0x000e640000000000 */
[----:B-1----:R1:W1:Y:S08]  /*08e0*/  SYNCS.EXCH.64 URZ, [UR4+0xa0], UR8 ;  /* 0x0000a00804ff75b2 */ /* 0x0022700008000100 */
[----:B------:R1:W1:Y:S01]  /*08f0*/  SYNCS.EXCH.64 URZ, [UR4+0xa8], UR6 ;  /* 0x0000a80604ff75b2 */ /* 0x0002620008000100 */
[----:B------:R-:W-:Y:S01]  /*0900*/  NOP ;  /* 0x0000000000007918 */ /* 0x000fe20000000000 */
.L_x_11:
[----:B------:R-:W5:Y:S01]  /*0910*/  SHFL.IDX PT, R0, R3, RZ, 0x1f ;  /* 0x00001fff03007589 */ /* 0x000f6200000e0000 */
[----:B------:R-:W-:Y:S01]  /*0920*/  NOP ;  /* 0x0000000000007918 */ /* 0x000fe20000000000 */
[----:B-----5:R-:W-:-:S13]  /*0930*/  ISETP.NE.AND P0, PT, R0, 0x3, PT ;  /* 0x000000030000780c */ /* 0x020fda0003f05270 */
[----:B------:R-:W-:Y:S05]  /*0940*/  @P0 BRA `(.L_x_12) ;  /* 0x00000000002c0947 */ /* 0x000fea0003800000 */
[----:B-1----:R-:W-:Y:S01]  /*0950*/  UMOV UR4, 0x400 ;  /* 0x0000040000047882 */ /* 0x002fe20000000000 */
[----:B------:R-:W-:Y:S01]  /*0960*/  UMOV UR6, 0x20 ;  /* 0x0000002000067882 */ /* 0x000fe20000000000 */
[----:B------:R-:W-:Y:S02]  /*0970*/  ULEA UR4, UR5, UR4, 0x18 ;  /* 0x0000000405047291 */ /* 0x000fe4000f8ec0ff */
[----:B------:R-:W-:-:S04]  /*0980*/  UIADD3 UR6, UPT, UPT, -UR6, 0x100000, URZ ;  /* 0x0010000006067890 */ /* 0x000fc8000fffe1ff */
[----:B------:R-:W-:Y:S02]  /*0990*/  USHF.L.U32 UR7, UR6, 0xb, URZ ;  /* 0x0000000b06077899 */ /* 0x000fe400080006ff */
[----:B------:R-:W-:Y:S01]  /*09a0*/  USHF.L.U32 UR6, UR6, 0x1, URZ ;  /* 0x0000000106067899 */ /* 0x000fe200080006ff */
[----:B------:R-:W-:Y:S01]  /*09b0*/  ELECT P0, URZ, PT ;  /* 0x0000000000ff782f */ /* 0x000fe20003800000 */
[----:B------:R-:W1:Y:S10]  /*09c0*/  FENCE.VIEW.ASYNC.S ;  /* 0x00000000000073c6 */ /* 0x000e740000000000 */
[----:B-1----:R1:W1:Y:S01]  /*09d0*/  SYNCS.EXCH.64 URZ, [UR4+0xb0], UR6 ;  /* 0x0000b00604ff75b2 */ /* 0x0022620008000100 */
[----:B------:R1:W1:Y:S01]  /*09e0*/  SYNCS.EXCH.64 URZ, [UR4+0xb8], UR6 ;  /* 0x0000b80604ff75b2 */ /* 0x0002620008000100 */
[----:B------:R-:W-:Y:S01]  /*09f0*/  NOP ;  /* 0x0000000000007918 */ /* 0x000fe20000000000 */
.L_x_12:
[----:B------:R-:W5:Y:S01]  /*0a00*/  SHFL.IDX PT, R0, R3, RZ, 0x1f ;  /* 0x00001fff03007589 */ /* 0x000f6200000e0000 */
[----:B------:R-:W-:Y:S01]  /*0a10*/  NOP ;  /* 0x0000000000007918 */ /* 0x000fe20000000000 */
[----:B-----5:R-:W-:-:S13]  /*0a20*/  ISETP.NE.AND P0, PT, R0, 0x4, PT ;  /* 0x000000040000780c */ /* 0x020fda0003f05270 */
[----:B------:R-:W-:Y:S05]  /*0a30*/  @P0 BRA `(.L_x_13) ;  /* 0x0000000000480947 */ /* 0x000fea0003800000 */
[----:B-1----:R-:W-:Y:S01]  /*0a40*/  UMOV UR6, 0x1e0 ;  /* 0x000001e000067882 */ /* 0x002fe20000000000 */
[----:B------:R-:W-:Y:S01]  /*0a50*/  UMOV UR4, 0x400 ;  /* 0x0000040000047882 */ /* 0x000fe20000000000 */
[----:B------:R-:W-:Y:S01]  /*0a60*/  USEL UR6, UR6, 0x1a0, UP4 ;  /* 0x000001a006067887 */ /* 0x000fe2000a000000 */
        /* <DEDUP_REMOVED lines=12> */
[----:B------:R1:W1:Y:S01]  /*0b30*/  SYNCS.EXCH.64 URZ, [UR4+0xc8], UR8 ;  /* 0x0000c80804ff75b2 */ /* 0x0002620008000100 */
[----:B------:R1:W1:Y:S01]  /*0b40*/  SYNCS.EXCH.64 URZ, [UR4+0xd8], UR6 ;  /* 0x0000d80604ff75b2 */ /* 0x0002620008000100 */
[----:B------:R-:W-:Y:S01]  /*0b50*/  NOP ;  /* 0x0000000000007918 */ /* 0x000fe20000000000 */
.L_x_13:
[----:B------:R-:W5:Y:S01]  /*0b60*/  SHFL.IDX PT, R0, R3, RZ, 0x1f ;  /* 0x00001fff03007589 */ /* 0x000f6200000e0000 */
[----:B------:R-:W-:Y:S01]  /*0b70*/  NOP ;  /* 0x0000000000007918 */ /* 0x000fe20000000000 */
[----:B-----5:R-:W-:-:S13]  /*0b80*/  ISETP.NE.AND P0, PT, R0, 0x5, PT ;  /* 0x000000050000780c */ /* 0x020fda0003f05270 */
[----:B------:R-:W-:Y:S05]  /*0b90*/  @P0 BRA `(.L_x_14) ;  /* 0x0000000000440947 */ /* 0x000fea0003800000 */
[----:B-1----:R-:W-:Y:S01]  /*0ba0*/  UMOV UR4, 0x400 ;  /* 0x0000040000047882 */ /* 0x002fe20000000000 */
        /* <DEDUP_REMOVED lines=16> */
.L_x_14:
[----:B------:R-:W5:Y:S01]  /*0cb0*/  SHFL.IDX PT, R3, R3, RZ, 0x1f ;  /* 0x00001fff03037589 */ /* 0x000f6200000e0000 */
[----:B------:R-:W-:Y:S01]  /*0cc0*/  ISETP.NE.OR P1, PT, RZ, UR14, !P1 ;  /* 0x0000000eff007c0c */ /* 0x000fe2000cf25670 */
        /* <DEDUP_REMOVED lines=13> */
[----:B------:R1:W1:Y:S01]  /*0da0*/  SYNCS.EXCH.64 URZ, [UR4+0x108], UR6 ;  /* 0x0001080604ff75b2 */ /* 0x0002620008000100 */
[----:B------:R1:W1:Y:S01]  /*0db0*/  SYNCS.EXCH.64 URZ, [UR4+0x118], UR6 ;  /* 0x0001180604ff75b2 */ /* 0x0002620008000100 */
[----:B------:R-:W-:Y:S01]  /*0dc0*/  NOP ;  /* 0x0000000000007918 */ /* 0x000fe20000000000 */
.L_x_15:
[----:B------:R-:W-:Y:S01]  /*0dd0*/  VOTEU.ALL UP0, P1 ;  /* 0x0000000000ff7886 */ /* 0x000fe20000800000 */
[----:B-1----:R-:W-:Y:S01]  /*0de0*/  UMOV UR6, 0x20 ;  /* 0x0000002000067882 */ /* 0x002fe20000000000 */
[----:B------:R-:W1:Y:S01]  /*0df0*/  LDCU UR8, c[0x0][0x36c] ;  /* 0x00006d80ff0877ac */ /* 0x000e620008000800 */
[----:B------:R-:W-:Y:S01]  /*0e00*/  NOP ;  /* 0x0000000000007918 */ /* 0x000fe20000000000 */
[----:B------:R-:W-:Y:S01]  /*0e10*/  LOP3.LUT R0, R2, 0x1f, RZ, 0xc0, !PT ;  /* 0x0000001f02007812 */ /* 0x000fe200078ec0ff */
[----:B------:R-:W-:Y:S01]  /*0e20*/  @!UP0 UMOV UR4, 0x400 ;  /* 0x0000040000048882 */ /* 0x000fe20000000000 */
[----:B------:R-:W-:-:S04]  /*0e30*/  @!UP0 UIADD3 UR6, UPT, UPT, -UR6, 0x100000, URZ ;  /* 0x0010000006068890 */ /* 0x000fc8000fffe1ff */
[----:B------:R-:W-:Y:S02]  /*0e40*/  @!UP0 USHF.L.U32 UR7, UR6, 0xb, URZ ;  /* 0x0000000b06078899 */ /* 0x000fe400080006ff */
[----:B------:R-:W-:Y:S02]  /*0e50*/  @!UP0 USHF.L.U32 UR6, UR6, 0x1, URZ ;  /* 0x0000000106068899 */ /* 0x000fe400080006ff */
[----:B------:R-:W-:Y:S01]  /*0e60*/  @!UP0 ULEA UR4, UR5, UR4, 0x18 ;  /* 0x0000000405048291 */ /* 0x000fe2000f8ec0ff */
[----:B------:R-:W-:Y:S01]  /*0e70*/  VOTEU.ALL UP0, P1 ;  /* 0x0000000000ff7886 */ /* 0x000fe20000800000 */
[----:B------:R-:W-:Y:S02]  /*0e80*/  UISETP.NE.AND UP5, UPT, UR14, URZ, UPT ;  /* 0x000000ff0e00728c */ /* 0x000fe4000bfa5270 */
[----:B-1----:R-:W-:Y:S01]  /*0e90*/  UISETP.EQ.U32.AND UP6, UPT, UR8, 0x1, UPT ;  /* 0x000000010800788c */ /* 0x002fe2000bfc2070 */
[----:B------:R-:W1:Y:S07]  /*0ea0*/  FENCE.VIEW.ASYNC.S ;  /* 0x00000000000073c6 */ /* 0x000e6e0000000000 */
[----:B-1----:R1:W1:Y:S01]  /*0eb0*/  @!UP0 SYNCS.EXCH.64 URZ, [UR4+0x120], UR6 ;  /* 0x0001200604ff85b2 */ /* 0x0022620008000100 */
[----:B------:R-:W-:Y:S05]  /*0ec0*/  BRA.U !UP6, `(.L_x_16) ;  /* 0x000000010e087547 */ /* 0x000fea000b800000 */
[----:B-1234-:R-:W-:Y:S01]  /*0ed0*/  UCGABAR_ARV ;  /* 0x00000000000079c7 */ /* 0x01efe20008000000 */
[----:B------:R-:W-:Y:S05]  /*0ee0*/  BRA `(.L_x_17) ;  /* 0x0000000000047947 */ /* 0x000fea0003800000 */
.L_x_16:
[----:B-1234-:R-:W-:Y:S01]  /*0ef0*/  NOP ;  /* 0x0000000000007918 */ /* 0x01efe20000000000 */
.L_x_17:
[----:B------:R-:W1:Y:S01]  /*0f00*/  S2UR UR24, SR_CTAID.X ;  /* 0x00000000001879c3 */ /* 0x000e620000002500 */
[----:B------:R-:W-:-:S05]  /*0f10*/  CS2R.32 R6, SR_CgaSize ;  /* 0x0000000000067805 */ /* 0x000fca0000008a00 */
[----:B------:R-:W-:-:S05]  /*0f20*/  IMAD R6, R6, -0xa0, RZ ;  /* 0xffffff6006067824 */ /* 0x000fca00078e02ff */
[----:B------:R-:W-:-:S14]  /*0f30*/  R2UR UR6, R6 ;  /* 0x00000000060672ca */ /* 0x000fdc00000e0000 */
[----:B------:R-:W2:Y:S01]  /*0f40*/  LDCU UR6, c[0x0][UR6+0x2b0] ;  /* 0x00005600060677ac */ /* 0x000ea20008000800 */
[----:B------:R-:W-:-:S05]  /*0f50*/  CS2R.32 R6, SR_CgaSize ;  /* 0x0000000000067805 */ /* 0x000fca0000008a00 */
[----:B------:R-:W-:-:S05]  /*0f60*/  IMAD R6, R6, -0xa0, RZ ;  /* 0xffffff6006067824 */ /* 0x000fca00078e02ff */
[----:B------:R-:W-:-:S14]  /*0f70*/  R2UR UR4, R6 ;  /* 0x00000000060472ca */ /* 0x000fdc00000e0000 */
[----:B------:R-:W3:Y:S01]  /*0f80*/  LDCU UR4, c[0x0][UR4+0x2b4] ;  /* 0x00005680040477ac */ /* 0x000ee20008000800 */
[----:B------:R-:W4:Y:S01]  /*0f90*/  S2UR UR8, SR_CTAID.Y ;  /* 0x00000000000879c3 */ /* 0x000f220000002600 */
[----:B------:R-:W-:-:S05]  /*0fa0*/  CS2R.32 R6, SR_CgaSize ;  /* 0x0000000000067805 */ /* 0x000fca0000008a00 */
[----:B------:R-:W-:-:S05]  /*0fb0*/  IMAD R6, R6, -0xa0, RZ ;  /* 0xffffff6006067824 */ /* 0x000fca00078e02ff */
[----:B------:R-:W-:-:S14]  /*0fc0*/  R2UR UR9, R6 ;  /* 0x00000000060972ca */ /* 0x000fdc00000e0000 */
[----:B------:R-:W5:Y:S01]  /*0fd0*/  LDCU UR9, c[0x0][UR9+0x2a0] ;  /* 0x00005400090977ac */ /* 0x000f620008000800 */
[----:B------:R-:W-:-:S05]  /*0fe0*/  CS2R.32 R6, SR_CgaSize ;  /* 0x0000000000067805 */ /* 0x000fca0000008a00 */
[----:B------:R-:W-:-:S05]  /*0ff0*/  IMAD R6, R6, -0xa0, RZ ;  /* 0xffffff6006067824 */ /* 0x000fca00078e02ff */
[----:B------:R-:W-:-:S14]  /*1000*/  R2UR UR10, R6 ;  /* 0x00000000060a72ca */ /* 0x000fdc00000e0000 */
[----:B------:R-:W5:Y:S01]  /*1010*/  LDCU UR10, c[0x0][UR10+0x2a4] ;  /* 0x000054800a0a77ac */ /* 0x000f620008000800 */
[----:B------:R-:W5:Y:S01]  /*1020*/  S2UR UR36, SR_CTAID.Z ;  /* 0x00000000002479c3 */ /* 0x000f620000002700 */
[----:B------:R-:W3:Y:S01]  /*1030*/  LDCU UR22, c[0x0][0xb24] ;  /* 0x00016480ff1677ac */ /* 0x000ee20008000800 */
[----:B------:R-:W5:Y:S01]  /*1040*/  LDCU UR15, c[0x0][0xb24] ;  /* 0x00016480ff0f77ac */ /* 0x000f620008000800 */
[----:B-1----:R-:W-:Y:S01]  /*1050*/  I2FP.F32.U32 R4, UR24 ;  /* 0x0000001800047c45 */ /* 0x002fe20008201000 */
[----:B------:R-:W1:Y:S04]  /*1060*/  LDCU UR25, c[0x0][0xb30] ;  /* 0x00016600ff1977ac */ /* 0x000e680008000800 */
[----:B--2---:R-:W-:Y:S01]  /*1070*/  FMUL R4, R4, UR6 ;  /* 0x0000000604047c20 */ /* 0x004fe20008400000 */
[----:B------:R-:W-:Y:S01]  /*1080*/  UMOV UR46, UR24 ;  /* 0x00000018002e7c82 */ /* 0x000fe20008000000 */
[----:B----4-:R-:W-:Y:S01]  /*1090*/  I2FP.F32.U32 R3, UR8 ;  /* 0x0000000800037c45 */ /* 0x010fe20008201000 */
[----:B------:R-:W-:-:S03]  /*10a0*/  UMOV UR47, UR8 ;  /* 0x00000008002f7c82 */ /* 0x000fc60008000000 */
[----:B------:R-:W2:Y:S01]  /*10b0*/  F2I.U32.TRUNC.NTZ R4, R4 ;  /* 0x0000000400047305 */ /* 0x000ea2000020f000 */
[----:B---3--:R-:W-:Y:S01]  /*10c0*/  UISETP.GE.AND UP1, UPT, UR22, 0x1, UPT ;  /* 0x000000011600788c */ /* 0x008fe2000bf26270 */
[----:B------:R-:W-:-:S06]  /*10d0*/  FMUL R3, R3, UR4 ;  /* 0x0000000403037c20 */ /* 0x000fcc0008400000 */
[----:B------:R-:W3:Y:S01]  /*10e0*/  F2I.U32.TRUNC.NTZ R3, R3 ;  /* 0x0000000300037305 */ /* 0x000ee2000020f000 */
[----:B--2---:R-:W-:Y:S02]  /*10f0*/  R2UR UR4, R4 ;  /* 0x00000000040472ca */ /* 0x004fe400000e0000 */
[----:B------:R-:W-:Y:S02]  /*1100*/  PRMT R4, RZ, 0x7610, R4 ;  /* 0x00007610ff047816 */ /* 0x000fe40000000004 */
[----:B---3--:R-:W-:Y:S02]  /*1110*/  R2UR UR7, R3 ;  /* 0x00000000030772ca */ /* 0x008fe400000e0000 */
[----:B------:R-:W-:-:S07]  /*1120*/  PRMT R3, RZ, 0x7610, R3 ;  /* 0x00007610ff037816 */ /* 0x000fce0000000003 */
[----:B------:R-:W-:-:S04]  /*1130*/  UIADD3 UR6, UPT, UPT, -UR4, URZ, URZ ;  /* 0x000000ff04067290 */ /* 0x000fc8000fffe1ff */
[----:B-----5:R-:W-:Y:S02]  /*1140*/  UIMAD UR6, UR9, UR6, UR24 ;  /* 0x00000006090672a4 */ /* 0x020fe4000f8e0218 */
[----:B------:R-:W-:-:S04]  /*1150*/  UIADD3 UR4, UPT, UPT, -UR7, URZ, URZ ;  /* 0x000000ff07047290 */ /* 0x000fc8000fffe1ff */
[----:B------:R-:W-:Y:S01]  /*1160*/  IMAD.U32 R5, RZ, RZ, UR6 ;  /* 0x00000006ff057e24 */ /* 0x000fe2000f8e00ff */
[----:B------:R-:W-:-:S04]  /*1170*/  UIMAD UR4, UR10, UR4, UR8 ;  /* 0x000000040a0472a4 */ /* 0x000fc8000f8e0208 */
[----:B------:R2:W-:Y:S02]  /*1180*/  STL [R1+0x108], R5 ;  /* 0x0001080501007387 */ /* 0x0005e40000100800 */
[----:B------:R-:W-:-:S05]  /*1190*/  IMAD.U32 R6, RZ, RZ, UR4 ;  /* 0x00000004ff067e24 */ /* 0x000fca000f8e00ff */
[----:B------:R2:W-:Y:S01]  /*11a0*/  STL [R1+0x104], R6 ;  /* 0x0001040601007387 */ /* 0x0005e20000100800 */
[----:B-1----:R-:W-:Y:S05]  /*11b0*/  BRA.U UP5, `(.L_x_18) ;  /* 0x0000000105307547 */ /* 0x002fea000b800000 */
[----:B------:R-:W-:Y:S01]  /*11c0*/  R2UR UR6, R6 ;  /* 0x00000000060672ca */ /* 0x000fe200000e0000 */
[----:B------:R-:W-:Y:S01]  /*11d0*/  UMOV UR8, 0x3 ;  /* 0x0000000300087882 */ /* 0x000fe20000000000 */
[----:B------:R-:W-:-:S11]  /*11e0*/  R2UR UR4, R5 ;  /* 0x00000000050472ca */ /* 0x000fd600000e0000 */
[----:B------:R-:W-:-:S04]  /*11f0*/  UISETP.NE.AND UP0, UPT, UR6, URZ, UPT ;  /* 0x000000ff0600728c */ /* 0x000fc8000bf05270 */
[----:B------:R-:W-:Y:S02]  /*1200*/  UISETP.LT.U32.OR UP0, UPT, UR4, 0x2, !UP0 ;  /* 0x000000020400788c */ /* 0x000fe4000c701470 */
[----:B------:R-:W-:Y:S02]  /*1210*/  ULOP3.LUT UR4, UR4, 0xfffffffe, URZ, 0xc0, !UPT ;  /* 0xfffffffe04047892 */ /* 0x000fe4000f8ec0ff */
[----:B------:R-:W-:Y:S02]  /*1220*/  USEL UR7, URZ, 0x1, !UP0 ;  /* 0x00000001ff077887 */ /* 0x000fe4000c000000 */
[----:B------:R-:W-:Y:S02]  /*1230*/  USEL UR6, URZ, 0x2, !UP0 ;  /* 0x00000002ff067887 */ /* 0x000fe4000c000000 */
[----:B------:R-:W-:Y:S02]  /*1240*/  USHF.L.U32 UR4, UR8, UR4, URZ ;  /* 0x0000000408047299 */ /* 0x000fe400080006ff */
[----:B------:R-:W-:-:S04]  /*1250*/  UIADD3 UR6, UPT, UPT, UR7, UR6, URZ ;  /* 0x0000000607067290 */ /* 0x000fc8000fffe0ff */
[----:B------:R-:W-:Y:S02]  /*1260*/  IMAD.U32 R3, RZ, RZ, UR4 ;  /* 0x00000004ff037e24 */ /* 0x000fe4000f8e00ff */
[----:B------:R-:W-:Y:S02]  /*1270*/  IMAD.U32 R4, RZ, RZ, UR6 ;  /* 0x00000006ff047e24 */ /* 0x000fe4000f8e00ff */
.L_x_18:
[----:B------:R-:W-:Y:S05]  /*1280*/  BRA.U !UP1, `(.L_x_19) ;  /* 0x0000000109d07547 */ /* 0x000fea000b800000 */
[----:B------:R-:W1:Y:S01]  /*1290*/  LDCU.128 UR16, c[0x0][0xb10] ;  /* 0x00016200ff1077ac */ /* 0x000e620008000c00 */
[----:B------:R-:W3:Y:S01]  /*12a0*/  LDCU UR7, c[0x0][0x370] ;  /* 0x00006e00ff0777ac */ /* 0x000ee20008000800 */
[----:B------:R-:W4:Y:S01]  /*12b0*/  LDCU UR8, c[0x0][0x374] ;  /* 0x00006e80ff0877ac */ /* 0x000f220008000800 */
[----:B------:R-:W5:Y:S01]  /*12c0*/  LDCU UR23, c[0x0][0xb0c] ;  /* 0x00016180ff1777ac */ /* 0x000f620008000800 */
[----:B------:R-:W2:Y:S01]  /*12d0*/  LDCU UR9, c[0x0][0xb20] ;  /* 0x00016400ff0977ac */ /* 0x000ea20008000800 */
[----:B-1----:R-:W-:Y:S01]  /*12e0*/  UIMAD.WIDE.U32 UR12, UR24, UR16, URZ ;  /* 0x00000010180c72a5 */ /* 0x002fe2000f8e00ff */
[----:B------:R-:W1:Y:S01]  /*12f0*/  LDCU.64 UR10, c[0x0][0xb28] ;  /* 0x00016500ff0a77ac */ /* 0x000e620008000a00 */
[----:B------:R-:W-:-:S05]  /*1300*/  UISETP.NE.AND UP3, UPT, UR18, 0x1, UPT ;  /* 0x000000011200788c */ /* 0x000fca000bf65270 */
[----:B------:R-:W-:Y:S01]  /*1310*/  UMOV UR4, UR13 ;  /* 0x0000000d00047c82 */ /* 0x000fe20008000000 */
[----:B----4-:R-:W-:Y:S02]  /*1320*/  UIMAD.WIDE.U32 UR12, UR8, UR19, URZ ;  /* 0x00000013080c72a5 */ /* 0x010fe4000f8e00ff */
[----:B-----5:R-:W-:Y:S02]  /*1330*/  UISETP.NE.AND UP0, UPT, UR23, 0x1, UPT ;  /* 0x000000011700788c */ /* 0x020fe4000bf05270 */
[----:B---3--:R-:W-:Y:S02]  /*1340*/  UIMAD.WIDE.U32 UR20, UR7, UR16, URZ ;  /* 0x00000010071472a5 */ /* 0x008fe4000f8e00ff */
[----:B------:R-:W-:Y:S01]  /*1350*/  UISETP.NE.AND UP1, UPT, UR22, 0x1, UPT ;  /* 0x000000011600788c */ /* 0x000fe2000bf25270 */
[----:B------:R-:W-:Y:S01]  /*1360*/  UMOV UR12, UR13 ;  /* 0x0000000d000c7c82 */ /* 0x000fe20008000000 */
[----:B------:R-:W-:Y:S02]  /*1370*/  USHF.R.U32.HI UR4, URZ, UR17, UR4 ;  /* 0x00000011ff047299 */ /* 0x000fe40008011604 */
[----:B--2---:R-:W-:Y:S01]  /*1380*/  @UP3 USHF.R.U32.HI UR8, URZ, UR9, UR12 ;  /* 0x00000009ff083299 */ /* 0x004fe2000801160c */
[----:B------:R-:W-:Y:S01]  /*1390*/  UMOV UR20, UR21 ;  /* 0x0000001500147c82 */ /* 0x000fe20008000000 */
[----:B------:R-:W-:-:S02]  /*13a0*/  USEL UR6, UR24, UR4, !UP0 ;  /* 0x0000000418067287 */ /* 0x000fc4000c000000 */
[----:B------:R-:W-:Y:S02]  /*13b0*/  @UP0 USHF.R.U32.HI UR7, URZ, UR17, UR20 ;  /* 0x00000011ff070299 */ /* 0x000fe40008011614 */
[----:B------:R-:W-:Y:S02]  /*13c0*/  UIMAD.WIDE.U32 UR16, UR47, UR19, URZ ;  /* 0x000000132f1072a5 */ /* 0x000fe4000f8e00ff */
[----:B-1----:R-:W-:Y:S02]  /*13d0*/  UIMAD.WIDE.U32 UR12, UR8, UR10, URZ ;  /* 0x0000000a080c72a5 */ /* 0x002fe4000f8e00ff */
[----:B------:R-:W-:Y:S02]  /*13e0*/  UIMAD.WIDE.U32 UR20, UR7, UR10, URZ ;  /* 0x0000000a071472a5 */ /* 0x000fe4000f8e00ff */
[----:B------:R-:W-:Y:S01]  /*13f0*/  UIADD3 UR46, UPT, UPT, -UR6, URZ, URZ ;  /* 0x000000ff062e7290 */ /* 0x000fe2000fffe1ff */
[----:B------:R-:W-:Y:S02]  /*1400*/  UMOV UR4, UR17 ;  /* 0x0000001100047c82 */ /* 0x000fe40008000000 */
[----:B------:R-:W-:Y:S01]  /*1410*/  UMOV UR12, UR13 ;  /* 0x0000000d000c7c82 */ /* 0x000fe20008000000 */
[----:B------:R-:W-:-:S02]  /*1420*/  USHF.R.U32.HI UR4, URZ, UR9, UR4 ;  /* 0x00000009ff047299 */ /* 0x000fc40008011604 */
[----:B------:R-:W-:Y:S01]  /*1430*/  @UP1 USHF.R.U32.HI UR8, URZ, UR11, UR12 ;  /* 0x0000000bff081299 */ /* 0x000fe2000801160c */
[----:B------:R-:W-:Y:S01]  /*1440*/  UMOV UR20, UR21 ;  /* 0x0000001500147c82 */ /* 0x000fe20008000000 */
[----:B------:R-:W-:Y:S02]  /*1450*/  USEL UR4, UR47, UR4, !UP3 ;  /* 0x000000042f047287 */ /* 0x000fe4000d800000 */
[----:B------:R-:W-:Y:S02]  /*1460*/  @UP1 USHF.R.U32.HI UR7, URZ, UR11, UR20 ;  /* 0x0000000bff071299 */ /* 0x000fe40008011614 */
[----:B------:R-:W-:Y:S02]  /*1470*/  UIMAD UR8, UR8, UR22, URZ ;  /* 0x00000016080872a4 */ /* 0x000fe4000f8e02ff */
[----:B------:R-:W-:Y:S02]  /*1480*/  UIMAD UR12, UR7, UR22, URZ ;  /* 0x00000016070c72a4 */ /* 0x000fe4000f8e02ff */
[----:B------:R-:W-:-:S02]  /*1490*/  UISETP.GE.AND UP0, UPT, UR4, UR8, UPT ;  /* 0x000000080400728c */ /* 0x000fc4000bf06270 */
[----:B------:R-:W-:Y:S02]  /*14a0*/  UIMAD.WIDE.U32 UR8, UR4, UR10, URZ ;  /* 0x0000000a040872a5 */ /* 0x000fe4000f8e00ff */
[----:B------:R-:W-:Y:S02]  /*14b0*/  UISETP.GE.OR UP0, UPT, UR6, UR12, UP0 ;  /* 0x0000000c0600728c */ /* 0x000fe40008706670 */
[----:B------:R-:W-:Y:S02]  /*14c0*/  UIMAD.WIDE.U32 UR12, UR6, UR10, URZ ;  /* 0x0000000a060c72a5 */ /* 0x000fe4000f8e00ff */
[----:B------:R-:W-:Y:S02]  /*14d0*/  USHF.R.U32.HI UR9, URZ, UR11, UR9 ;  /* 0x0000000bff097299 */ /* 0x000fe40008011609 */
[----:B------:R-:W-:Y:S02]  /*14e0*/  UIADD3 UR10, UPT, UPT, -UR4, URZ, URZ ;  /* 0x000000ff040a7290 */ /* 0x000fe4000fffe1ff */
[----:B------:R-:W-:-:S02]  /*14f0*/  USEL UR9, UR4, UR9, !UP1 ;  /* 0x0000000904097287 */ /* 0x000fc4000c800000 */
[----:B------:R-:W-:Y:S01]  /*1500*/  UIMAD UR47, UR18, UR10, UR47 ;  /* 0x0000000a122f72a4 */ /* 0x000fe2000f8e022f */
[----:B------:R-:W-:Y:S01]  /*1510*/  @!UP0 UMOV UR8, UR13 ;  /* 0x0000000d00088c82 */ /* 0x000fe20008000000 */
[----:B------:R-:W-:Y:S02]  /*1520*/  UIADD3 UR10, UPT, UPT, -UR9, URZ, URZ ;  /* 0x000000ff090a7290 */ /* 0x000fe4000fffe1ff */
[----:B------:R-:W-:Y:S02]  /*1530*/  @!UP0 USHF.R.U32.HI UR8, URZ, UR11, UR8 ;  /* 0x0000000bff088299 */ /* 0x000fe40008011608 */
[----:B------:R-:W-:Y:S02]  /*1540*/  UIMAD UR10, UR22, UR10, UR4 ;  /* 0x0000000a160a72a4 */ /* 0x000fe4000f8e0204 */
[----:B------:R-:W-:Y:S02]  /*1550*/  @!UP0 USEL UR8, UR6, UR8, !UP1 ;  /* 0x0000000806088287 */ /* 0x000fe4000c800000 */
[----:B------:R-:W-:-:S02]  /*1560*/  UIMAD UR46, UR23, UR46, UR24 ;  /* 0x0000002e172e72a4 */ /* 0x000fc4000f8e0218 */
[----:B------:R-:W-:Y:S02]  /*1570*/  @!UP0 UIMAD UR7, UR10, UR7, UR8 ;  /* 0x000000070a0782a4 */ /* 0x000fe4000f8e0208 */
[----:B------:R-:W-:-:S04]  /*1580*/  @!UP0 UIADD3 UR9, UPT, UPT, UR9, -UR8, URZ ;  /* 0x8000000809098290 */ /* 0x000fc8000fffe0ff */
[----:B------:R-:W-:-:S03]  /*1590*/  @!UP0 UIMAD UR4, UR9, UR22, UR6 ;  /* 0x00000016090482a4 */ /* 0x000fc6000f8e0206 */
[----:B------:R-:W-:Y:S01]  /*15a0*/  @!UP0 UMOV UR6, UR7 ;  /* 0x0000000700068c82 */ /* 0x000fe20008000000 */
[----:B------:R-:W-:Y:S02]  /*15b0*/  UIMAD UR47, UR4, UR18, UR47 ;  /* 0x00000012042f72a4 */ /* 0x000fe4000f8e022f */
[----:B------:R-:W-:-:S12]  /*15c0*/  UIMAD UR46, UR6, UR23, UR46 ;  /* 0x00000017062e72a4 */ /* 0x000fd8000f8e022e */
.L_x_19:
[----:B------:R-:W-:Y:S02]  /*15d0*/  UISETP.NE.AND UP1, UPT, UR25, 0x1, UPT ;  /* 0x000000011900788c */ /* 0x000fe4000bf25270 */
[----:B------:R-:W-:-:S07]  /*15e0*/  UISETP.NE.AND UP0, UPT, UR14, 0x2, UPT ;  /* 0x000000020e00788c */ /* 0x000fce000bf05270 */
[----:B------:R-:W-:Y:S05]  /*15f0*/  BRA.U UP1, `(.L_x_20) ;  /* 0x0000000101447547 */ /* 0x000fea000b800000 */
[----:B------:R-:W1:Y:S01]  /*1600*/  LDCU.128 UR16, c[0x0][0xb10] ;  /* 0x00016200ff1077ac */ /* 0x000e620008000c00 */
[----:B------:R-:W3:Y:S01]  /*1610*/  LDCU UR10, c[0x0][0xb0c] ;  /* 0x00016180ff0a77ac */ /* 0x000ee20008000800 */
[----:B------:R-:W4:Y:S01]  /*1620*/  LDCU UR11, c[0x0][0xb20] ;  /* 0x00016400ff0b77ac */ /* 0x000f220008000800 */
[----:B-1----:R-:W-:Y:S02]  /*1630*/  UIMAD.WIDE.U32 UR6, UR46, UR16, URZ ;  /* 0x000000102e0672a5 */ /* 0x002fe4000f8e00ff */
[----:B------:R-:W-:Y:S02]  /*1640*/  UIMAD.WIDE.U32 UR8, UR47, UR19, URZ ;  /* 0x000000132f0872a5 */ /* 0x000fe4000f8e00ff */
[----:B---3--:R-:W-:-:S03]  /*1650*/  UISETP.NE.AND UP1, UPT, UR10, 0x1, UPT ;  /* 0x000000010a00788c */ /* 0x008fc6000bf25270 */
[----:B------:R-:W-:Y:S02]  /*1660*/  UMOV UR6, UR7 ;  /* 0x0000000700067c82 */ /* 0x000fe40008000000 */
[----:B------:R-:W-:Y:S01]  /*1670*/  USHF.R.U32.HI UR6, URZ, UR17, UR6 ;  /* 0x00000011ff067299 */ /* 0x000fe20008011606 */
[----:B------:R-:W-:-:S03]  /*1680*/  UMOV UR4, UR9 ;  /* 0x0000000900047c82 */ /* 0x000fc60008000000 */
[----:B------:R-:W-:Y:S02]  /*1690*/  USEL UR6, UR46, UR6, !UP1 ;  /* 0x000000062e067287 */ /* 0x000fe4000c800000 */
[----:B------:R-:W-:Y:S02]  /*16a0*/  UISETP.NE.AND UP1, UPT, UR18, 0x1, UPT ;  /* 0x000000011200788c */ /* 0x000fe4000bf25270 */
[----:B----4-:R-:W-:-:S04]  /*16b0*/  USHF.R.U32.HI UR4, URZ, UR11, UR4 ;  /* 0x0000000bff047299 */ /* 0x010fc80008011604 */
[----:B------:R-:W-:-:S04]  /*16c0*/  USEL UR4, UR47, UR4, !UP1 ;  /* 0x000000042f047287 */ /* 0x000fc8000c800000 */
[----:B------:R-:W-:Y:S02]  /*16d0*/  UIADD3 UR7, UPT, UPT, -UR4, UR6, URZ ;  /* 0x0000000604077290 */ /* 0x000fe4000fffe1ff */
[----:B------:R-:W-:Y:S02]  /*16e0*/  UIADD3 UR4, UPT, UPT, UR4, -UR6, URZ ;  /* 0x8000000604047290 */ /* 0x000fe4000fffe0ff */
[----:B------:R-:W-:Y:S02]  /*16f0*/  UIMAD UR47, UR7, UR18, UR47 ;  /* 0x00000012072f72a4 */ /* 0x000fe4000f8e022f */
[----:B------:R-:W-:-:S12]  /*1700*/  UIMAD UR46, UR4, UR10, UR46 ;  /* 0x0000000a042e72a4 */ /* 0x000fd8000f8e022e */
.L_x_20:
[----:B------:R-:W-:Y:S05]  /*1710*/  BRA.U !UP6, `(.L_x_21) ;  /* 0x000000010e0c7547 */ /* 0x000fea000b800000 */
[----:B------:R-:W-:Y:S01]  /*1720*/  UCGABAR_WAIT ;  /* 0x0000000000007dc7 */ /* 0x000fe20008000000 */
[----:B------:R-:W-:Y:S01]  /*1730*/  CCTL.IVALL ;  /* 0x00000000ff00798f */ /* 0x000fe20002000000 */
[----:B------:R-:W-:Y:S05]  /*1740*/  BRA `(.L_x_22) ;  /* 0x0000000000047947 */ /* 0x000fea0003800000 */
.L_x_21:
[----:B------:R-:W-:Y:S06]  /*1750*/  BAR.SYNC.DEFER_BLOCKING 0x0 ;  /* 0x0000000000007b1d */ /* 0x000fec0000010000 */
.L_x_22:
[----:B------:R-:W-:Y:S05]  /*1760*/  BRA.U UP0, `(.L_x_23) ;  /* 0x0000001500c07547 */ /* 0x000fea000b800000 */
[----:B------:R-:W1:Y:S01]  /*1770*/  LDCU UR7, c[0x0][0x38c] ;  /* 0x00007180ff0777ac */ /* 0x000e620008000800 */
[----:B------:R-:W-:Y:S01]  /*1780*/  PLOP3.LUT P1, PT, PT, PT, UP4, 0x80, 0x8 ;  /* 0x000000000008781c */ /* 0x000fe20003f2f048 */
[----:B------:R-:W-:Y:S01]  /*1790*/  IMAD.MOV.U32 R12, RZ, RZ, 0x1 ;  /* 0x00000001ff0c7424 */ /* 0x000fe200078e00ff */
[----:B------:R-:W-:Y:S02]  /*17a0*/  ISETP.NE.AND P2, PT, R0, RZ, P3 ;  /* 0x000000ff0000720c */ /* 0x000fe40001f45270 */
[----:B------:R-:W-:Y:S02]  /*17b0*/  CS2R R10, SRZ ;  /* 0x00000000000a7805 */ /* 0x000fe4000001ff00 */
[----:B------:R-:W-:Y:S01]  /*17c0*/  PLOP3.LUT P1, PT, P1, PT, PT, 0x8, 0x80 ;  /* 0x000000000080781c */ /* 0x000fe20000f2e170 */
[----:B------:R-:W-:Y:S01]  /*17d0*/  IMAD.MOV.U32 R9, RZ, RZ, RZ ;  /* 0x000000ffff097224 */ /* 0x000fe200078e00ff */
[----:B------:R-:W3:Y:S01]  /*17e0*/  LDCU UR39, c[0x0][0x370] ;  /* 0x00006e00ff2777ac */ /* 0x000ee20008000800 */
[----:B------:R-:W-:Y:S01]  /*17f0*/  IMAD.MOV.U32 R8, RZ, RZ, 0x1 ;  /* 0x00000001ff087424 */ /* 0x000fe200078e00ff */
[----:B------:R-:W-:Y:S01]  /*1800*/  ULOP3.LUT UR48, UR24, 0x1, URZ, 0xc0, !UPT ;  /* 0x0000000118307892 */ /* 0x000fe2000f8ec0ff */
[----:B------:R-:W4:Y:S01]  /*1810*/  LDCU.64 UR26, c[0x0][0x348] ;  /* 0x00006900ff1a77ac */ /* 0x000f220008000a00 */
[----:B------:R-:W-:-:S02]  /*1820*/  USHF.L.U32 UR45, UR24, 0x7, URZ ;  /* 0x00000007182d7899 */ /* 0x000fc400080006ff */
[----:B-1----:R-:W-:Y:S02]  /*1830*/  UIADD3 UR6, UPT, UPT, UR7, 0x3f, URZ ;  /* 0x0000003f07067890 */ /* 0x002fe4000fffe0ff */
[----:B------:R-:W-:Y:S02]  /*1840*/  UIADD3 UR44, UPT, UPT, UR7, 0x7e, URZ ;  /* 0x0000007e072c7890 */ /* 0x000fe4000fffe0ff */
[----:B------:R-:W-:Y:S01]  /*1850*/  USHF.R.S32.HI UR4, URZ, 0x1f, UR6 ;  /* 0x0000001fff047899 */ /* 0x000fe20008011406 */
[----:B------:R-:W1:Y:S03]  /*1860*/  LDCU UR38, c[0x0][0x374] ;  /* 0x00006e80ff2677ac */ /* 0x000e660008000800 */
[----:B------:R-:W-:Y:S02]  /*1870*/  ULEA.HI UR4, UR4, UR6, URZ, 0x6 ;  /* 0x0000000604047291 */ /* 0x000fe4000f8f30ff */
[----:B------:R-:W-:-:S02]  /*1880*/  UIADD3 UR6, UPT, UPT, UR7, -0x1, URZ ;  /* 0xffffffff07067890 */ /* 0x000fc4000fffe0ff */
[----:B------:R-:W-:Y:S02]  /*1890*/  USHF.R.S32.HI UR41, URZ, 0x6, UR4 ;  /* 0x00000006ff297899 */ /* 0x000fe40008011404 */
[----:B------:R-:W-:Y:S02]  /*18a0*/  UISETP.GE.U32.AND UP1, UPT, UR6, -0x7f, UPT ;  /* 0xffffff810600788c */ /* 0x000fe4000bf26070 */
[----:B------:R-:W-:Y:S01]  /*18b0*/  UISETP.LT.U32.AND UP0, UPT, UR41, 0xa, UPT ;  /* 0x0000000a2900788c */ /* 0x000fe2000bf01070 */
[----:B------:R-:W-:-:S03]  /*18c0*/  UMOV UR7, URZ ;  /* 0x000000ff00077c82 */ /* 0x000fc60008000000 */
[----:B------:R-:W-:Y:S02]  /*18d0*/  USEL UR40, UR41, 0xa, UP0 ;  /* 0x0000000a29287887 */ /* 0x000fe40008000000 */
[----:B------:R-:W-:Y:S02]  /*18e0*/  UISETP.NE.AND UP0, UPT, UR14, URZ, UPT ;  /* 0x000000ff0e00728c */ /* 0x000fe4000bf05270 */
[----:B------:R-:W-:Y:S02]  /*18f0*/  UIADD3 UR4, UPT, UPT, UR40, -0x1, URZ ;  /* 0xffffffff28047890 */ /* 0x000fe4000fffe0ff */
[----:B------:R-:W-:Y:S02]  /*1900*/  @UP1 UIADD3 UR4, UPT, UPT, UR40, URZ, URZ ;  /* 0x000000ff28041290 */ /* 0x000fe4000fffe0ff */
[----:B------:R-:W-:Y:S02]  /*1910*/  USEL UR21, UR50, 0x2, UP0 ;  /* 0x0000000232157887 */ /* 0x000fe40008000000 */
[----:B------:R-:W-:-:S02]  /*1920*/  UIADD3 UR43, UPT, UPT, UR41, -UR40, URZ ;  /* 0x80000028292b7290 */ /* 0x000fc4000fffe0ff */
[----:B------:R-:W-:Y:S02]  /*1930*/  UIADD3 UR30, UPT, UPT, UR4, 0x1, URZ ;  /* 0x00000001041e7890 */ /* 0x000fe4000fffe0ff */
[----:B-1-34-:R-:W-:-:S12]  /*1940*/  UIADD3 UR42, UPT, UPT, -UR4, URZ, URZ ;  /* 0x000000ff042a7290 */ /* 0x01afd8000fffe1ff */
.L_x_43:
[----:B------:R-:W-:Y:S01]  /*1950*/  UISETP.NE.AND UP0, UPT, UR5, URZ, UPT ;  /* 0x000000ff0500728c */ /* 0x000fe2000bf05270 */
[----:B------:R-:W1:Y:S08]  /*1960*/  S2UR UR5, SR_CgaCtaId ;  /* 0x00000000000579c3 */ /* 0x000e700000008800 */
[----:B------:R-:W-:Y:S05]  /*1970*/  BRA.U UP0, `(.L_x_24) ;  /* 0x0000000100347547 */ /* 0x000fea000b800000 */
[----:B------:R-:W3:Y:S01]  /*1980*/  S2R R0, SR_CgaCtaId ;  /* 0x0000000000007919 */ /* 0x000ee20000008800 */
[----:B------:R-:W-:Y:S02]  /*1990*/  MOV R3, 0x400 ;  /* 0x0000040000037802 */ /* 0x000fe40000000f00 */
[----:B------:R-:W-:Y:S02]  /*19a0*/  SHF.L.U32 R2, R8, 0x1f, RZ ;  /* 0x0000001f08027819 */ /* 0x000fe400000006ff */
[----:B---3--:R-:W-:-:S05]  /*19b0*/  LEA R0, R0, R3, 0x18 ;  /* 0x0000000300007211 */ /* 0x008fca00078ec0ff */
[----:B------:R-:W-:-:S04]  /*19c0*/  IMAD R3, R9, 0x8, R0 ;  /* 0x0000000809037824 */ /* 0x000fc800078e0200 */
[----:B------:R-:W3:Y:S02]  /*19d0*/  SYNCS.PHASECHK.TRANS64.TRYWAIT P0, [R3+URZ+0x110], R2 ;  /* 0x00011002030075a7 */ /* 0x000ee400080011ff */
[----:B---3--:R-:W-:Y:S05]  /*19e0*/  @!P0 BRA `(.L_x_25) ;  /* 0x000000d4003c8947 */ /* 0x008fea0003800000 */
.L_x_127:
[----:B------:R-:W-:Y:S01]  /*19f0*/  VIADD R9, R9, 0x1 ;  /* 0x0000000109097836 */ /* 0x000fe20000000000 */
[----:B------:R3:W-:Y:S04]  /*1a00*/  SYNCS.ARRIVE.TRANS64.A1T0 RZ, [R3+URZ+0x100], RZ ;  /* 0x000100ff03ff79a7 */ /* 0x0007e800081000ff */
[----:B------:R-:W-:-:S04]  /*1a10*/  ISETP.NE.AND P0, PT, R9, 0x2, PT ;  /* 0x000000020900780c */ /* 0x000fc80003f05270 */
[----:B------:R-:W-:Y:S02]  /*1a20*/  SEL R9, R9, RZ, P0 ;  /* 0x000000ff09097207 */ /* 0x000fe40000000000 */
[----:B---3--:R-:W-:-:S04]  /*1a30*/  SEL R3, RZ, 0x1, P0 ;  /* 0x00000001ff037807 */ /* 0x008fc80000000000 */
[----:B------:R-:W-:-:S07]  /*1a40*/  LOP3.LUT R8, R8, R3, RZ, 0x3c, !PT ;  /* 0x0000000308087212 */ /* 0x000fce00078e3cff */
.L_x_24:
[----:B------:R-:W-:Y:S01]  /*1a50*/  UMOV UR4, 0x400 ;  /* 0x0000040000047882 */ /* 0x000fe20000000000 */
[----:B------:R-:W-:Y:S01]  /*1a60*/  SHF.L.U32 R0, R12, 0x1f, RZ ;  /* 0x0000001f0c007819 */ /* 0x000fe200000006ff */
[----:B-1----:R-:W-:Y:S02]  /*1a70*/  ULEA UR4, UR5, UR4, 0x18 ;  /* 0x0000000405047291 */ /* 0x002fe4000f8ec0ff */
[----:B------:R-:W-:Y:S02]  /*1a80*/  UISETP.GE.U32.AND UP0, UPT, UR44, 0x7f, UPT ;  /* 0x0000007f2c00788c */ /* 0x000fe4000bf06070 */
[----:B------:R-:W-:Y:S02]  /*1a90*/  ULEA UR6, UR7, UR4, 0x3 ;  /* 0x0000000407067291 */ /* 0x000fe4000f8e18ff */
[----:B------:R-:W-:Y:S01]  /*1aa0*/  ULEA UR11, UR47, UR48, 0x1 ;  /* 0x000000302f0b7291 */ /* 0x000fe2000f8e08ff */
[----:B------:R-:W-:-:S03]  /*1ab0*/  UMOV UR13, URZ ;  /* 0x000000ff000d7c82 */ /* 0x000fc60008000000 */
[----:B------:R-:W-:-:S03]  /*1ac0*/  UIMAD UR11, UR11, 0x78, URZ ;  /* 0x000000780b0b78a4 */ /* 0x000fc6000f8e02ff */
[----:B------:R1:W3:Y:S01]  /*1ad0*/  SYNCS.PHASECHK.TRANS64.TRYWAIT P0, [UR6+0x50], R0 ;  /* 0x00005000ff0075a7 */ /* 0x0002e20008001106 */
[----:B------:R-:W-:-:S04]  /*1ae0*/  ULEA.HI UR6, UR46, UR46, URZ, 0x1 ;  /* 0x0000002e2e067291 */ /* 0x000fc8000f8f08ff */
[----:B------:R-:W-:-:S04]  /*1af0*/  USHF.L.U32 UR6, UR6, 0x7, URZ ;  /* 0x0000000706067899 */ /* 0x000fc800080006ff */
[----:B------:R-:W-:-:S04]  /*1b00*/  ULOP3.LUT UR35, UR6, 0xffffff00, URZ, 0xc0, !UPT ;  /* 0xffffff0006237892 */ /* 0x000fc8000f8ec0ff */
[----:B------:R-:W-:Y:S01]  /*1b10*/  ULOP3.LUT UR35, UR35, 0x80, UR45, 0xf8, !UPT ;  /* 0x0000008023237892 */ /* 0x000fe2000f8ef82d */
[----:B------:R-:W-:Y:S11]  /*1b20*/  BRA.U !UP0, `(.L_x_26) ;  /* 0x0000000108c07547 */ /* 0x000ff6000b800000 */
[----:B------:R-:W-:Y:S01]  /*1b30*/  UMOV UR14, UR42 ;  /* 0x0000002a000e7c82 */ /* 0x000fe20008000000 */
[----:B------:R-:W-:Y:S01]  /*1b40*/  UMOV UR6, UR7 ;  /* 0x0000000700067c82 */ /* 0x000fe20008000000 */
[----:B------:R-:W-:-:S05]  /*1b50*/  UMOV UR34, URZ ;  /* 0x000000ff00227c82 */ /* 0x000fca0008000000 */
.L_x_32:
[----:B---3--:R-:W-:Y:S01]  /*1b60*/  @P3 MOV R2, 0x7c00 ;  /* 0x00007c0000023802 */ /* 0x008fe20000000f00 */
[----:B------:R-:W-:Y:S01]  /*1b70*/  ULEA UR33, UR6, UR4, 0x3 ;  /* 0x0000000406217291 */ /* 0x000fe2000f8e18ff */
[----:B-1-34-:R-:W-:Y:S11]  /*1b80*/  @P0 BRA `(.L_x_27) ;  /* 0x00000000000c0947 */ /* 0x01aff60003800000 */
[----:B------:R-:W-:Y:S04]  /*1b90*/  SHF.L.U32 R3, R12, 0x1f, RZ ;  /* 0x0000001f0c037819 */ /* 0x000fe800000006ff */
[----:B------:R-:W3:Y:S02]  /*1ba0*/  SYNCS.PHASECHK.TRANS64.TRYWAIT P0, [UR33+0x50], R3 ;  /* 0x00005003ff0075a7 */ /* 0x000ee40008001121 */
[----:B---3--:R-:W-:Y:S05]  /*1bb0*/  @!P0 BRA `(.L_x_28) ;  /* 0x000000d000dc8947 */ /* 0x008fea0003800000 */
.L_x_27:
[----:B------:R3:W-:Y:S01]  /*1bc0*/  @P3 SYNCS.ARRIVE.TRANS64 RZ, [UR33], R2 ;  /* 0x00000002ffff39a7 */ /* 0x0007e20008000021 */
[----:B------:R-:W-:Y:S02]  /*1bd0*/  ULOP3.LUT UR7, UR21, 0x2, URZ, 0xfc, !UPT ;  /* 0x0000000215077892 */ /* 0x000fe4000f8efcff */
[----:B------:R-:W-:Y:S02]  /*1be0*/  UIADD3 UR14, UPT, UPT, UR14, 0x1, URZ ;  /* 0x000000010e0e7890 */ /* 0x000fe4000fffe0ff */
[----:B------:R-:W-:Y:S02]  /*1bf0*/  UISETP.NE.AND UP0, UPT, UR7, 0x2, UPT ;  /* 0x000000020700788c */ /* 0x000fe4000bf05270 */
[----:B------:R-:W-:Y:S07]  /*1c00*/  UISETP.NE.AND UP2, UPT, UR14, 0x1, UPT ;  /* 0x000000010e00788c */ /* 0x000fee000bf45270 */
[----:B------:R-:W-:Y:S05]  /*1c10*/  BRA.U UP0, `(.L_x_29) ;  /* 0x0000000100047547 */ /* 0x000fea000b800000 */
[----:B------:R-:W-:Y:S05]  /*1c20*/  BPT.TRAP 0x1 ;  /* 0x000000040000795c */ /* 0x000fea0000300000 */
.L_x_29:
[----:B------:R-:W-:Y:S04]  /*1c30*/  BSSY.RECONVERGENT B0, `(.L_x_30) ;  /* 0x0000003000007945 */ /* 0x000fe80003800200 */
[----:B------:R-:W-:Y:S05]  /*1c40*/  @!P2 BRA `(.L_x_31) ;  /* 0x000000000004a947 */ /* 0x000fea0003800000 */
[----:B------:R-:W-:Y:S05]  /*1c50*/  BPT.TRAP 0x1 ;  /* 0x000000040000795c */ /* 0x000fea0000300000 */
.L_x_31:
[----:B------:R-:W-:Y:S05]  /*1c60*/  BSYNC.RECONVERGENT B0 ;  /* 0x0000000000007941 */ /* 0x000fea0003800200 */
.L_x_30:
[----:B------:R-:W-:Y:S02]  /*1c70*/  UIADD3 UR7, UPT, UPT, UR6, 0x1, URZ ;  /* 0x0000000106077890 */ /* 0x000fe4000fffe0ff */
[----:B------:R-:W-:Y:S02]  /*1c80*/  UIADD3 UR18, UP1, UPT, UR26, 0x80, URZ ;  /* 0x000000801a127890 */ /* 0x000fe4000ff3e0ff */
[----:B------:R-:W-:Y:S02]  /*1c90*/  UISETP.NE.AND UP0, UPT, UR7, 0xa, UPT ;  /* 0x0000000a0700788c */ /* 0x000fe4000bf05270 */
[----:B------:R-:W-:Y:S02]  /*1ca0*/  ULEA UR32, UR6, UR4, 0xd ;  /* 0x0000000406207291 */ /* 0x000fe4000f8e68ff */
[----:B------:R-:W-:Y:S02]  /*1cb0*/  USEL UR9, URZ, 0x1, UP0 ;  /* 0x00000001ff097887 */ /* 0x000fe40008000000 */
[----:B------:R-:W-:Y:S02]  /*1cc0*/  USEL UR7, UR7, URZ, UP0 ;  /* 0x000000ff07077287 */ /* 0x000fe40008000000 */
[----:B------:R-:W-:Y:S02]  /*1cd0*/  ULOP3.LUT UR33, UR33, 0xfefffff8, URZ, 0xc0, !UPT ;  /* 0xfefffff821217892 */ /* 0x000fe4000f8ec0ff */
[----:B------:R-:W-:Y:S01]  /*1ce0*/  ULEA UR8, UR7, UR4, 0x3 ;  /* 0x0000000407087291 */ /* 0x000fe2000f8e18ff */
[----:B------:R-:W-:Y:S01]  /*1cf0*/  LOP3.LUT R12, R12, UR9, RZ, 0x3c, !PT ;  /* 0x000000090c0c7c12 */ /* 0x000fe2000f8e3cff */
[----:B------:R-:W-:Y:S02]  /*1d00*/  UIADD3.X UR19, UPT, UPT, URZ, UR27, URZ, UP1, !UPT ;  /* 0x0000001bff137290 */ /* 0x000fe40008ffe4ff */
[----:B------:R-:W-:Y:S01]  /*1d10*/  UIADD3 UR32, UPT, UPT, UR32, 0xf200, URZ ;  /* 0x0000f20020207890 */ /* 0x000fe2000fffe0ff */
[----:B-1----:R-:W-:Y:S01]  /*1d20*/  SHF.L.U32 R0, R12, 0x1f, RZ ;  /* 0x0000001f0c007819 */ /* 0x002fe200000006ff */
[----:B------:R-:W-:Y:S01]  /*1d30*/  UIADD3 UR16, UP0, UPT, UR26, 0x180, URZ ;  /* 0x000001801a107890 */ /* 0x000fe2000ff1e0ff */
[----:B------:R-:W-:Y:S02]  /*1d40*/  UMOV UR22, 0x0 ;  /* 0x0000000000167882 */ /* 0x000fe40000000000 */
[----:B------:R4:W1:Y:S01]  /*1d50*/  SYNCS.PHASECHK.TRANS64.TRYWAIT P0, [UR8+0x50], R0 ;  /* 0x00005000ff0075a7 */ /* 0x0008620008001108 */
[----:B------:R-:W-:Y:S01]  /*1d60*/  UMOV UR23, 0x10000000 ;  /* 0x1000000000177882 */ /* 0x000fe20000000000 */
[----:B------:R-:W-:Y:S02]  /*1d70*/  UIADD3.X UR17, UPT, UPT, URZ, UR27, URZ, UP0, !UPT ;  /* 0x0000001bff117290 */ /* 0x000fe400087fe4ff */
[----:B------:R5:W-:Y:S01]  /*1d80*/  UTMALDG.3D.2CTA [UR32], [UR18], desc[UR22] ;  /* 0x00001620120075b4 */ /* 0x000be20008211000 */
[----:B------:R-:W-:Y:S01]  /*1d90*/  UIMAD UR8, UR6, 0x1e00, UR4 ;  /* 0x00001e00060878a4 */ /* 0x000fe2000f8e0204 */
[----:B------:R-:W-:Y:S01]  /*1da0*/  UMOV UR10, UR34 ;  /* 0x00000022000a7c82 */ /* 0x000fe20008000000 */
[----:B------:R-:W-:Y:S02]  /*1db0*/  UMOV UR12, UR36 ;  /* 0x00000024000c7c82 */ /* 0x000fe40008000000 */
[----:B------:R-:W-:Y:S01]  /*1dc0*/  UIADD3 UR8, UPT, UPT, UR8, 0x23200, URZ ;  /* 0x0002320008087890 */ /* 0x000fe2000fffe0ff */
[----:B------:R-:W-:Y:S01]  /*1dd0*/  UMOV UR9, UR33 ;  /* 0x0000002100097c82 */ /* 0x000fe20008000000 */
[----:B------:R-:W-:Y:S01]  /*1de0*/  UMOV UR13, UR30 ;  /* 0x0000001e000d7c82 */ /* 0x000fe20008000000 */
[----:B------:R-:W-:Y:S06]  /*1df0*/  UMOV UR6, UR7 ;  /* 0x0000000700067c82 */ /* 0x000fec0008000000 */
[----:B------:R4:W-:Y:S01]  /*1e00*/  UTMALDG.3D.2CTA [UR8], [UR16], desc[UR22] ;  /* 0x00001608100075b4 */ /* 0x0009e20008211000 */
[----:B-----5:R-:W-:Y:S01]  /*1e10*/  UIADD3 UR34, UPT, UPT, UR34, 0x40, URZ ;  /* 0x0000004022227890 */ /* 0x020fe2000fffe0ff */
[----:B------:R-:W-:Y:S11]  /*1e20*/  BRA.U UP2, `(.L_x_32) ;  /* 0xfffffffd024c7547 */ /* 0x000ff6000b83ffff */
.L_x_26:
[----:B------:R-:W-:Y:S01]  /*1e30*/  ULEA UR6, UR7, UR4, 0x3 ;  /* 0x0000000407067291 */ /* 0x000fe2000f8e18ff */
[----:B-1--4-:R-:W-:Y:S01]  /*1e40*/  SHF.L.U32 R0, R12, 0x1f, RZ ;  /* 0x0000001f0c007819 */ /* 0x012fe200000006ff */
[----:B------:R-:W-:Y:S01]  /*1e50*/  @!P1 SYNCS.ARRIVE.TRANS64.A1T0 RZ, [UR4+0xb8], RZ ;  /* 0x0000b8ffffff99a7 */ /* 0x000fe20008100004 */
[----:B------:R-:W-:-:S06]  /*1e60*/  UISETP.GT.AND UP0, UPT, UR41, UR40, UPT ;  /* 0x000000282900728c */ /* 0x000fcc000bf04270 */
[----:B---3--:R1:W3:Y:S03]  /*1e70*/  SYNCS.PHASECHK.TRANS64.TRYWAIT P0, [UR6+0x50], R0 ;  /* 0x00005000ff0075a7 */ /* 0x0082e60008001106 */
[----:B------:R-:W-:Y:S05]  /*1e80*/  BRA.U !UP0, `(.L_x_33) ;  /* 0x0000000108c07547 */ /* 0x000fea000b800000 */
[----:B------:R-:W-:Y:S01]  /*1e90*/  UIADD3 UR14, UPT, UPT, UR43, UR13, URZ ;  /* 0x0000000d2b0e7290 */ /* 0x000fe2000fffe0ff */
[----:B------:R-:W-:-:S11]  /*1ea0*/  UMOV UR6, UR7 ;  /* 0x0000000700067c82 */ /* 0x000fd60008000000 */
.L_x_39:
[----:B---3--:R-:W-:Y:S01]  /*1eb0*/  @P3 MOV R2, 0x7c00 ;  /* 0x00007c0000023802 */ /* 0x008fe20000000f00 */
[----:B------:R-:W-:Y:S01]  /*1ec0*/  ULEA UR17, UR6, UR4, 0x3 ;  /* 0x0000000406117291 */ /* 0x000fe2000f8e18ff */
[----:B-1-3--:R-:W-:Y:S11]  /*1ed0*/  @P0 BRA `(.L_x_34) ;  /* 0x00000000000c0947 */ /* 0x00aff60003800000 */
[----:B------:R-:W-:Y:S04]  /*1ee0*/  SHF.L.U32 R3, R12, 0x1f, RZ ;  /* 0x0000001f0c037819 */ /* 0x000fe800000006ff */
[----:B------:R-:W3:Y:S02]  /*1ef0*/  SYNCS.PHASECHK.TRANS64.TRYWAIT P0, [UR17+0x50], R3 ;  /* 0x00005003ff0075a7 */ /* 0x000ee40008001111 */
[----:B---3--:R-:W-:Y:S05]  /*1f00*/  @!P0 BRA `(.L_x_35) ;  /* 0x000000d000208947 */ /* 0x008fea0003800000 */
.L_x_34:
[----:B------:R3:W-:Y:S01]  /*1f10*/  @P3 SYNCS.ARRIVE.TRANS64 RZ, [UR17], R2 ;  /* 0x00000002ffff39a7 */ /* 0x0007e20008000011 */
[----:B------:R-:W-:Y:S04]  /*1f20*/  ULOP3.LUT UR7, UR21, 0x2, URZ, 0xfc, !UPT ;  /* 0x0000000215077892 */ /* 0x000fe8000f8efcff */
[----:B------:R-:W-:Y:S09]  /*1f30*/  UISETP.NE.AND UP0, UPT, UR7, 0x2, UPT ;  /* 0x000000020700788c */ /* 0x000ff2000bf05270 */
[----:B------:R-:W-:Y:S05]  /*1f40*/  BRA.U UP0, `(.L_x_36) ;  /* 0x0000000100047547 */ /* 0x000fea000b800000 */
[----:B------:R-:W-:Y:S05]  /*1f50*/  BPT.TRAP 0x1 ;  /* 0x000000040000795c */ /* 0x000fea0000300000 */
.L_x_36:
[----:B------:R-:W-:Y:S04]  /*1f60*/  BSSY.RECONVERGENT B0, `(.L_x_37) ;  /* 0x0000003000007945 */ /* 0x000fe80003800200 */
[----:B------:R-:W-:Y:S05]  /*1f70*/  @!P2 BRA `(.L_x_38) ;  /* 0x000000000004a947 */ /* 0x000fea0003800000 */
[----:B------:R-:W-:Y:S05]  /*1f80*/  BPT.TRAP 0x1 ;  /* 0x000000040000795c */ /* 0x000fea0000300000 */
.L_x_38:
[----:B------:R-:W-:Y:S05]  /*1f90*/  BSYNC.RECONVERGENT B0 ;  /* 0x0000000000007941 */ /* 0x000fea0003800200 */
.L_x_37:
[----:B------:R-:W-:Y:S02]  /*1fa0*/  UIADD3 UR7, UPT, UPT, UR6, 0x1, URZ ;  /* 0x0000000106077890 */ /* 0x000fe4000fffe0ff */
[----:B------:R-:W-:Y:S02]  /*1fb0*/  ULEA UR16, UR6, UR4, 0xd ;  /* 0x0000000406107291 */ /* 0x000fe4000f8e68ff */
[----:B------:R-:W-:Y:S02]  /*1fc0*/  UISETP.NE.AND UP0, UPT, UR7, 0xa, UPT ;  /* 0x0000000a0700788c */ /* 0x000fe4000bf05270 */
[----:B------:R-:W-:Y:S02]  /*1fd0*/  UIADD3 UR24, UP1, UPT, UR26, 0x80, URZ ;  /* 0x000000801a187890 */ /* 0x000fe4000ff3e0ff */
[----:B------:R-:W-:Y:S02]  /*1fe0*/  USEL UR9, URZ, 0x1, UP0 ;  /* 0x00000001ff097887 */ /* 0x000fe40008000000 */
[----:B------:R-:W-:Y:S02]  /*1ff0*/  USEL UR7, UR7, URZ, UP0 ;  /* 0x000000ff07077287 */ /* 0x000fe40008000000 */
[----:B------:R-:W-:Y:S02]  /*2000*/  ULOP3.LUT UR17, UR17, 0xfefffff8, URZ, 0xc0, !UPT ;  /* 0xfefffff811117892 */ /* 0x000fe4000f8ec0ff */
[----:B------:R-:W-:Y:S01]  /*2010*/  ULEA UR8, UR7, UR4, 0x3 ;  /* 0x0000000407087291 */ /* 0x000fe2000f8e18ff */
[----:B------:R-:W-:Y:S01]  /*2020*/  LOP3.LUT R12, R12, UR9, RZ, 0x3c, !PT ;  /* 0x000000090c0c7c12 */ /* 0x000fe2000f8e3cff */
[----:B------:R-:W-:Y:S02]  /*2030*/  USHF.L.U32 UR18, UR13, 0x6, URZ ;  /* 0x000000060d127899 */ /* 0x000fe400080006ff */
[----:B------:R-:W-:Y:S01]  /*2040*/  UIADD3 UR16, UPT, UPT, UR16, 0xf200, URZ ;  /* 0x0000f20010107890 */ /* 0x000fe2000fffe0ff */
[----:B-1----:R-:W-:Y:S01]  /*2050*/  SHF.L.U32 R0, R12, 0x1f, RZ ;  /* 0x0000001f0c007819 */ /* 0x002fe200000006ff */
[----:B------:R-:W-:Y:S02]  /*2060*/  UIADD3.X UR25, UPT, UPT, URZ, UR27, URZ, UP1, !UPT ;  /* 0x0000001bff197290 */ /* 0x000fe40008ffe4ff */
[----:B------:R-:W-:Y:S01]  /*2070*/  UIADD3 UR22, UP0, UPT, UR26, 0x180, URZ ;  /* 0x000001801a167890 */ /* 0x000fe2000ff1e0ff */
[----:B------:R4:W1:Y:S01]  /*2080*/  SYNCS.PHASECHK.TRANS64.TRYWAIT P0, [UR8+0x50], R0 ;  /* 0x00005000ff0075a7 */ /* 0x0008620008001108 */
[----:B------:R-:W-:Y:S02]  /*2090*/  UIMAD UR8, UR6, 0x1e00, UR4 ;  /* 0x00001e00060878a4 */ /* 0x000fe4000f8e0204 */
[----:B------:R-:W-:Y:S01]  /*20a0*/  UIADD3.X UR23, UPT, UPT, URZ, UR27, URZ, UP0, !UPT ;  /* 0x0000001bff177290 */ /* 0x000fe200087fe4ff */
[----:B------:R-:W-:Y:S01]  /*20b0*/  UMOV UR28, 0x0 ;  /* 0x00000000001c7882 */ /* 0x000fe20000000000 */
[----:B------:R-:W-:Y:S01]  /*20c0*/  UMOV UR29, 0x10000000 ;  /* 0x10000000001d7882 */ /* 0x000fe20000000000 */
[----:B------:R-:W-:Y:S01]  /*20d0*/  UMOV UR19, UR35 ;  /* 0x0000002300137c82 */ /* 0x000fe20008000000 */
[----:B------:R-:W-:Y:S01]  /*20e0*/  UMOV UR20, UR36 ;  /* 0x0000002400147c82 */ /* 0x000fe20008000000 */
[----:B------:R-:W-:Y:S01]  /*20f0*/  UIADD3 UR8, UPT, UPT, UR8, 0x23200, URZ ;  /* 0x0002320008087890 */ /* 0x000fe2000fffe0ff */
[----:B------:R4:W-:Y:S01]  /*2100*/  UTMALDG.3D.2CTA [UR16], [UR24], desc[UR28] ;  /* 0x00001c10180075b4 */ /* 0x0009e20008211000 */
[----:B------:R-:W-:Y:S01]  /*2110*/  UIADD3 UR13, UPT, UPT, UR13, 0x1, URZ ;  /* 0x000000010d0d7890 */ /* 0x000fe2000fffe0ff */
[----:B------:R-:W-:Y:S01]  /*2120*/  UMOV UR12, UR36 ;  /* 0x00000024000c7c82 */ /* 0x000fe20008000000 */
[----:B------:R-:W-:Y:S01]  /*2130*/  UMOV UR9, UR17 ;  /* 0x0000001100097c82 */ /* 0x000fe20008000000 */
[----:B------:R-:W-:Y:S01]  /*2140*/  UMOV UR10, UR18 ;  /* 0x00000012000a7c82 */ /* 0x000fe20008000000 */
[----:B------:R-:W-:Y:S03]  /*2150*/  UISETP.NE.AND UP0, UPT, UR13, UR14, UPT ;  /* 0x0000000e0d00728c */ /* 0x000fe6000bf05270 */
[----:B------:R4:W-:Y:S01]  /*2160*/  UTMALDG.3D.2CTA [UR8], [UR22], desc[UR28] ;  /* 0x00001c08160075b4 */ /* 0x0009e20008211000 */
[----:B------:R-:W-:Y:S05]  /*2170*/  UMOV UR6, UR7 ;  /* 0x0000000700067c82 */ /* 0x000fea0008000000 */
[----:B----4-:R-:W-:Y:S05]  /*2180*/  BRA.U UP0, `(.L_x_39) ;  /* 0xfffffffd00487547 */ /* 0x010fea000b83ffff */
.L_x_33:
[C---:B------:R-:W-:Y:S01]  /*2190*/  LEA R3, R11.reuse, UR4, 0x3 ;  /* 0x000000040b037c11 */ /* 0x040fe2000f8e18ff */
[----:B------:R-:W-:Y:S01]  /*21a0*/  NOP ;  /* 0x0000000000007918 */ /* 0x000fe20000000000 */
[----:B-1----:R-:W-:Y:S02]  /*21b0*/  SHF.L.U32 R0, R10, 0x1f, RZ ;  /* 0x0000001f0a007819 */ /* 0x002fe400000006ff */
[----:B--2---:R-:W-:Y:S02]  /*21c0*/  LEA R5, R11, UR4, 0x4 ;  /* 0x000000040b057c11 */ /* 0x004fe4000f8e20ff */
[----:B---3--:R-:W1:Y:S02]  /*21d0*/  SYNCS.PHASECHK.TRANS64.TRYWAIT P0, [R3+URZ+0xc0], R0 ;  /* 0x0000c000030075a7 */ /* 0x008e6400080011ff */
[----:B-1----:R-:W-:Y:S05]  /*21e0*/  @!P0 BRA `(.L_x_40) ;  /* 0x000000cc00808947 */ /* 0x002fea0003800000 */
.L_x_130:
[----:B------:R-:W2:Y:S01]  /*21f0*/  LDS.128 R4, [R5+0x130] ;  /* 0x0001300005047984 */ /* 0x000ea20000000c00 */
[----:B------:R-:W-:Y:S01]  /*2200*/  UISETP.GE.AND UP0, UPT, UR15, 0x1, UPT ;  /* 0x000000010f00788c */ /* 0x000fe2000bf06270 */
[----:B------:R-:W-:Y:S01]  /*2210*/  @!PT LDS RZ, [RZ] ;  /* 0x00000000fffff984 */ /* 0x000fe20000000800 */
[----:B------:R-:W-:Y:S01]  /*2220*/  @!PT LDS RZ, [RZ] ;  /* 0x00000000fffff984 */ /* 0x000fe20000000800 */
[----:B------:R-:W-:Y:S01]  /*2230*/  @!PT LDS RZ, [RZ] ;  /* 0x00000000fffff984 */ /* 0x000fe20000000800 */
[----:B------:R-:W-:Y:S01]  /*2240*/  @!PT LDS RZ, [RZ] ;  /* 0x00000000fffff984 */ /* 0x000fe20000000800 */
[----:B------:R3:W-:Y:S06]  /*2250*/  MEMBAR.ALL.CTA ;  /* 0x0000000000007992 */ /* 0x0007ec0000008000 */
[----:B---3--:R-:W3:Y:S01]  /*2260*/  FENCE.VIEW.ASYNC.S ;  /* 0x00000000000073c6 */ /* 0x008ee20000000000 */
[----:B--2---:R-:W-:-:S13]  /*2270*/  LOP3.LUT P0, RZ, R6, 0x1, RZ, 0xc0, !PT ;  /* 0x0000000106ff7812 */ /* 0x004fda000780c0ff */
[----:B---3--:R-:W-:Y:S01]  /*2280*/  VOTEU.ANY UP1, P0 ;  /* 0x0000000000ff7886 */ /* 0x008fe20000020100 */
[----:B------:R-:W-:-:S13]  /*2290*/  PLOP3.LUT P0, PT, PT, PT, UP1, 0x80, 0x8 ;  /* 0x000000000008781c */ /* 0x000fda0003f0f018 */
[----:B-1----:R-:W-:Y:S02]  /*22a0*/  @P0 LOP3.LUT R0, R5, 0xffff, RZ, 0xc0, !PT ;  /* 0x0000ffff05000812 */ /* 0x002fe400078ec0ff */
[----:B------:R-:W-:Y:S02]  /*22b0*/  @P0 MOV R2, R4 ;  /* 0x0000000400020202 */ /* 0x000fe40000000f00 */
[----:B------:R-:W-:Y:S01]  /*22c0*/  @P0 R2UR UR8, R0 ;  /* 0x00000000000802ca */ /* 0x000fe200000e0000 */
[----:B------:R-:W-:Y:S01]  /*22d0*/  VIADD R0, R3, 0xd0 ;  /* 0x000000d003007836 */ /* 0x000fe20000000000 */
[----:B------:R-:W-:Y:S02]  /*22e0*/  @P0 SHF.R.U32.HI R4, RZ, 0x10, R5 ;  /* 0x00000010ff040819 */ /* 0x000fe40000011605 */
[----:B------:R-:W-:Y:S02]  /*22f0*/  @P0 R2UR UR9, R2 ;  /* 0x00000000020902ca */ /* 0x000fe400000e0000 */
[----:B------:R-:W-:-:S02]  /*2300*/  PRMT R0, RZ, 0x654, R0 ;  /* 0x00000654ff007816 */ /* 0x000fc40000000000 */
[----:B------:R-:W-:Y:S02]  /*2310*/  @P0 R2UR UR6, R4 ;  /* 0x00000000040602ca */ /* 0x000fe400000e0000 */
[----:B------:R1:W-:Y:S03]  /*2320*/  SYNCS.ARRIVE.TRANS64.RED.A1T0 RZ, [R0+URZ], RZ ;  /* 0x000000ff00ff79a7 */ /* 0x0003e600081004ff */
[----:B------:R-:W-:-:S04]  /*2330*/  @UP1 UMOV UR31, UR8 ;  /* 0x00000008001f1c82 */ /* 0x000fc80008000000 */
[----:B------:R-:W-:-:S04]  /*2340*/  @UP1 UMOV UR37, UR9 ;  /* 0x0000000900251c82 */ /* 0x000fc80008000000 */
[----:B------:R-:W-:Y:S01]  /*2350*/  @UP1 UMOV UR36, UR6 ;  /* 0x0000000600241c82 */ /* 0x000fe20008000000 */
[----:B------:R-:W-:Y:S05]  /*2360*/  BRA.U !UP0, `(.L_x_41) ;  /* 0x0000000108d47547 */ /* 0x000fea000b800000 */
[----:B------:R-:W2:Y:S01]  /*2370*/  LDCU.128 UR16, c[0x0][0xb10] ;  /* 0x00016200ff1077ac */ /* 0x000ea20008000c00 */
[----:B------:R-:W3:Y:S01]  /*2380*/  LDCU UR14, c[0x0][0xb20] ;  /* 0x00016400ff0e77ac */ /* 0x000ee20008000800 */
[----:B------:R-:W4:Y:S01]  /*2390*/  LDCU UR20, c[0x0][0xb0c] ;  /* 0x00016180ff1477ac */ /* 0x000f220008000800 */
[----:B------:R-:W5:Y:S01]  /*23a0*/  LDCU.64 UR10, c[0x0][0xb28] ;  /* 0x00016500ff0a77ac */ /* 0x000f620008000a00 */
[----:B------:R-:W-:Y:S02]  /*23b0*/  UISETP.NE.AND UP3, UPT, UR15, 0x1, UPT ;  /* 0x000000010f00788c */ /* 0x000fe4000bf65270 */
[----:B--2---:R-:W-:Y:S02]  /*23c0*/  UIMAD.WIDE.U32 UR12, UR38, UR19, URZ ;  /* 0x00000013260c72a5 */ /* 0x004fe4000f8e00ff */
[----:B------:R-:W-:Y:S02]  /*23d0*/  UIMAD.WIDE.U32 UR8, UR39, UR16, URZ ;  /* 0x00000010270872a5 */ /* 0x000fe4000f8e00ff */
[----:B------:R-:W-:-:S02]  /*23e0*/  UISETP.NE.AND UP0, UPT, UR18, 0x1, UPT ;  /* 0x000000011200788c */ /* 0x000fc4000bf05270 */
[----:B------:R-:W-:Y:S01]  /*23f0*/  UIMAD.WIDE.U32 UR24, UR31, UR19, URZ ;  /* 0x000000131f1872a5 */ /* 0x000fe2000f8e00ff */
[----:B------:R-:W-:Y:S02]  /*2400*/  UMOV UR12, UR13 ;  /* 0x0000000d000c7c82 */ /* 0x000fe40008000000 */
[----:B------:R-:W-:Y:S01]  /*2410*/  UMOV UR8, UR9 ;  /* 0x0000000900087c82 */ /* 0x000fe20008000000 */
[----:B---3--:R-:W-:Y:S02]  /*2420*/  USHF.R.U32.HI UR12, URZ, UR14, UR12 ;  /* 0x0000000eff0c7299 */ /* 0x008fe4000801160c */
[----:B------:R-:W-:Y:S02]  /*2430*/  USHF.R.U32.HI UR9, URZ, UR17, UR8 ;  /* 0x00000011ff097299 */ /* 0x000fe40008011608 */
[----:B----4-:R-:W-:Y:S02]  /*2440*/  UISETP.NE.AND UP2, UPT, UR20, 0x1, UPT ;  /* 0x000000011400788c */ /* 0x010fe4000bf45270 */
[----:B------:R-:W-:-:S02]  /*2450*/  USEL UR8, UR38, UR12, !UP0 ;  /* 0x0000000c26087287 */ /* 0x000fc4000c000000 */
[----:B------:R-:W-:Y:S02]  /*2460*/  USEL UR9, UR39, UR9, !UP2 ;  /* 0x0000000927097287 */ /* 0x000fe4000d000000 */
[----:B-----5:R-:W-:Y:S01]  /*2470*/  UIMAD.WIDE.U32 UR12, UR8, UR10, URZ ;  /* 0x0000000a080c72a5 */ /* 0x020fe2000f8e00ff */
[----:B------:R-:W-:Y:S01]  /*2480*/  UMOV UR6, UR25 ;  /* 0x0000001900067c82 */ /* 0x000fe20008000000 */
[----:B------:R-:W-:Y:S02]  /*2490*/  UIMAD.WIDE.U32 UR22, UR37, UR16, URZ ;  /* 0x00000010251672a5 */ /* 0x000fe4000f8e00ff */
[----:B------:R-:W-:-:S03]  /*24a0*/  UIMAD.WIDE.U32 UR24, UR9, UR10, URZ ;  /* 0x0000000a091872a5 */ /* 0x000fc6000f8e00ff */
[----:B------:R-:W-:Y:S01]  /*24b0*/  UMOV UR12, UR13 ;  /* 0x0000000d000c7c82 */ /* 0x000fe20008000000 */
[----:B------:R-:W-:Y:S02]  /*24c0*/  USHF.R.U32.HI UR6, URZ, UR14, UR6 ;  /* 0x0000000eff067299 */ /* 0x000fe40008011606 */
[----:B------:R-:W-:Y:S01]  /*24d0*/  @UP3 USHF.R.U32.HI UR8, URZ, UR11, UR12 ;  /* 0x0000000bff083299 */ /* 0x000fe2000801160c */
[----:B------:R-:W-:Y:S01]  /*24e0*/  UMOV UR22, UR23 ;  /* 0x0000001700167c82 */ /* 0x000fe20008000000 */
[----:B------:R-:W-:Y:S01]  /*24f0*/  UMOV UR24, UR25 ;  /* 0x0000001900187c82 */ /* 0x000fe20008000000 */
[----:B------:R-:W-:Y:S02]  /*2500*/  USHF.R.U32.HI UR17, URZ, UR17, UR22 ;  /* 0x00000011ff117299 */ /* 0x000fe40008011616 */
[----:B------:R-:W-:Y:S02]  /*2510*/  USEL UR6, UR31, UR6, !UP0 ;  /* 0x000000061f067287 */ /* 0x000fe4000c000000 */
[----:B------:R-:W-:-:S02]  /*2520*/  @UP3 USHF.R.U32.HI UR9, URZ, UR11, UR24 ;  /* 0x0000000bff093299 */ /* 0x000fc40008011618 */
[----:B------:R-:W-:Y:S02]  /*2530*/  UIMAD UR12, UR15, UR8, URZ ;  /* 0x000000080f0c72a4 */ /* 0x000fe4000f8e02ff */
[----:B------:R-:W-:Y:S02]  /*2540*/  USEL UR8, UR37, UR17, !UP2 ;  /* 0x0000001125087287 */ /* 0x000fe4000d000000 */
[----:B------:R-:W-:Y:S02]  /*2550*/  UIMAD UR14, UR15, UR9, URZ ;  /* 0x000000090f0e72a4 */ /* 0x000fe4000f8e02ff */
[----:B------:R-:W-:Y:S02]  /*2560*/  UISETP.GE.AND UP0, UPT, UR6, UR12, UPT ;  /* 0x0000000c0600728c */ /* 0x000fe4000bf06270 */
[----:B------:R-:W-:Y:S02]  /*2570*/  UIMAD.WIDE.U32 UR12, UR6, UR10, URZ ;  /* 0x0000000a060c72a5 */ /* 0x000fe4000f8e00ff */
[----:B------:R-:W-:-:S02]  /*2580*/  UISETP.GE.OR UP0, UPT, UR8, UR14, UP0 ;  /* 0x0000000e0800728c */ /* 0x000fc40008706670 */
[----:B------:R-:W-:Y:S02]  /*2590*/  UIMAD.WIDE.U32 UR16, UR8, UR10, URZ ;  /* 0x0000000a081072a5 */ /* 0x000fe4000f8e00ff */
[----:B------:R-:W-:Y:S01]  /*25a0*/  UIADD3 UR14, UPT, UPT, -UR8, URZ, URZ ;  /* 0x000000ff080e7290 */ /* 0x000fe2000fffe1ff */
[----:B------:R-:W-:Y:S01]  /*25b0*/  UMOV UR12, UR13 ;  /* 0x0000000d000c7c82 */ /* 0x000fe20008000000 */
[----:B------:R-:W-:Y:S02]  /*25c0*/  UIADD3 UR13, UPT, UPT, -UR6, URZ, URZ ;  /* 0x000000ff060d7290 */ /* 0x000fe4000fffe1ff */
[----:B------:R-:W-:-:S03]  /*25d0*/  USHF.R.U32.HI UR12, URZ, UR11, UR12 ;  /* 0x0000000bff0c7299 */ /* 0x000fc6000801160c */
[----:B------:R-:W-:Y:S01]  /*25e0*/  @!UP0 UMOV UR10, UR17 ;  /* 0x00000011000a8c82 */ /* 0x000fe20008000000 */
[----:B------:R-:W-:Y:S02]  /*25f0*/  UIMAD UR13, UR18, UR13, UR31 ;  /* 0x0000000d120d72a4 */ /* 0x000fe4000f8e021f */
[----:B------:R-:W-:Y:S02]  /*2600*/  USEL UR12, UR6, UR12, !UP3 ;  /* 0x0000000c060c7287 */ /* 0x000fe4000d800000 */
[----:B------:R-:W-:Y:S02]  /*2610*/  @!UP0 USHF.R.U32.HI UR10, URZ, UR11, UR10 ;  /* 0x0000000bff0a8299 */ /* 0x000fe4000801160a */
[----:B------:R-:W-:Y:S02]  /*2620*/  UIADD3 UR11, UPT, UPT, -UR12, URZ, URZ ;  /* 0x000000ff0c0b7290 */ /* 0x000fe4000fffe1ff */
[----:B------:R-:W-:Y:S02]  /*2630*/  @!UP0 USEL UR10, UR8, UR10, !UP3 ;  /* 0x0000000a080a8287 */ /* 0x000fe4000d800000 */
[----:B------:R-:W-:-:S02]  /*2640*/  UIMAD UR11, UR15, UR11, UR6 ;  /* 0x0000000b0f0b72a4 */ /* 0x000fc4000f8e0206 */
[----:B------:R-:W-:Y:S02]  /*2650*/  @!UP0 UIADD3 UR12, UPT, UPT, UR12, -UR10, URZ ;  /* 0x8000000a0c0c8290 */ /* 0x000fe4000fffe0ff */
[----:B------:R-:W-:Y:S02]  /*2660*/  @!UP0 UIMAD UR10, UR11, UR9, UR10 ;  /* 0x000000090b0a82a4 */ /* 0x000fe4000f8e020a */
[----:B------:R-:W-:Y:S02]  /*2670*/  @!UP0 UIMAD UR6, UR15, UR12, UR8 ;  /* 0x0000000c0f0682a4 */ /* 0x000fe4000f8e0208 */
[----:B------:R-:W-:Y:S02]  /*2680*/  UIMAD UR9, UR20, UR14, UR37 ;  /* 0x0000000e140972a4 */ /* 0x000fe4000f8e0225 */
[----:B------:R-:W-:Y:S01]  /*2690*/  UIMAD UR31, UR6, UR18, UR13 ;  /* 0x00000012061f72a4 */ /* 0x000fe2000f8e020d */
[----:B------:R-:W-:Y:S02]  /*26a0*/  @!UP0 UMOV UR8, UR10 ;  /* 0x0000000a00088c82 */ /* 0x000fe40008000000 */
[----:B------:R-:W-:-:S12]  /*26b0*/  UIMAD UR37, UR8, UR20, UR9 ;  /* 0x00000014082572a4 */ /* 0x000fd8000f8e0209 */
.L_x_41:
[----:B------:R-:W2:Y:S02]  /*26c0*/  LDCU UR6, c[0x0][0xb30] ;  /* 0x00016600ff0677ac */ /* 0x000ea40008000800 */
[----:B--2---:R-:W-:-:S09]  /*26d0*/  UISETP.NE.AND UP0, UPT, UR6, 0x1, UPT ;  /* 0x000000010600788c */ /* 0x004fd2000bf05270 */
[----:B------:R-:W-:Y:S05]  /*26e0*/  BRA.U UP0, `(.L_x_42) ;  /* 0x0000000100447547 */ /* 0x000fea000b800000 */
[----:B------:R-:W2:Y:S01]  /*26f0*/  LDCU.128 UR16, c[0x0][0xb10] ;  /* 0x00016200ff1077ac */ /* 0x000ea20008000c00 */
[----:B------:R-:W3:Y:S01]  /*2700*/  LDCU UR12, c[0x0][0xb0c] ;  /* 0x00016180ff0c77ac */ /* 0x000ee20008000800 */
[----:B------:R-:W4:Y:S01]  /*2710*/  LDCU UR13, c[0x0][0xb20] ;  /* 0x00016400ff0d77ac */ /* 0x000f220008000800 */
[----:B--2---:R-:W-:Y:S02]  /*2720*/  UIMAD.WIDE.U32 UR10, UR37, UR16, URZ ;  /* 0x00000010250a72a5 */ /* 0x004fe4000f8e00ff */
[----:B------:R-:W-:Y:S02]  /*2730*/  UIMAD.WIDE.U32 UR8, UR31, UR19, URZ ;  /* 0x000000131f0872a5 */ /* 0x000fe4000f8e00ff */
[----:B---3--:R-:W-:Y:S02]  /*2740*/  UISETP.NE.AND UP2, UPT, UR12, 0x1, UPT ;  /* 0x000000010c00788c */ /* 0x008fe4000bf45270 */
[----:B------:R-:W-:Y:S01]  /*2750*/  UISETP.NE.AND UP0, UPT, UR18, 0x1, UPT ;  /* 0x000000011200788c */ /* 0x000fe2000bf05270 */
[----:B------:R-:W-:-:S02]  /*2760*/  UMOV UR10, UR11 ;  /* 0x0000000b000a7c82 */ /* 0x000fc40008000000 */
[----:B------:R-:W-:Y:S01]  /*2770*/  UMOV UR6, UR9 ;  /* 0x0000000900067c82 */ /* 0x000fe20008000000 */
[----:B------:R-:W-:Y:S02]  /*2780*/  USHF.R.U32.HI UR17, URZ, UR17, UR10 ;  /* 0x00000011ff117299 */ /* 0x000fe4000801160a */
[----:B----4-:R-:W-:Y:S02]  /*2790*/  USHF.R.U32.HI UR6, URZ, UR13, UR6 ;  /* 0x0000000dff067299 */ /* 0x010fe40008011606 */
[----:B------:R-:W-:Y:S02]  /*27a0*/  USEL UR8, UR37, UR17, !UP2 ;  /* 0x0000001125087287 */ /* 0x000fe4000d000000 */
[----:B------:R-:W-:-:S04]  /*27b0*/  USEL UR6, UR31, UR6, !UP0 ;  /* 0x000000061f067287 */ /* 0x000fc8000c000000 */
[----:B------:R-:W-:Y:S02]  /*27c0*/  UIADD3 UR9, UPT, UPT, UR8, -UR6, URZ ;  /* 0x8000000608097290 */ /* 0x000fe4000fffe0ff */
[----:B------:R-:W-:Y:S02]  /*27d0*/  UIADD3 UR6, UPT, UPT, -UR8, UR6, URZ ;  /* 0x0000000608067290 */ /* 0x000fe4000fffe1ff */
[----:B------:R-:W-:Y:S02]  /*27e0*/  UIMAD UR31, UR9, UR18, UR31 ;  /* 0x00000012091f72a4 */ /* 0x000fe4000f8e021f */
[----:B------:R-:W-:-:S12]  /*27f0*/  UIMAD UR37, UR6, UR12, UR37 ;  /* 0x0000000c062572a4 */ /* 0x000fd8000f8e0225 */
.L_x_42:
[----:B------:R-:W2:Y:S04]  /*2800*/  LDL R2, [R1+0x108] ;  /* 0x0001080001027983 */ /* 0x000ea80000100800 */
[----:B-1----:R-:W3:Y:S01]  /*2810*/  LDL R0, [R1+0x104] ;  /* 0x0001040001007983 */ /* 0x002ee20000100800 */
[----:B------:R-:W-:Y:S01]  /*2820*/  VIADD R11, R11, 0x1 ;  /* 0x000000010b0b7836 */ /* 0x000fe20000000000 */
[----:B------:R-:W-:-:S04]  /*2830*/  PLOP3.LUT P1, PT, PT, PT, PT, 0x80, 0x8 ;  /* 0x000000000008781c */ /* 0x000fc80003f2f070 */
[----:B------:R-:W-:-:S04]  /*2840*/  ISETP.NE.AND P0, PT, R11, 0x2, PT ;  /* 0x000000020b00780c */ /* 0x000fc80003f05270 */
[----:B------:R-:W-:Y:S02]  /*2850*/  SEL R3, RZ, 0x1, P0 ;  /* 0x00000001ff037807 */ /* 0x000fe40000000000 */
[----:B------:R-:W-:Y:S02]  /*2860*/  SEL R11, R11, RZ, P0 ;  /* 0x000000ff0b0b7207 */ /* 0x000fe40000000000 */
[----:B------:R-:W-:Y:S02]  /*2870*/  LOP3.LUT R10, R10, R3, RZ, 0x3c, !PT ;  /* 0x000000030a0a7212 */ /* 0x000fe400078e3cff */
[----:B--2---:R-:W-:Y:S02]  /*2880*/  R2UR UR8, R2 ;  /* 0x00000000020872ca */ /* 0x004fe400000e0000 */
[----:B---3--:R-:W-:-:S11]  /*2890*/  R2UR UR6, R0 ;  /* 0x00000000000672ca */ /* 0x008fd600000e0000 */
[----:B------:R-:W-:Y:S02]  /*28a0*/  UIADD3 UR46, UPT, UPT, UR37, UR8, URZ ;  /* 0x00000008252e7290 */ /* 0x000fe4000fffe0ff */
[----:B------:R-:W-:Y:S01]  /*28b0*/  UIADD3 UR47, UPT, UPT, UR31, UR6, URZ ;  /* 0x000000061f2f7290 */ /* 0x000fe2000fffe0ff */
[----:B------:R-:W-:Y:S11]  /*28c0*/  BRA.U UP1, `(.L_x_43) ;  /* 0xfffffff101207547 */ /* 0x000ff6000b83ffff */
[----:B------:R-:W-:Y:S01]  /*28d0*/  UIADD3 UR8, UPT, UPT, UR4, 0x50, URZ ;  /* 0x0000005004087890 */ /* 0x000fe2000fffe0ff */
[----:B------:R-:W-:-:S03]  /*28e0*/  SHF.L.U32 R3, R12, 0x1f, RZ ;  /* 0x0000001f0c037819 */ /* 0x000fc600000006ff */
[----:B------:R-:W-:-:S09]  /*28f0*/  ULEA UR4, UR7, UR8, 0x3 ;  /* 0x0000000807047291 */ /* 0x000fd2000f8e18ff */
[----:B------:R-:W1:Y:S02]  /*2900*/  SYNCS.PHASECHK.TRANS64.TRYWAIT P0, [UR4], R3 ;  /* 0x00000003ff0075a7 */ /* 0x000e640008001104 */
[----:B-1----:R-:W-:Y:S05]  /*2910*/  @!P0 BRA `(.L_x_44) ;  /* 0x000000c400c88947 */ /* 0x002fea0003800000 */
.L_x_132:
[----:B------:R-:W-:-:S04]  /*2920*/  UIADD3 UR4, UPT, UPT, UR7, 0x1, URZ ;  /* 0x0000000107047890 */ /* 0x000fc8000fffe0ff */
[----:B------:R-:W-:-:S04]  /*2930*/  UISETP.NE.AND UP0, UPT, UR4, 0xa, UPT ;  /* 0x0000000a0400788c */ /* 0x000fc8000bf05270 */
[----:B------:R-:W-:Y:S02]  /*2940*/  USEL UR6, URZ, 0x1, UP0 ;  /* 0x00000001ff067887 */ /* 0x000fe40008000000 */
[----:B------:R-:W-:-:S04]  /*2950*/  USEL UR4, UR4, URZ, UP0 ;  /* 0x000000ff04047287 */ /* 0x000fc80008000000 */
[----:B------:R-:W-:Y:S01]  /*2960*/  ULEA UR5, UR4, UR8, 0x3 ;  /* 0x0000000804057291 */ /* 0x000fe2000f8e18ff */
[----:B------:R-:W-:-:S04]  /*2970*/  LOP3.LUT R2, R12, UR6, RZ, 0x3c, !PT ;  /* 0x000000060c027c12 */ /* 0x000fc8000f8e3cff */
[----:B-1----:R-:W-:-:S04]  /*2980*/  SHF.L.U32 R3, R2, 0x1f, RZ ;  /* 0x0000001f02037819 */ /* 0x002fc800000006ff */
[----:B------:R-:W1:Y:S02]  /*2990*/  SYNCS.PHASECHK.TRANS64.TRYWAIT P0, [UR5], R3 ;  /* 0x00000003ff0075a7 */ /* 0x000e640008001105 */
[----:B-1----:R-:W-:Y:S05]  /*29a0*/  @!P0 BRA `(.L_x_45) ;  /* 0x000000c400bc8947 */ /* 0x002fea0003800000 */
.L_x_134:
        /* <DEDUP_REMOVED lines=9> */
.L_x_136:
        /* <DEDUP_REMOVED lines=9> */
.L_x_138:
        /* <DEDUP_REMOVED lines=9> */
.L_x_140:
        /* <DEDUP_REMOVED lines=9> */
.L_x_142:
        /* <DEDUP_REMOVED lines=9> */
.L_x_144:
        /* <DEDUP_REMOVED lines=9> */
.L_x_146:
        /* <DEDUP_REMOVED lines=9> */
.L_x_148:
[----:B------:R-:W-:-:S04]  /*2da0*/  UIADD3 UR4, UPT, UPT, UR4, 0x1, URZ ;  /* 0x0000000104047890 */ /* 0x000fc8000fffe0ff */
[----:B------:R-:W-:-:S04]  /*2db0*/  UISETP.NE.AND UP0, UPT, UR4, 0xa, UPT ;  /* 0x0000000a0400788c */ /* 0x000fc8000bf05270 */
[----:B------:R-:W-:Y:S02]  /*2dc0*/  USEL UR5, URZ, 0x1, UP0 ;  /* 0x00000001ff057887 */ /* 0x000fe40008000000 */
[----:B------:R-:W-:-:S04]  /*2dd0*/  USEL UR4, UR4, URZ, UP0 ;  /* 0x000000ff04047287 */ /* 0x000fc80008000000 */
[----:B------:R-:W-:Y:S01]  /*2de0*/  ULEA UR4, UR4, UR8, 0x3 ;  /* 0x0000000804047291 */ /* 0x000fe2000f8e18ff */
[----:B-1----:R-:W-:-:S04]  /*2df0*/  LOP3.LUT R3, R2, UR5, RZ, 0x3c, !PT ;  /* 0x0000000502037c12 */ /* 0x002fc8000f8e3cff */
[----:B------:R-:W-:Y:S01]  /*2e00*/  SHF.L.U32 R3, R3, 0x1f, RZ ;  /* 0x0000001f03037819 */ /* 0x000fe200000006ff */
[----:B------:R-:W-:-:S07]  /*2e10*/  IMAD.U32 R0, RZ, RZ, UR4 ;  /* 0x00000004ff007e24 */ /* 0x000fce000f8e00ff */
.L_x_53:
[----:B-1----:R1:W2:Y:S02]  /*2e20*/  SYNCS.PHASECHK.TRANS64.TRYWAIT P0, [R0+URZ], R3 ;  /* 0x00000003000075a7 */ /* 0x0022a400080011ff */
[----:B--2---:R-:W-:Y:S05]  /*2e30*/  @!P0 NANOSLEEP.SYNCS 0x989680 ;  /* 0x009896800000895d */ /* 0x004fea0003900000 */
[----:B------:R-:W2:Y:S02]  /*2e40*/  @!P0 SYNCS.PHASECHK.TRANS64 P0, [R0+URZ], R3 ;  /* 0x00000003000085a7 */ /* 0x000ea400080010ff */
[----:B--2---:R-:W-:Y:S05]  /*2e50*/  @P0 EXIT ;  /* 0x000000000000094d */ /* 0x004fea0003800000 */
[----:B------:R-:W-:Y:S05]  /*2e60*/  BRA `(.L_x_53) ;  /* 0xfffffffc00ec7947 */ /* 0x000fea000383ffff */
.L_x_23:
[----:B------:R-:W-:-:S04]  /*2e70*/  UISETP.NE.AND UP0, UPT, UR5, URZ, UPT ;  /* 0x000000ff0500728c */ /* 0x000fc8000bf05270 */
[----:B------:R-:W-:-:S09]  /*2e80*/  UISETP.NE.OR UP0, UPT, UR14, 0x1, UP0 ;  /* 0x000000010e00788c */ /* 0x000fd20008705670 */
[----:B------:R-:W-:Y:S05]  /*2e90*/  BRA.U UP0, `(.L_x_54) ;  /* 0x0000000500487547 */ /* 0x000fea000b800000 */
[----:B------:R-:W-:Y:S01]  /*2ea0*/  UMOV UR6, 0x400 ;  /* 0x0000040000067882 */ /* 0x000fe20000000000 */
[----:B------:R-:W-:Y:S01]  /*2eb0*/  ISETP.GE.U32.AND P2, PT, R0, 0x2, PT ;  /* 0x000000020000780c */ /* 0x000fe20003f46070 */
[----:B------:R-:W-:Y:S01]  /*2ec0*/  IMAD.MOV.U32 R12, RZ, RZ, 0x1 ;  /* 0x00000001ff0c7424 */ /* 0x000fe200078e00ff */
[----:B------:R-:W-:Y:S02]  /*2ed0*/  CS2R R10, SRZ ;  /* 0x00000000000a7805 */ /* 0x000fe4000001ff00 */
[----:B------:R-:W-:Y:S01]  /*2ee0*/  CS2R R8, SRZ ;  /* 0x0000000000087805 */ /* 0x000fe2000001ff00 */
[----:B------:R-:W-:-:S03]  /*2ef0*/  ULEA UR6, UR5, UR6, 0x18 ;  /* 0x0000000605067291 */ /* 0x000fc6000f8ec0ff */
[----:B------:R-:W-:-:S09]  /*2f00*/  UMOV UR5, URZ ;  /* 0x000000ff00057c82 */ /* 0x000fd20008000000 */
.L_x_58:
[----:B------:R-:W-:Y:S02]  /*2f10*/  LEA R2, R8, UR6, 0x3 ;  /* 0x0000000608027c11 */ /* 0x000fe4000f8e18ff */
[----:B--2---:R-:W-:-:S03]  /*2f20*/  SHF.L.U32 R5, R9, 0x1f, RZ ;  /* 0x0000001f09057819 */ /* 0x004fc600000006ff */
[----:B------:R-:W-:Y:S01]  /*2f30*/  VIADD R4, R2, 0x110 ;  /* 0x0000011002047836 */ /* 0x000fe20000000000 */
[----:B------:R-:W1:Y:S02]  /*2f40*/  SYNCS.PHASECHK.TRANS64.TRYWAIT P0, [R2+URZ+0x100], R5 ;  /* 0x00010005020075a7 */ /* 0x000e6400080011ff */
[----:B-1----:R-:W-:Y:S05]  /*2f50*/  @!P0 BRA `(.L_x_55) ;  /* 0x000000c400108947 */ /* 0x002fea0003800000 */
.L_x_149:
[----:B------:R-:W-:Y:S01]  /*2f60*/  ULEA UR4, UR5, UR6, 0x3 ;  /* 0x0000000605047291 */ /* 0x000fe2000f8e18ff */
[----:B------:R-:W-:Y:S02]  /*2f70*/  PRMT R4, RZ, 0x654, R4 ;  /* 0x00000654ff047816 */ /* 0x000fe40000000004 */
[----:B-1----:R-:W-:Y:S01]  /*2f80*/  SHF.L.U32 R5, R12, 0x1f, RZ ;  /* 0x0000001f0c057819 */ /* 0x002fe200000006ff */
[----:B------:R-:W-:Y:S01]  /*2f90*/  UIADD3 UR7, UPT, UPT, UR4, 0xc0, URZ ;  /* 0x000000c004077890 */ /* 0x000fe2000fffe0ff */
[----:B------:R1:W-:Y:S05]  /*2fa0*/  SYNCS.ARRIVE.TRANS64.RED.A1T0 RZ, [R4+URZ], RZ ;  /* 0x000000ff04ff79a7 */ /* 0x0003ea00081004ff */
[----:B------:R-:W-:Y:S01]  /*2fb0*/  IMAD.U32 R7, RZ, RZ, UR7 ;  /* 0x00000007ff077e24 */ /* 0x000fe2000f8e00ff */
[----:B------:R-:W2:Y:S04]  /*2fc0*/  SYNCS.PHASECHK.TRANS64.TRYWAIT P0, [UR4+0xd0], R5 ;  /* 0x0000d005ff0075a7 */ /* 0x000ea80008001104 */
[----:B------:R-:W-:Y:S01]  /*2fd0*/  PRMT R6, R0, 0x654, R7 ;  /* 0x0000065400067816 */ /* 0x000fe20000000007 */
[----:B-1----:R-:W-:Y:S01]  /*2fe0*/  @!P2 IMAD.MOV.U32 R4, RZ, RZ, 0x10 ;  /* 0x00000010ff04a424 */ /* 0x002fe200078e00ff */
[----:B--2---:R-:W-:Y:S06]  /*2ff0*/  @!P0 BRA `(.L_x_56) ;  /* 0x000000c000fc8947 */ /* 0x004fec0003800000 */
.L_x_151:
[----:B------:R-:W-:Y:S01]  /*3000*/  ULEA UR8, UR5, UR6, 0x4 ;  /* 0x0000000605087291 */ /* 0x000fe2000f8e20ff */
[----:B------:R-:W-:Y:S01]  /*3010*/  SEL R3, R6, R3, !P2 ;  /* 0x0000000306037207 */ /* 0x000fe20005000000 */
[----:B------:R-:W-:Y:S01]  /*3020*/  UIADD3 UR9, UPT, UPT, UR4, 0xc0, URZ ;  /* 0x000000c004097890 */ /* 0x000fe2000fffe0ff */
[----:B-1----:R-:W-:Y:S01]  /*3030*/  LEA R2, R11, UR6, 0x3 ;  /* 0x000000060b027c11 */ /* 0x002fe2000f8e18ff */
[----:B------:R-:W-:Y:S01]  /*3040*/  UIADD3 UR8, UPT, UPT, UR8, 0x130, URZ ;  /* 0x0000013008087890 */ /* 0x000fe2000fffe0ff */
[----:B------:R-:W-:Y:S01]  /*3050*/  SHF.L.U32 R5, R10, 0x1f, RZ ;  /* 0x0000001f0a057819 */ /* 0x000fe200000006ff */
[----:B------:R1:W-:Y:S01]  /*3060*/  @!P2 SYNCS.ARRIVE.TRANS64.RED RZ, [R3+URZ], R4 ;  /* 0x0000000403ffa9a7 */ /* 0x0003e200080004ff */
[----:B------:R-:W-:Y:S01]  /*3070*/  UIADD3 UR4, UPT, UPT, UR5, 0x1, URZ ;  /* 0x0000000105047890 */ /* 0x000fe2000fffe0ff */
[----:B------:R-:W-:-:S03]  /*3080*/  VIADD R8, R8, 0x1 ;  /* 0x0000000108087836 */ /* 0x000fc60000000000 */
[----:B------:R-:W-:Y:S02]  /*3090*/  UISETP.NE.AND UP0, UPT, UR4, 0x2, UPT ;  /* 0x000000020400788c */ /* 0x000fe4000bf05270 */
[----:B------:R-:W-:Y:S06]  /*30a0*/  UGETNEXTWORKID.BROADCAST [UR8], [UR9] ;  /* 0x00000000080073ca */ /* 0x000fec0008000100 */
[----:B------:R-:W-:Y:S01]  /*30b0*/  USEL UR7, URZ, 0x1, UP0 ;  /* 0x00000001ff077887 */ /* 0x000fe20008000000 */
[----:B------:R-:W-:Y:S01]  /*30c0*/  ISETP.NE.AND P0, PT, R8, 0x2, PT ;  /* 0x000000020800780c */ /* 0x000fe20003f05270 */
[----:B------:R-:W-:Y:S01]  /*30d0*/  USEL UR5, UR4, URZ, UP0 ;  /* 0x000000ff04057287 */ /* 0x000fe20008000000 */
[----:B------:R-:W2:Y:S03]  /*30e0*/  SYNCS.PHASECHK.TRANS64.TRYWAIT P1, [R2+URZ+0xc0], R5 ;  /* 0x0000c005020075a7 */ /* 0x000ea600080211ff */
[----:B------:R-:W-:Y:S01]  /*30f0*/  LOP3.LUT R12, R12, UR7, RZ, 0x3c, !PT ;  /* 0x000000070c0c7c12 */ /* 0x000fe2000f8e3cff */
[----:B-12---:R-:W-:Y:S07]  /*3100*/  @!P1 BRA `(.L_x_57) ;  /* 0x000000c000d09947 */ /* 0x006fee0003800000 */
.L_x_152:
[C---:B------:R-:W-:Y:S01]  /*3110*/  LEA R4, R11.reuse, UR6, 0x4 ;  /* 0x000000060b047c11 */ /* 0x040fe2000f8e20ff */
[----:B-1----:R-:W-:Y:S01]  /*3120*/  VIADD R2, R2, 0xd0 ;  /* 0x000000d002027836 */ /* 0x002fe20000000000 */
[----:B------:R-:W-:Y:S01]  /*3130*/  SEL R8, R8, RZ, P0 ;  /* 0x000000ff08087207 */ /* 0x000fe20000000000 */
[----:B------:R-:W-:-:S03]  /*3140*/  VIADD R11, R11, 0x1 ;  /* 0x000000010b0b7836 */ /* 0x000fc60000000000 */
[----:B------:R-:W1:Y:S01]  /*3150*/  LDS.128 R4, [R4+0x130] ;  /* 0x0001300004047984 */ /* 0x000e620000000c00 */
[----:B------:R-:W-:Y:S02]  /*3160*/  PRMT R2, RZ, 0x654, R2 ;  /* 0x00000654ff027816 */ /* 0x000fe40000000002 */
[C---:B------:R-:W-:Y:S01]  /*3170*/  ISETP.NE.AND P1, PT, R11.reuse, 0x2, PT ;  /* 0x000000020b00780c */ /* 0x040fe20003f25270 */
[----:B------:R-:W-:Y:S01]  /*3180*/  @!PT LDS RZ, [RZ] ;  /* 0x00000000fffff984 */ /* 0x000fe20000000800 */
[----:B------:R-:W-:Y:S01]  /*3190*/  @!PT LDS RZ, [RZ] ;  /* 0x00000000fffff984 */ /* 0x000fe20000000800 */
[----:B------:R-:W-:Y:S01]  /*31a0*/  @!PT LDS RZ, [RZ] ;  /* 0x00000000fffff984 */ /* 0x000fe20000000800 */
[----:B------:R-:W-:Y:S01]  /*31b0*/  @!PT LDS RZ, [RZ] ;  /* 0x00000000fffff984 */ /* 0x000fe20000000800 */
[----:B------:R2:W-:Y:S06]  /*31c0*/  MEMBAR.ALL.CTA ;  /* 0x0000000000007992 */ /* 0x0005ec0000008000 */
[----:B--2---:R-:W2:Y:S01]  /*31d0*/  FENCE.VIEW.ASYNC.S ;  /* 0x00000000000073c6 */ /* 0x004ea20000000000 */
[----:B------:R-:W-:Y:S01]  /*31e0*/  SEL R11, R11, RZ, P1 ;  /* 0x000000ff0b0b7207 */ /* 0x000fe20000800000 */
[----:B--2---:R2:W-:Y:S01]  /*31f0*/  SYNCS.ARRIVE.TRANS64.RED.A1T0 RZ, [R2+URZ], RZ ;  /* 0x000000ff02ff79a7 */ /* 0x0045e200081004ff */
[----:B-1----:R-:W-:-:S02]  /*3200*/  LOP3.LUT P3, RZ, R6, 0x1, RZ, 0xc0, !PT ;  /* 0x0000000106ff7812 */ /* 0x002fc4000786c0ff */
[----:B------:R-:W-:-:S04]  /*3210*/  SEL R5, RZ, 0x1, P1 ;  /* 0x00000001ff057807 */ /* 0x000fc80000800000 */
[----:B------:R-:W-:Y:S02]  /*3220*/  LOP3.LUT R10, R10, R5, RZ, 0x3c, !PT ;  /* 0x000000050a0a7212 */ /* 0x000fe400078e3cff */
[----:B--2---:R-:W-:-:S04]  /*3230*/  SEL R2, RZ, 0x1, P0 ;  /* 0x00000001ff027807 */ /* 0x004fc80000000000 */
[----:B------:R-:W-:Y:S01]  /*3240*/  LOP3.LUT R9, R9, R2, RZ, 0x3c, !PT ;  /* 0x0000000209097212 */ /* 0x000fe200078e3cff */
[----:B------:R-:W-:Y:S06]  /*3250*/  @P3 BRA `(.L_x_58) ;  /* 0xfffffffc002c3947 */ /* 0x000fec000383ffff */
[----:B------:R-:W-:Y:S01]  /*3260*/  ULEA UR4, UR5, UR6, 0x3 ;  /* 0x0000000605047291 */ /* 0x000fe2000f8e18ff */
[----:B------:R-:W-:-:S08]  /*3270*/  SHF.L.U32 R3, R12, 0x1f, RZ ;  /* 0x0000001f0c037819 */ /* 0x000fd000000006ff */
[----:B------:R-:W1:Y:S02]  /*3280*/  SYNCS.PHASECHK.TRANS64 P0, [UR4+0xd0], R3 ;  /* 0x0000d003ff0075a7 */ /* 0x000e640008001004 */
[----:B-1----:R-:W-:Y:S05]  /*3290*/  @P0 BRA `(.L_x_59) ;  /* 0x0000000000080947 */ /* 0x002fea0003800000 */
[----:B------:R-:W1:Y:S02]  /*32a0*/  SYNCS.PHASECHK.TRANS64.TRYWAIT P0, [UR4+0xd0], R3 ;  /* 0x0000d003ff0075a7 */ /* 0x000e640008001104 */
[----:B-1----:R-:W-:Y:S05]  /*32b0*/  @!P0 BRA `(.L_x_60) ;  /* 0x000000c000788947 */ /* 0x002fea0003800000 */
.L_x_59:
[----:B------:R-:W-:-:S04]  /*32c0*/  UIADD3 UR7, UPT, UPT, UR5, 0x1, URZ ;  /* 0x0000000105077890 */ /* 0x000fc8000fffe0ff */
[----:B------:R-:W-:-:S04]  /*32d0*/  UISETP.NE.AND UP0, UPT, UR7, 0x2, UPT ;  /* 0x000000020700788c */ /* 0x000fc8000bf05270 */
[----:B------:R-:W-:Y:S02]  /*32e0*/  USEL UR8, URZ, 0x1, UP0 ;  /* 0x00000001ff087887 */ /* 0x000fe40008000000 */
[----:B------:R-:W-:-:S04]  /*32f0*/  USEL UR7, UR7, URZ, UP0 ;  /* 0x000000ff07077287 */ /* 0x000fc80008000000 */
[----:B------:R-:W-:Y:S01]  /*3300*/  ULEA UR7, UR7, UR6, 0x3 ;  /* 0x0000000607077291 */ /* 0x000fe2000f8e18ff */
[----:B-1----:R-:W-:-:S04]  /*3310*/  LOP3.LUT R3, R12, UR8, RZ, 0x3c, !PT ;  /* 0x000000080c037c12 */ /* 0x002fc8000f8e3cff */
[----:B------:R-:W-:-:S04]  /*3320*/  SHF.L.U32 R0, R3, 0x1f, RZ ;  /* 0x0000001f03007819 */ /* 0x000fc800000006ff */
[----:B------:R-:W1:Y:S02]  /*3330*/  SYNCS.PHASECHK.TRANS64 P0, [UR7+0xd0], R0 ;  /* 0x0000d000ff0075a7 */ /* 0x000e640008001007 */
[----:B-1----:R-:W-:Y:S05]  /*3340*/  @P0 EXIT ;  /* 0x000000000000094d */ /* 0x002fea0003800000 */
[----:B------:R-:W-:Y:S02]  /*3350*/  SHF.L.U32 R3, R3, 0x1f, RZ ;  /* 0x0000001f03037819 */ /* 0x000fe400000006ff */
[----:B------:R-:W-:-:S07]  /*3360*/  MOV R0, UR7 ;  /* 0x0000000700007c02 */ /* 0x000fce0008000f00 */
.L_x_61:
[----:B-1----:R1:W2:Y:S02]  /*3370*/  SYNCS.PHASECHK.TRANS64.TRYWAIT P0, [R0+URZ+0xd0], R3 ;  /* 0x0000d003000075a7 */ /* 0x0022a400080011ff */
[----:B--2---:R-:W-:Y:S05]  /*3380*/  @!P0 NANOSLEEP.SYNCS 0x989680 ;  /* 0x009896800000895d */ /* 0x004fea0003900000 */
[----:B------:R-:W2:Y:S02]  /*3390*/  @!P0 SYNCS.PHASECHK.TRANS64 P0, [R0+URZ+0xd0], R3 ;  /* 0x0000d003000085a7 */ /* 0x000ea400080010ff */
[----:B--2---:R-:W-:Y:S05]  /*33a0*/  @P0 EXIT ;  /* 0x000000000000094d */ /* 0x004fea0003800000 */
[----:B------:R-:W-:Y:S05]  /*33b0*/  BRA `(.L_x_61) ;  /* 0xfffffffc00ec7947 */ /* 0x000fea000383ffff */
.L_x_54:
[----:B------:R-:W-:Y:S05]  /*33c0*/  BRA.U UP5, `(.L_x_62) ;  /* 0x0000001105587547 */ /* 0x000fea000b800000 */
[----:B------:R-:W-:Y:S01]  /*33d0*/  UMOV UR6, 0x40 ;  /* 0x0000004000067882 */ /* 0x000fe20000000000 */
[----:B------:R-:W-:Y:S01]  /*33e0*/  NOP ;  /* 0x0000000000007918 */ /* 0x000fe20000000000 */
[----:B------:R-:W-:Y:S01]  /*33f0*/  ULEA UR6, UR5, UR6, 0x18 ;  /* 0x0000000605067291 */ /* 0x000fe2000f8ec0ff */
[----:B------:R-:W-:Y:S02]  /*3400*/  UMOV UR4, 0x400 ;  /* 0x0000040000047882 */ /* 0x000fe40000000000 */
[----:B------:R-:W-:-:S06]  /*3410*/  ULEA UR5, UR5, UR4, 0x18 ;  /* 0x0000000405057291 */ /* 0x000fcc000f8ec0ff */
[----:B------:R-:W1:Y:S02]  /*3420*/  LDS.U8 R0, [UR6+0x1c] ;  /* 0x00001c06ff007984 */ /* 0x000e640008000000 */
[----:B-1----:R-:W-:-:S13]  /*3430*/  ISETP.NE.AND P0, PT, R0, RZ, PT ;  /* 0x000000ff0000720c */ /* 0x002fda0003f05270 */
[----:B------:R-:W-:Y:S05]  /*3440*/  @P0 BRA `(.L_x_63) ;  /* 0x0000000400080947 */ /* 0x000fea0003800000 */
[----:B------:R-:W-:Y:S02]  /*3450*/  UISETP.NE.U32.AND UP1, UPT, UR34, 0x1, UPT ;  /* 0x000000012200788c */ /* 0x000fe4000bf25070 */
[----:B------:R-:W-:-:S07]  /*3460*/  UIADD3 UR7, UPT, UPT, UR6, 0x8, URZ ;  /* 0x0000000806077890 */ /* 0x000fce000fffe0ff */
[----:B------:R-:W-:Y:S05]  /*3470*/  BRA.U !UP1, `(.L_x_64) ;  /* 0x00000001099c7547 */ /* 0x000fea000b800000 */
[----:B------:R-:W-:Y:S01]  /*3480*/  ELECT P0, URZ, PT ;  /* 0x0000000000ff782f */ /* 0x000fe20003800000 */
[----:B------:R-:W-:-:S12]  /*3490*/  BSSY B0, `(.L_x_64) ;  /* 0x0000025000007945 */ /* 0x000fd80003800000 */
[----:B------:R-:W-:Y:S05]  /*34a0*/  @!P0 BRA `(.L_x_65) ;  /* 0x00000000008c8947 */ /* 0x000fea0003800000 */
[----:B------:R-:W-:-:S05]  /*34b0*/  UMOV UR4, 0x10 ;  /* 0x0000001000047882 */ /* 0x000fca0000000000 */
[----:B------:R-:W-:Y:S04]  /*34c0*/  DEPBAR.LE SB1, 0x36 ;  /* 0x00009d800000791a */ /* 0x000fe80000000000 */
[----:B------:R-:W1:Y:S02]  /*34d0*/  UTCATOMSWS.2CTA.FIND_AND_SET.ALIGN UP0, UR4, UR4 ;  /* 0x00000004000475e3 */ /* 0x000e640008200800 */
[----:B-1----:R-:W-:Y:S01]  /*34e0*/  MOV R11, UR4 ;  /* 0x00000004000b7c02 */ /* 0x002fe20008000f00 */
[----:B------:R-:W-:Y:S06]  /*34f0*/  BRA.U UP0, `(.L_x_66) ;  /* 0x0000000100187547 */ /* 0x000fec000b800000 */
.L_x_67:
[----:B------:R-:W-:Y:S05]  /*3500*/  NANOSLEEP 0x64 ;  /* 0x000000640000795d */ /* 0x000fea0003800000 */
[----:B------:R-:W-:-:S05]  /*3510*/  UMOV UR4, 0x10 ;  /* 0x0000001000047882 */ /* 0x000fca0000000000 */
[----:B------:R-:W-:Y:S04]  /*3520*/  DEPBAR.LE SB1, 0x36 ;  /* 0x00009d800000791a */ /* 0x000fe80000000000 */
[----:B------:R-:W1:Y:S02]  /*3530*/  UTCATOMSWS.2CTA.FIND_AND_SET.ALIGN UP0, UR4, UR4 ;  /* 0x00000004000475e3 */ /* 0x000e640008200800 */
[----:B-1----:R-:W-:Y:S01]  /*3540*/  MOV R11, UR4 ;  /* 0x00000004000b7c02 */ /* 0x002fe20008000f00 */
[----:B------:R-:W-:Y:S05]  /*3550*/  BRA.U !UP0, `(.L_x_67) ;  /* 0xfffffffd08e87547 */ /* 0x000fea000b83ffff */
.L_x_66:
[----:B------:R-:W1:Y:S01]  /*3560*/  LDS R7, [UR6+0x10] ;  /* 0x00001006ff077984 */ /* 0x000e620008000800 */
[----:B--2---:R-:W-:Y:S01]  /*3570*/  IMAD.U32 R5, RZ, RZ, UR5 ;  /* 0x00000005ff057e24 */ /* 0x004fe2000f8e00ff */
[----:B------:R-:W-:-:S03]  /*3580*/  MOV R6, UR33 ;  /* 0x0000002100067c02 */ /* 0x000fc60008000f00 */
[----:B------:R-:W-:Y:S01]  /*3590*/  VIADD R5, R5, 0x150 ;  /* 0x0000015005057836 */ /* 0x000fe20000000000 */
[----:B-1----:R-:W-:-:S04]  /*35a0*/  SHF.L.U32 R7, R7, 0x1f, RZ ;  /* 0x0000001f07077819 */ /* 0x002fc800000006ff */
[----:B------:R-:W1:Y:S02]  /*35b0*/  SYNCS.PHASECHK.TRANS64.TRYWAIT P0, [UR6+0x8], R7 ;  /* 0x00000807ff0075a7 */ /* 0x000e640008001106 */
[----:B-1----:R-:W-:Y:S05]  /*35c0*/  @P0 BRA `(.L_x_68) ;  /* 0x0000000000080947 */ /* 0x002fea0003800000 */
[----:B------:R-:W1:Y:S02]  /*35d0*/  SYNCS.PHASECHK.TRANS64.TRYWAIT P0, [UR6+0x8], R7 ;  /* 0x00000807ff0075a7 */ /* 0x000e640008001106 */
[----:B-1----:R-:W-:Y:S05]  /*35e0*/  @!P0 BRA `(.L_x_69) ;  /* 0x000000bc00c48947 */ /* 0x002fea0003800000 */
.L_x_68:
[----:B-1----:R-:W-:Y:S01]  /*35f0*/  HFMA2 R0, -RZ, RZ, 0, 5.9604644775390625e-08 ;  /* 0x00000001ff007431 */ /* 0x002fe200000001ff */
[----:B------:R-:W-:Y:S01]  /*3600*/  UPRMT UR4, UR33, 0x654, UR7 ;  /* 0x0000065421047896 */ /* 0x000fe20008000007 */
[----:B------:R-:W-:Y:S01]  /*3610*/  IMAD.MOV.U32 R8, RZ, RZ, 0xffff ;  /* 0x0000ffffff087424 */ /* 0x000fe200078e00ff */
[----:B------:R-:W-:Y:S01]  /*3620*/  PRMT R6, R6, 0x654, R5 ;  /* 0x0000065406067816 */ /* 0x000fe20000000005 */
[----:B------:R-:W-:Y:S02]  /*3630*/  IMAD.MOV.U32 R2, RZ, RZ, 0x4 ;  /* 0x00000004ff027424 */ /* 0x000fe400078e00ff */
[----:B------:R-:W-:Y:S01]  /*3640*/  IMAD.SHL.U32 R9, R11, 0x20, RZ ;  /* 0x000000200b097824 */ /* 0x000fe200078e00ff */
[----:B------:R-:W-:Y:S02]  /*3650*/  MOV R7, UR4 ;  /* 0x0000000400077c02 */ /* 0x000fe40008000f00 */
[-C--:B------:R-:W-:Y:S01]  /*3660*/  SHF.L.U32 R8, R8, R11.reuse, RZ ;  /* 0x0000000b08087219 */ /* 0x080fe200000006ff */
[----:B------:R1:W-:Y:S01]  /*3670*/  SYNCS.ARRIVE.TRANS64.RED RZ, [UR4], R2 ;  /* 0x00000002ffff79a7 */ /* 0x0003e20008000404 */
[----:B------:R-:W-:Y:S01]  /*3680*/  SHF.L.U32 R5, R0, R11, RZ ;  /* 0x0000000b00057219 */ /* 0x000fe200000006ff */
[----:B------:R1:W-:Y:S04]  /*3690*/  STS [UR5+0x150], R9 ;  /* 0x00015009ff007988 */ /* 0x0003e80008000805 */
[----:B------:R1:W-:Y:S04]  /*36a0*/  STAS [R6.64], R11 ;  /* 0x0000000b06007dbd */ /* 0x0003e8000c0008ff */
[----:B------:R1:W-:Y:S04]  /*36b0*/  ATOMS.OR RZ, [UR6+0x14], R8 ;  /* 0x00001408ffff798c */ /* 0x0003e8000b000006 */
[----:B------:R1:W-:Y:S04]  /*36c0*/  ATOMS.OR RZ, [UR6+0x18], R5 ;  /* 0x00001805ffff798c */ /* 0x0003e8000b000006 */
[----:B------:R1:W-:Y:S02]  /*36d0*/  ATOMS.XOR RZ, [UR6+0x10], R0 ;  /* 0x00001000ffff798c */ /* 0x0003e4000b800006 */
.L_x_65:
[----:B------:R-:W-:Y:S05]  /*36e0*/  BSYNC B0 ;  /* 0x0000000000007941 */ /* 0x000fea0003800000 */
.L_x_64:
[----:B------:R-:W-:Y:S05]  /*36f0*/  BRA.U UP1, `(.L_x_70) ;  /* 0x00000001016c7547 */ /* 0x000fea000b800000 */
[----:B------:R-:W-:-:S03]  /*3700*/  UMOV UR4, 0xffffffff ;  /* 0xffffffff00047882 */ /* 0x000fc60000000000 */
[----:B------:R-:W-:Y:S05]  /*3710*/  BRA.DIV UR4, `(.L_x_71) ;  /* 0x000000be04907947 */ /* 0x000fea000b800000 */
[----:B------:R-:W-:-:S13]  /*3720*/  ELECT P0, URZ, PT ;  /* 0x0000000000ff782f */ /* 0x000fda0003800000 */
.L_x_156:
[----:B------:R-:W-:Y:S05]  /*3730*/  @!P0 BRA `(.L_x_70) ;  /* 0x00000000005c8947 */ /* 0x000fea0003800000 */
[----:B-12---:R-:W1:Y:S02]  /*3740*/  LDS R5, [UR6+0x10] ;  /* 0x00001006ff057984 */ /* 0x006e640008000800 */
[----:B-1----:R-:W-:-:S04]  /*3750*/  SHF.L.U32 R5, R5, 0x1f, RZ ;  /* 0x0000001f05057819 */ /* 0x002fc800000006ff */
[----:B------:R-:W1:Y:S02]  /*3760*/  SYNCS.PHASECHK.TRANS64.TRYWAIT P0, [UR6+0x8], R5 ;  /* 0x00000805ff0075a7 */ /* 0x000e640008001106 */
[----:B-1----:R-:W-:Y:S05]  /*3770*/  @P0 BRA `(.L_x_72) ;  /* 0x0000000000080947 */ /* 0x002fea0003800000 */
[----:B------:R-:W1:Y:S02]  /*3780*/  SYNCS.PHASECHK.TRANS64.TRYWAIT P0, [UR6+0x8], R5 ;  /* 0x00000805ff0075a7 */ /* 0x000e640008001106 */
[----:B-1----:R-:W-:Y:S05]  /*3790*/  @!P0 BRA `(.L_x_73) ;  /* 0x000000bc00948947 */ /* 0x002fea0003800000 */
.L_x_72:
[----:B------:R-:W2:Y:S01]  /*37a0*/  LDS R7, [UR5+0x150] ;  /* 0x00015005ff077984 */ /* 0x000ea20008000800 */
[----:B-1----:R-:W-:Y:S02]  /*37b0*/  HFMA2 R0, -RZ, RZ, 0, 5.9604644775390625e-08 ;  /* 0x00000001ff007431 */ /* 0x002fe400000001ff */
[----:B------:R-:W-:Y:S01]  /*37c0*/  IMAD.MOV.U32 R2, RZ, RZ, 0xffff ;  /* 0x0000ffffff027424 */ /* 0x000fe200078e00ff */
[----:B------:R-:W-:Y:S01]  /*37d0*/  UPRMT UR4, UR33, 0x654, UR7 ;  /* 0x0000065421047896 */ /* 0x000fe20008000007 */
[----:B--2---:R-:W-:-:S03]  /*37e0*/  IMAD.SHL.U32 R5, R7, 0x20, RZ ;  /* 0x0000002007057824 */ /* 0x004fc600078e00ff */
[-C--:B------:R-:W-:Y:S02]  /*37f0*/  SHF.L.U32 R2, R2, R7.reuse, RZ ;  /* 0x0000000702027219 */ /* 0x080fe400000006ff */
[----:B------:R-:W-:Y:S01]  /*3800*/  SHF.L.U32 R7, R0, R7, RZ ;  /* 0x0000000700077219 */ /* 0x000fe200000006ff */
[----:B------:R3:W-:Y:S04]  /*3810*/  STS [UR5+0x150], R5 ;  /* 0x00015005ff007988 */ /* 0x0007e80008000805 */
[----:B------:R3:W-:Y:S04]  /*3820*/  ATOMS.OR RZ, [UR6+0x14], R2 ;  /* 0x00001402ffff798c */ /* 0x0007e8000b000006 */
[----:B------:R3:W-:Y:S01]  /*3830*/  ATOMS.OR RZ, [UR6+0x18], R7 ;  /* 0x00001807ffff798c */ /* 0x0007e2000b000006 */
[----:B------:R-:W-:Y:S03]  /*3840*/  SYNCS.ARRIVE.TRANS64.RED.A1T0 RZ, [UR4], RZ ;  /* 0x000000ffffff79a7 */ /* 0x000fe60008100404 */
[----:B------:R3:W-:Y:S01]  /*3850*/  ATOMS.XOR RZ, [UR6+0x10], R0 ;  /* 0x00001000ffff798c */ /* 0x0007e2000b800006 */
[----:B------:R-:W-:Y:S05]  /*3860*/  BRA `(.L_x_70) ;  /* 0x0000000000107947 */ /* 0x000fea0003800000 */
.L_x_63:
[----:B------:R-:W-:Y:S02]  /*3870*/  MOV R0, 0xffffffff ;  /* 0xffffffff00007802 */ /* 0x000fe40000000f00 */
[----:B--2---:R-:W-:-:S03]  /*3880*/  MOV R6, 0x38b0 ;  /* 0x000038b000067802 */ /* 0x004fc60000000f00 */
[----:B------:R1:W-:Y:S04]  /*3890*/  STS [UR5+0x150], R0 ;  /* 0x00015000ff007988 */ /* 0x0003e80008000805 */
[----:B-1----:R-:W-:Y:S05]  /*38a0*/  CALL.REL.NOINC `($__internal_1_$__cuda_sm10x_tcgen05_guardrail_trap_phase_invalid_during_alloc) ;  /* 0x000000c000747944 */ /* 0x002fea0003c00000 */
.L_x_70:
[----:B------:R-:W-:Y:S05]  /*38b0*/  WARPSYNC.ALL ;  /* 0x0000000000007948 */ /* 0x000fea0003800000 */
[----:B------:R-:W4:Y:S01]  /*38c0*/  S2UR UR4, SR_CgaCtaId ;  /* 0x00000000000479c3 */ /* 0x000f220000008800 */
[----:B------:R-:W-:Y:S01]  /*38d0*/  UMOV UR18, 0x400 ;  /* 0x0000040000127882 */ /* 0x000fe20000000000 */
[----:B------:R-:W-:-:S06]  /*38e0*/  NOP ;  /* 0x0000000000007918 */ /* 0x000fcc0000000000 */
[----:B------:R-:W-:Y:S06]  /*38f0*/  BAR.ARV 0x6, 0xa0 ;  /* 0x0182800000007b1d */ /* 0x000fec0000002000 */
[----:B------:R-:W5:Y:S01]  /*3900*/  LDCU UR6, c[0x0][0x38c] ;  /* 0x00007180ff0677ac */ /* 0x000f620008000800 */
[----:B------:R-:W-:Y:S01]  /*3910*/  LOP3.LUT R4, R4, 0xffff, RZ, 0xc0, !PT ;  /* 0x0000ffff04047812 */ /* 0x000fe200078ec0ff */
[----:B------:R-:W-:Y:S01]  /*3920*/  IMAD.MOV.U32 R10, RZ, RZ, 0x1 ;  /* 0x00000001ff0a7424 */ /* 0x000fe200078e00ff */
[----:B------:R-:W-:Y:S01]  /*3930*/  LOP3.LUT R3, R3, 0xffff, RZ, 0xc0, !PT ;  /* 0x0000ffff03037812 */ /* 0x000fe200078ec0ff */
[----:B-1-3--:R-:W-:Y:S01]  /*3940*/  IMAD.MOV.U32 R2, RZ, RZ, RZ ;  /* 0x000000ffff027224 */ /* 0x00afe200078e00ff */
[----:B------:R-:W-:-:S02]  /*3950*/  R2UR UR21, R4 ;  /* 0x00000000041572ca */ /* 0x000fc400000e0000 */
[----:B------:R-:W-:Y:S02]  /*3960*/  CS2R R8, SRZ ;  /* 0x0000000000087805 */ /* 0x000fe4000001ff00 */
[----:B------:R-:W-:Y:S01]  /*3970*/  R2UR UR31, R3 ;  /* 0x00000000031f72ca */ /* 0x000fe200000e0000 */
[----:B------:R-:W-:Y:S01]  /*3980*/  UMOV UR24, URZ ;  /* 0x000000ff00187c82 */ /* 0x000fe20008000000 */
[----:B------:R-:W-:Y:S01]  /*3990*/  UMOV UR15, URZ ;  /* 0x000000ff000f7c82 */ /* 0x000fe20008000000 */
[----:B----4-:R-:W-:Y:S01]  /*39a0*/  ULEA UR18, UR4, UR18, 0x18 ;  /* 0x0000001204127291 */ /* 0x010fe2000f8ec0ff */
[----:B------:R-:W-:Y:S01]  /*39b0*/  UMOV UR14, URZ ;  /* 0x000000ff000e7c82 */ /* 0x000fe20008000000 */
[----:B------:R-:W-:Y:S02]  /*39c0*/  UISETP.NE.AND UP3, UPT, UR34, URZ, UPT ;  /* 0x000000ff2200728c */ /* 0x000fe4000bf65270 */
[----:B------:R-:W-:Y:S02]  /*39d0*/  UIADD3 UR5, UPT, UPT, UR18, 0xf200, URZ ;  /* 0x0000f20012057890 */ /* 0x000fe4000fffe0ff */
[----:B------:R-:W-:-:S03]  /*39e0*/  UIADD3 UR4, UPT, UPT, UR18, 0x23200, URZ ;  /* 0x0002320012047890 */ /* 0x000fc6000fffe0ff */
[----:B------:R-:W1:Y:S01]  /*39f0*/  LDS R0, [UR18+0x150] ;  /* 0x00015012ff007984 */ /* 0x000e620008000800 */
[----:B-----5:R-:W-:Y:S02]  /*3a00*/  UIADD3 UR6, UPT, UPT, UR6, 0x3f, URZ ;  /* 0x0000003f06067890 */ /* 0x020fe4000fffe0ff */
[----:B------:R-:W-:Y:S02]  /*3a10*/  USHF.R.U32.HI UR5, URZ, 0x4, UR5 ;  /* 0x00000004ff057899 */ /* 0x000fe40008011605 */
[----:B------:R-:W-:Y:S02]  /*3a20*/  USHF.R.S32.HI UR25, URZ, 0x1f, UR6 ;  /* 0x0000001fff197899 */ /* 0x000fe40008011406 */
[----:B------:R-:W-:Y:S02]  /*3a30*/  USHF.R.U32.HI UR4, URZ, 0x4, UR4 ;  /* 0x00000004ff047899 */ /* 0x000fe40008011604 */
[----:B------:R-:W-:Y:S02]  /*3a40*/  ULEA.HI UR25, UR25, UR6, URZ, 0x6 ;  /* 0x0000000619197291 */ /* 0x000fe4000f8f30ff */
[----:B------:R-:W-:-:S02]  /*3a50*/  ULOP3.LUT UR5, UR5, 0x3fff, URZ, 0xc0, !UPT ;  /* 0x00003fff05057892 */ /* 0x000fc4000f8ec0ff */
[----:B------:R-:W-:Y:S02]  /*3a60*/  USHF.R.S32.HI UR25, URZ, 0x6, UR25 ;  /* 0x00000006ff197899 */ /* 0x000fe40008011419 */
[----:B------:R-:W-:Y:S02]  /*3a70*/  ULOP3.LUT UR4, UR4, 0x3fff, URZ, 0xc0, !UPT ;  /* 0x00003fff04047892 */ /* 0x000fe4000f8ec0ff */
[----:B------:R-:W-:Y:S02]  /*3a80*/  UISETP.LT.AND UP0, UPT, UR25, 0x1, UPT ;  /* 0x000000011900788c */ /* 0x000fe4000bf01270 */
[----:B------:R-:W-:Y:S02]  /*3a90*/  ULOP3.LUT UR22, UR5, 0x10000, URZ, 0xfc, !UPT ;  /* 0x0001000005167892 */ /* 0x000fe4000f8efcff */
[----:B------:R-:W-:Y:S02]  /*3aa0*/  ULOP3.LUT UR4, UR4, 0x10000, URZ, 0xfc, !UPT ;  /* 0x0001000004047892 */ /* 0x000fe4000f8efcff */
[----:B------:R-:W-:Y:S01]  /*3ab0*/  USEL UR30, UR25, 0x1, !UP0 ;  /* 0x00000001191e7887 */ /* 0x000fe2000c000000 */
[----:B------:R-:W-:Y:S01]  /*3ac0*/  UMOV UR28, 0x0 ;  /* 0x00000000001c7882 */ /* 0x000fe20000000000 */
[----:B------:R-:W-:Y:S01]  /*3ad0*/  UMOV UR29, 0x103c0010 ;  /* 0x103c0010001d7882 */ /* 0x000fe20000000000 */
[----:B------:R-:W-:Y:S01]  /*3ae0*/  UMOV UR26, 0x0 ;  /* 0x00000000001a7882 */ /* 0x000fe20000000000 */
[----:B------:R-:W-:Y:S01]  /*3af0*/  UMOV UR27, 0x103c0010 ;  /* 0x103c0010001b7882 */ /* 0x000fe20000000000 */
[----:B-1----:R-:W-:-:S15]  /*3b00*/  R2UR UR32, R0 ;  /* 0x00000000002072ca */ /* 0x002fde00000e0000 */
.L_x_81:
[C---:B------:R-:W-:Y:S02]  /*3b10*/  LEA R0, R2.reuse, UR18, 0x3 ;  /* 0x0000001202007c11 */ /* 0x040fe4000f8e18ff */
[----:B------:R-:W-:Y:S02]  /*3b20*/  SHF.L.U32 R3, R9, 0x1f, RZ ;  /* 0x0000001f09037819 */ /* 0x000fe400000006ff */
[----:B------:R-:W-:Y:S02]  /*3b30*/  LEA R4, R2, UR18, 0x4 ;  /* 0x0000001202047c11 */ /* 0x000fe4000f8e20ff */
[----:B------:R-:W1:Y:S02]  /*3b40*/  SYNCS.PHASECHK.TRANS64.TRYWAIT P0, [R0+URZ+0xc0], R3 ;  /* 0x0000c003000075a7 */ /* 0x000e6400080011ff */
[----:B-1----:R-:W-:Y:S05]  /*3b50*/  @!P0 BRA `(.L_x_74) ;  /* 0x000000b800bc8947 */ /* 0x002fea0003800000 */
.L_x_157:
[----:B--2---:R-:W2:Y:S01]  /*3b60*/  LDS.128 R4, [R4+0x130] ;  /* 0x0001300004047984 */ /* 0x004ea20000000c00 */
[----:B-1----:R-:W-:Y:S01]  /*3b70*/  VIADD R0, R0, 0xd0 ;  /* 0x000000d000007836 */ /* 0x002fe20000000000 */
[----:B------:R-:W-:Y:S01]  /*3b80*/  IADD3 R2, PT, PT, R2, 0x1, RZ ;  /* 0x0000000102027810 */ /* 0x000fe20007ffe0ff */
[----:B------:R-:W-:Y:S01]  /*3b90*/  @!PT LDS RZ, [RZ] ;  /* 0x00000000fffff984 */ /* 0x000fe20000000800 */
[----:B------:R-:W-:Y:S01]  /*3ba0*/  @!PT LDS RZ, [RZ] ;  /* 0x00000000fffff984 */ /* 0x000fe20000000800 */
[----:B------:R-:W-:Y:S01]  /*3bb0*/  @!PT LDS RZ, [RZ] ;  /* 0x00000000fffff984 */ /* 0x000fe20000000800 */
[----:B------:R-:W-:Y:S01]  /*3bc0*/  @!PT LDS RZ, [RZ] ;  /* 0x00000000fffff984 */ /* 0x000fe20000000800 */
[----:B------:R1:W-:Y:S06]  /*3bd0*/  MEMBAR.ALL.CTA ;  /* 0x0000000000007992 */ /* 0x0003ec0000008000 */
[----:B-1----:R-:W1:Y:S01]  /*3be0*/  FENCE.VIEW.ASYNC.S ;  /* 0x00000000000073c6 */ /* 0x002e620000000000 */
[----:B------:R-:W-:-:S04]  /*3bf0*/  PRMT R0, RZ, 0x654, R0 ;  /* 0x00000654ff007816 */ /* 0x000fc80000000000 */
[----:B-1----:R1:W-:Y:S01]  /*3c00*/  SYNCS.ARRIVE.TRANS64.RED.A1T0 RZ, [R0+URZ], RZ ;  /* 0x000000ff00ff79a7 */ /* 0x0023e200081004ff */
[----:B------:R-:W-:Y:S05]  /*3c10*/  BRA.U UP3, `(.L_x_75) ;  /* 0x0000000103e07547 */ /* 0x000fea000b800000 */
[----:B------:R-:W3:Y:S01]  /*3c20*/  LDCU UR5, c[0x0][0x38c] ;  /* 0x00007180ff0577ac */ /* 0x000ee20008000800 */
[----:B------:R-:W-:Y:S02]  /*3c30*/  PLOP3.LUT P1, PT, PT, PT, PT, 0x80, 0x8 ;  /* 0x000000000008781c */ /* 0x000fe40003f2f070 */
[----:B------:R-:W-:Y:S01]  /*3c40*/  SHF.L.U32 R3, R10, 0x1f, RZ ;  /* 0x0000001f0a037819 */ /* 0x000fe200000006ff */
[----:B------:R-:W-:Y:S02]  /*3c50*/  ULEA UR23, UR24, UR18, 0x3 ;  /* 0x0000001218177291 */ /* 0x000fe4000f8e18ff */
[----:B------:R-:W-:Y:S02]  /*3c60*/  UIMAD UR19, UR24, 0xf0, UR32 ;  /* 0x000000f0181378a4 */ /* 0x000fe4000f8e0220 */
[----:B---3--:R-:W-:-:S06]  /*3c70*/  UISETP.GE.AND UP0, UPT, UR5, 0x1, UPT ;  /* 0x000000010500788c */ /* 0x008fcc000bf06270 */
[----:B------:R-:W-:-:S05]  /*3c80*/  PLOP3.LUT P0, PT, PT, PT, UP0, 0x80, 0x8 ;  /* 0x000000000008781c */ /* 0x000fca0003f0f008 */
[----:B------:R-:W-:-:S08]  /*3c90*/  @UP0 ULEA UR5, UR15, UR18, 0x3 ;  /* 0x000000120f050291 */ /* 0x000fd0000f8e18ff */
[----:B-1----:R-:W-:-:S04]  /*3ca0*/  @P0 SHF.L.U32 R0, R8, 0x1f, RZ ;  /* 0x0000001f08000819 */ /* 0x002fc800000006ff */
[----:B------:R1:W3:Y:S01]  /*3cb0*/  @P0 SYNCS.PHASECHK.TRANS64.TRYWAIT P1, [UR5], R0 ;  /* 0x00000000ff0005a7 */ /* 0x0002e20008021105 */
[----:B------:R-:W4:Y:S02]  /*3cc0*/  SYNCS.PHASECHK.TRANS64.TRYWAIT P0, [UR23+0xf0], R3 ;  /* 0x0000f003ff0075a7 */ /* 0x000f240008001117 */
[----:B-1-34-:R-:W-:Y:S05]  /*3cd0*/  @!P0 BRA `(.L_x_76) ;  /* 0x000000b800708947 */ /* 0x01afea0003800000 */
.L_x_159:
[----:B------:R-:W-:Y:S01]  /*3ce0*/  UMOV UR20, UR14 ;  /* 0x0000000e00147c82 */ /* 0x000fe20008000000 */
[----:B------:R-:W-:Y:S05]  /*3cf0*/  BRA.U !UP0, `(.L_x_77) ;  /* 0x0000000108987547 */ /* 0x000fea000b800000 */
[----:B------:R-:W-:Y:S02]  /*3d00*/  UIADD3 UR20, UPT, UPT, UR30, UR14, URZ ;  /* 0x0000000e1e147290 */ /* 0x000fe4000fffe0ff */
[----:B------:R-:W-:Y:S01]  /*3d10*/  UPLOP3.LUT UP2, UPT, UPT, UPT, UPT, 0x40, 0x4 ;  /* 0x000000000004789c */ /* 0x000fe20003f4e870 */
[----:B------:R-:W-:Y:S01]  /*3d20*/  UMOV UR16, UR25 ;  /* 0x0000001900107c82 */ /* 0x000fe20008000000 */
[----:B------:R-:W-:-:S09]  /*3d30*/  UMOV UR5, UR15 ;  /* 0x0000000f00057c82 */ /* 0x000fd20008000000 */
.L_x_80:
[----:B---3--:R-:W-:Y:S01]  /*3d40*/  ULEA UR7, UR5, UR18, 0x3 ;  /* 0x0000001205077291 */ /* 0x008fe2000f8e18ff */
[----:B----4-:R-:W-:Y:S11]  /*3d50*/  @P1 BRA `(.L_x_78) ;  /* 0x00000000000c1947 */ /* 0x010ff60003800000 */
[----:B-1----:R-:W-:Y:S04]  /*3d60*/  SHF.L.U32 R3, R8, 0x1f, RZ ;  /* 0x0000001f08037819 */ /* 0x002fe800000006ff */
[----:B------:R-:W1:Y:S02]  /*3d70*/  SYNCS.PHASECHK.TRANS64.TRYWAIT P0, [UR7], R3 ;  /* 0x00000003ff0075a7 */ /* 0x000e640008001107 */
[----:B-1----:R-:W-:Y:S05]  /*3d80*/  @!P0 BRA `(.L_x_79) ;  /* 0x000000b8005c8947 */ /* 0x002fea0003800000 */
.L_x_78:
[----:B------:R-:W-:Y:S01]  /*3d90*/  UISETP.NE.AND UP0, UPT, UR16, 0x1, UPT ;  /* 0x000000011000788c */ /* 0x000fe2000bf05270 */
[----:B------:R-:W-:Y:S01]  /*3da0*/  PLOP3.LUT P1, PT, PT, PT, PT, 0x80, 0x8 ;  /* 0x000000000008781c */ /* 0x000fe20003f2f070 */
[----:B------:R-:W-:Y:S02]  /*3db0*/  UIADD3 UR6, UPT, UPT, UR5, 0x1, URZ ;  /* 0x0000000105067890 */ /* 0x000fe4000fffe0ff */
[----:B------:R-:W-:Y:S02]  /*3dc0*/  UIADD3 UR17, UPT, UPT, UR7, 0x50, URZ ;  /* 0x0000005007117890 */ /* 0x000fe4000fffe0ff */
[----:B------:R-:W-:Y:S01]  /*3dd0*/  UISETP.NE.AND UP1, UPT, UR6, 0xa, UPT ;  /* 0x0000000a0600788c */ /* 0x000fe2000bf25270 */
[----:B------:R-:W-:Y:S01]  /*3de0*/  PLOP3.LUT P0, PT, PT, PT, UP0, 0x80, 0x8 ;  /* 0x000000000008781c */ /* 0x000fe20003f0f008 */
[----:B------:R-:W-:Y:S02]  /*3df0*/  UIADD3 UR14, UPT, UPT, UR14, 0x1, URZ ;  /* 0x000000010e0e7890 */ /* 0x000fe4000fffe0ff */
[----:B------:R-:W-:Y:S02]  /*3e00*/  USEL UR8, URZ, 0x1, UP1 ;  /* 0x00000001ff087887 */ /* 0x000fe40008800000 */
[----:B------:R-:W-:Y:S02]  /*3e10*/  USEL UR15, UR6, URZ, UP1 ;  /* 0x000000ff060f7287 */ /* 0x000fe40008800000 */
[----:B------:R-:W-:Y:S02]  /*3e20*/  UIADD3 UR16, UPT, UPT, UR16, -0x1, URZ ;  /* 0xffffffff10107890 */ /* 0x000fe4000fffe0ff */
[----:B------:R-:W-:Y:S01]  /*3e30*/  @UP0 ULEA UR6, UR15, UR18, 0x3 ;  /* 0x000000120f060291 */ /* 0x000fe2000f8e18ff */
[----:B------:R-:W-:Y:S01]  /*3e40*/  LOP3.LUT R8, R8, UR8, RZ, 0x3c, !PT ;  /* 0x0000000808087c12 */ /* 0x000fe2000f8e3cff */
[----:B------:R-:W-:Y:S01]  /*3e50*/  ULEA UR8, UR5, UR22, 0x9 ;  /* 0x0000001605087291 */ /* 0x000fe2000f8e48ff */
[----:B------:R-:W-:Y:S02]  /*3e60*/  UMOV UR7, 0x80004020 ;  /* 0x8000402000077882 */ /* 0x000fe40000000000 */
[----:B-1----:R-:W-:Y:S01]  /*3e70*/  @P0 SHF.L.U32 R0, R8, 0x1f, RZ ;  /* 0x0000001f08000819 */ /* 0x002fe200000006ff */
[----:B------:R-:W-:Y:S01]  /*3e80*/  UIADD3 UR10, UPT, UPT, UR8, 0x2, URZ ;  /* 0x00000002080a7890 */ /* 0x000fe2000fffe0ff */
[----:B------:R-:W-:Y:S02]  /*3e90*/  UMOV UR9, 0x80004020 ;  /* 0x8000402000097882 */ /* 0x000fe40000000000 */
[----:B------:R3:W4:Y:S01]  /*3ea0*/  @P0 SYNCS.PHASECHK.TRANS64.TRYWAIT P1, [UR6], R0 ;  /* 0x00000000ff0005a7 */ /* 0x0007220008021106 */
[----:B------:R-:W-:Y:S02]  /*3eb0*/  UIMAD UR6, UR5, 0x1e0, UR4 ;  /* 0x000001e0050678a4 */ /* 0x000fe4000f8e0204 */
[----:B------:R-:W-:Y:S02]  /*3ec0*/  UISETP.NE.AND UP0, UPT, UR14, UR20, UPT ;  /* 0x000000140e00728c */ /* 0x000fe4000bf05270 */
[----:B------:R-:W-:Y:S01]  /*3ed0*/  UIADD3 UR12, UPT, UPT, UR6, 0x2, URZ ;  /* 0x00000002060c7890 */ /* 0x000fe2000fffe0ff */
[----:B------:R-:W-:Y:S01]  /*3ee0*/  UMOV UR13, 0x80004020 ;  /* 0x80004020000d7882 */ /* 0x000fe20000000000 */
[----:B------:R-:W-:Y:S01]  /*3ef0*/  UMOV UR11, 0x80004020 ;  /* 0x80004020000b7882 */ /* 0x000fe20000000000 */
[----:B------:R-:W-:Y:S02]  /*3f00*/  UMOV UR5, UR15 ;  /* 0x0000000f00057c82 */ /* 0x000fe40008000000 */
[----:B------:R3:W-:Y:S01]  /*3f10*/  UTCQMMA.2CTA gdesc[UR8], gdesc[UR6], tmem[UR19], tmem[UR28], idesc[UR29], UP2 ;  /* 0x00ff1c06080075ea */ /* 0x0007e20009200313 */
[----:B------:R-:W-:Y:S03]  /*3f20*/  UPLOP3.LUT UP2, UPT, UPT, UPT, UPT, 0x80, 0x8 ;  /* 0x000000000008789c */ /* 0x000fe60003f4f070 */
[----:B------:R3:W-:Y:S01]  /*3f30*/  UTCQMMA.2CTA gdesc[UR10], gdesc[UR12], tmem[UR19], tmem[UR26], idesc[UR27], UPT ;  /* 0x00ff1a0c0a0075ea */ /* 0x0007e2000ba00313 */
[----:B------:R3:W-:Y:S01]  /*3f40*/  UTCBAR.2CTA.MULTICAST [UR17], URZ, UR21 ;  /* 0x000000ff110073e9 */ /* 0x0007e20008200815 */
[----:B------:R-:W-:Y:S06]  /*3f50*/  BRA.U UP0, `(.L_x_80) ;  /* 0xfffffffd00787547 */ /* 0x000fec000b83ffff */
.L_x_77:
[----:B------:R-:W-:Y:S01]  /*3f60*/  UIADD3 UR5, UPT, UPT, UR23, 0xe0, URZ ;  /* 0x000000e017057890 */ /* 0x000fe2000fffe0ff */
[----:B------:R-:W-:-:S08]  /*3f70*/  UMOV UR14, UR20 ;  /* 0x00000014000e7c82 */ /* 0x000fd00008000000 */
[----:B------:R1:W-:Y:S01]  /*3f80*/  UTCBAR.2CTA.MULTICAST [UR5], URZ, UR31 ;  /* 0x000000ff050073e9 */ /* 0x0003e2000820081f */
[----:B------:R-:W-:Y:S02]  /*3f90*/  NOP ;  /* 0x0000000000007918 */ /* 0x000fe40000000000 */
.L_x_75:
[----:B-1----:R-:W-:Y:S01]  /*3fa0*/  UIADD3 UR5, UPT, UPT, UR24, 0x1, URZ ;  /* 0x0000000118057890 */ /* 0x002fe2000fffe0ff */
[----:B--2---:R-:W-:Y:S02]  /*3fb0*/  LOP3.LUT P0, RZ, R6, 0x1, RZ, 0xc0, !PT ;  /* 0x0000000106ff7812 */ /* 0x004fe4000780c0ff */
[----:B----4-:R-:W-:Y:S01]  /*3fc0*/  ISETP.NE.AND P1, PT, R2, 0x2, PT ;  /* 0x000000020200780c */ /* 0x010fe20003f25270 */
[----:B------:R-:W-:-:S03]  /*3fd0*/  UISETP.NE.AND UP0, UPT, UR5, 0x2, UPT ;  /* 0x000000020500788c */ /* 0x000fc6000bf05270 */
[----:B---3--:R-:W-:Y:S01]  /*3fe0*/  SEL R0, RZ, 0x1, P1 ;  /* 0x00000001ff007807 */ /* 0x008fe20000800000 */
[----:B------:R-:W-:Y:S01]  /*3ff0*/  USEL UR6, URZ, 0x1, UP0 ;  /* 0x00000001ff067887 */ /* 0x000fe20008000000 */
[----:B------:R-:W-:Y:S01]  /*4000*/  SEL R2, R2, RZ, P1 ;  /* 0x000000ff02027207 */ /* 0x000fe20000800000 */
[----:B------:R-:W-:Y:S01]  /*4010*/  USEL UR24, UR5, URZ, UP0 ;  /* 0x000000ff05187287 */ /* 0x000fe20008000000 */
[----:B------:R-:W-:-:S03]  /*4020*/  LOP3.LUT R9, R9, R0, RZ, 0x3c, !PT ;  /* 0x0000000009097212 */ /* 0x000fc600078e3cff */
[----:B------:R-:W-:Y:S01]  /*4030*/  LOP3.LUT R10, R10, UR6, RZ, 0x3c, !PT ;  /* 0x000000060a0a7c12 */ /* 0x000fe2000f8e3cff */
[----:B------:R-:W-:Y:S07]  /*4040*/  @P0 BRA `(.L_x_81) ;  /* 0xfffffff800b00947 */ /* 0x000fee000383ffff */
[----:B------:R-:W1:Y:S01]  /*4050*/  S2UR UR8, SR_CgaCtaId ;  /* 0x00000000000879c3 */ /* 0x000e620000008800 */
[----:B------:R-:W-:Y:S01]  /*4060*/  ELECT P0, URZ, PT ;  /* 0x0000000000ff782f */ /* 0x000fe20003800000 */
[----:B------:R-:W-:Y:S01]  /*4070*/  HFMA2 R0, -RZ, RZ, 0, 5.9604644775390625e-08 ;  /* 0x00000001ff007431 */ /* 0x000fe200000001ff */
[----:B------:R-:W-:-:S05]  /*4080*/  UMOV UR4, 0x40 ;  /* 0x0000004000047882 */ /* 0x000fca0000000000 */
[----:B------:R-:W-:Y:S01]  /*4090*/  UVIRTCOUNT.DEALLOC.SMPOOL 0x80 ;  /* 0x000000800000784c */ /* 0x000fe20000000000 */
[----:B------:R-:W-:Y:S02]  /*40a0*/  UISETP.NE.AND UP0, UPT, UR34, URZ, UPT ;  /* 0x000000ff2200728c */ /* 0x000fe4000bf05270 */
[----:B-1----:R-:W-:-:S09]  /*40b0*/  ULEA UR8, UR8, UR4, 0x18 ;  /* 0x0000000408087291 */ /* 0x002fd2000f8ec0ff */
[----:B------:R1:W-:Y:S01]  /*40c0*/  @P0 STS.U8 [UR8+0x1c], R0 ;  /* 0x00001c00ff000988 */ /* 0x0003e20008000008 */
[----:B------:R-:W-:Y:S05]  /*40d0*/  BRA.U UP0, `(.L_x_82) ;  /* 0x0000000100587547 */ /* 0x000fea000b800000 */
[----:B------:R-:W-:Y:S01]  /*40e0*/  UIADD3 UR5, UPT, UPT, UR18, 0xf0, URZ ;  /* 0x000000f012057890 */ /* 0x000fe2000fffe0ff */
[----:B------:R-:W-:-:S03]  /*40f0*/  SHF.L.U32 R3, R10, 0x1f, RZ ;  /* 0x0000001f0a037819 */ /* 0x000fc600000006ff */
[----:B------:R-:W-:-:S09]  /*4100*/  ULEA UR4, UR24, UR5, 0x3 ;  /* 0x0000000518047291 */ /* 0x000fd2000f8e18ff */
[----:B------:R-:W2:Y:S02]  /*4110*/  SYNCS.PHASECHK.TRANS64.TRYWAIT P0, [UR4], R3 ;  /* 0x00000003ff0075a7 */ /* 0x000ea40008001104 */
[----:B--2---:R-:W-:Y:S05]  /*4120*/  @!P0 BRA `(.L_x_83) ;  /* 0x000000b4008c8947 */ /* 0x004fea0003800000 */
.L_x_162:
[----:B------:R-:W-:-:S04]  /*4130*/  UIADD3 UR4, UPT, UPT, UR24, 0x1, URZ ;  /* 0x0000000118047890 */ /* 0x000fc8000fffe0ff */
[----:B------:R-:W-:-:S04]  /*4140*/  UISETP.NE.AND UP1, UPT, UR4, 0x2, UPT ;  /* 0x000000020400788c */ /* 0x000fc8000bf25270 */
[----:B------:R-:W-:Y:S02]  /*4150*/  USEL UR6, URZ, 0x1, UP1 ;  /* 0x00000001ff067887 */ /* 0x000fe40008800000 */
[----:B------:R-:W-:-:S04]  /*4160*/  USEL UR4, UR4, URZ, UP1 ;  /* 0x000000ff04047287 */ /* 0x000fc80008800000 */
[----:B------:R-:W-:Y:S01]  /*4170*/  ULEA UR4, UR4, UR5, 0x3 ;  /* 0x0000000504047291 */ /* 0x000fe2000f8e18ff */
[----:B-1----:R-:W-:-:S04]  /*4180*/  LOP3.LUT R3, R10, UR6, RZ, 0x3c, !PT ;  /* 0x000000060a037c12 */ /* 0x002fc8000f8e3cff */
[----:B------:R-:W-:Y:S01]  /*4190*/  SHF.L.U32 R3, R3, 0x1f, RZ ;  /* 0x0000001f03037819 */ /* 0x000fe200000006ff */
[----:B------:R-:W-:-:S04]  /*41a0*/  IMAD.U32 R0, RZ, RZ, UR4 ;  /* 0x00000004ff007e24 */ /* 0x000fc8000f8e00ff */
[----:B------:R1:W2:Y:S03]  /*41b0*/  SYNCS.PHASECHK.TRANS64.TRYWAIT P0, [R0+URZ], R3 ;  /* 0x00000003000075a7 */ /* 0x0002a600080011ff */
[----:B--2---:R-:W-:Y:S05]  /*41c0*/  @!P0 NANOSLEEP.SYNCS 0x989680 ;  /* 0x009896800000895d */ /* 0x004fea0003900000 */
[----:B------:R-:W2:Y:S02]  /*41d0*/  @!P0 SYNCS.PHASECHK.TRANS64 P0, [R0+URZ], R3 ;  /* 0x00000003000085a7 */ /* 0x000ea400080010ff */
[----:B--2---:R-:W-:Y:S05]  /*41e0*/  @P0 BRA `(.L_x_84) ;  /* 0x0000000000200947 */ /* 0x004fea0003800000 */
.L_x_85:
[----:B--2---:R2:W3:Y:S02]  /*41f0*/  SYNCS.PHASECHK.TRANS64.TRYWAIT P0, [R0+URZ], R3 ;  /* 0x00000003000075a7 */ /* 0x0044e400080011ff */
[----:B---3--:R-:W-:Y:S05]  /*4200*/  @!P0 NANOSLEEP.SYNCS 0x989680 ;  /* 0x009896800000895d */ /* 0x008fea0003900000 */
[----:B------:R-:W3:Y:S02]  /*4210*/  @!P0 SYNCS.PHASECHK.TRANS64 P0, [R0+URZ], R3 ;  /* 0x00000003000085a7 */ /* 0x000ee400080010ff */
[----:B---3--:R-:W-:Y:S05]  /*4220*/  @!P0 BRA `(.L_x_85) ;  /* 0xfffffffc00f08947 */ /* 0x008fea000383ffff */
[----:B------:R-:W-:Y:S05]  /*4230*/  BRA `(.L_x_84) ;  /* 0x00000000000c7947 */ /* 0x000fea0003800000 */
.L_x_82:
[----:B------:R-:W-:-:S04]  /*4240*/  UIADD3 UR4, UPT, UPT, UR18, 0x120, URZ ;  /* 0x0000012012047890 */ /* 0x000fc8000fffe0ff */
[----:B------:R-:W-:-:S09]  /*4250*/  UPRMT UR4, UR33, 0x654, UR4 ;  /* 0x0000065421047896 */ /* 0x000fd20008000004 */
[----:B------:R-:W-:Y:S03]  /*4260*/  SYNCS.ARRIVE.TRANS64.RED.A1T0 RZ, [UR4], RZ ;  /* 0x000000ffffff79a7 */ /* 0x000fe60008100404 */
.L_x_84:
[----:B-12---:R-:W-:Y:S01]  /*4270*/  SHF.L.U32 R3, RZ, 0x1f, RZ ;  /* 0x0000001fff037819 */ /* 0x006fe200000006ff */
[----:B------:R-:W-:Y:S01]  /*4280*/  UIADD3 UR4, UPT, UPT, UR18, 0x120, URZ ;  /* 0x0000012012047890 */ /* 0x000fe2000fffe0ff */
[----:B------:R-:W-:Y:S02]  /*4290*/  PLOP3.LUT P0, PT, PT, PT, UP0, 0x80, 0x8 ;  /* 0x000000000008781c */ /* 0x000fe40003f0f008 */
[----:B------:R-:W1:Y:S02]  /*42a0*/  SYNCS.PHASECHK.TRANS64.TRYWAIT P1, [UR18+0x120], R3 ;  /* 0x00012003ff0075a7 */ /* 0x000e640008021112 */
[----:B-1----:R-:W-:Y:S09]  /*42b0*/  @!P1 BRA `(.L_x_86) ;  /* 0x000000b400409947 */ /* 0x002ff20003800000 */
.L_x_164:
[----:B------:R-:W-:Y:S01]  /*42c0*/  @!UP0 UPRMT UR4, UR33, 0x654, UR4 ;  /* 0x0000065421048896 */ /* 0x000fe20008000004 */
[----:B------:R-:W-:Y:S01]  /*42d0*/  UMOV UR5, 0xffff ;  /* 0x0000ffff00057882 */ /* 0x000fe20000000000 */
[----:B------:R-:W-:-:S07]  /*42e0*/  UMOV UR6, 0x1 ;  /* 0x0000000100067882 */ /* 0x000fce0000000000 */
[----:B------:R-:W-:Y:S01]  /*42f0*/  @!P0 SYNCS.ARRIVE.TRANS64.RED.A1T0 RZ, [UR4], RZ ;  /* 0x000000ffffff89a7 */ /* 0x000fe20008100404 */
[----:B------:R-:W-:Y:S01]  /*4300*/  NOP ;  /* 0x0000000000007918 */ /* 0x000fe20000000000 */
[----:B-1----:R-:W1:Y:S01]  /*4310*/  LDS R0, [UR8+0x14] ;  /* 0x00001408ff007984 */ /* 0x002e620008000800 */
[----:B------:R-:W-:-:S04]  /*4320*/  ULOP3.LUT UR4, UR32, 0xffff, URZ, 0xc0, !UPT ;  /* 0x0000ffff20047892 */ /* 0x000fc8000f8ec0ff */
[----:B------:R-:W-:-:S04]  /*4330*/  USHF.R.U32.HI UR4, URZ, 0x5, UR4 ;  /* 0x00000005ff047899 */ /* 0x000fc80008011604 */
[----:B------:R-:W-:Y:S02]  /*4340*/  USHF.L.U32 UR5, UR5, UR4, URZ ;  /* 0x0000000405057299 */ /* 0x000fe400080006ff */
[----:B------:R-:W-:-:S04]  /*4350*/  USHF.L.U32 UR4, UR6, UR4, URZ ;  /* 0x0000000406047299 */ /* 0x000fc800080006ff */
[----:B-1----:R-:W-:-:S04]  /*4360*/  LOP3.LUT R0, R0, UR5, RZ, 0xc0, !PT ;  /* 0x0000000500007c12 */ /* 0x002fc8000f8ec0ff */
[----:B------:R-:W-:-:S13]  /*4370*/  ISETP.NE.AND P0, PT, R0, UR5, PT ;  /* 0x0000000500007c0c */ /* 0x000fda000bf05270 */
[----:B------:R-:W-:Y:S05]  /*4380*/  @P0 BRA `(.L_x_87) ;  /* 0x0000000000580947 */ /* 0x000fea0003800000 */
[----:B------:R-:W1:Y:S02]  /*4390*/  LDS R0, [UR8+0x18] ;  /* 0x00001808ff007984 */ /* 0x000e640008000800 */
[----:B-1----:R-:W-:-:S04]  /*43a0*/  LOP3.LUT R0, R0, UR4, RZ, 0xc0, !PT ;  /* 0x0000000400007c12 */ /* 0x002fc8000f8ec0ff */
[----:B------:R-:W-:-:S13]  /*43b0*/  ISETP.NE.AND P0, PT, R0, UR4, PT ;  /* 0x0000000400007c0c */ /* 0x000fda000bf05270 */
[----:B------:R-:W-:Y:S05]  /*43c0*/  @P0 BRA `(.L_x_88) ;  /* 0x00000000003c0947 */ /* 0x000fea0003800000 */
[----:B------:R-:W1:Y:S01]  /*43d0*/  S2R R2, SR_LANEID ;  /* 0x0000000000027919 */ /* 0x000e620000000000 */
[----:B------:R-:W-:Y:S01]  /*43e0*/  ULOP3.LUT UR5, URZ, UR5, URZ, 0x33, !UPT ;  /* 0x00000005ff057292 */ /* 0x000fe2000f8e33ff */
[----:B------:R-:W-:Y:S01]  /*43f0*/  LOP3.LUT R4, RZ, UR4, RZ, 0x33, !PT ;  /* 0x00000004ff047c12 */ /* 0x000fe2000f8e33ff */
[----:B------:R-:W-:Y:S02]  /*4400*/  VOTEU.ANY UR4, UPT, PT ;  /* 0x0000000000047886 */ /* 0x000fe400038e0100 */
[----:B------:R-:W-:Y:S01]  /*4410*/  UFLO.U32 UR4, UR4 ;  /* 0x00000004000472bd */ /* 0x000fe200080e0000 */
[----:B------:R-:W2:Y:S01]  /*4420*/  REDUX UR6, R4 ;  /* 0x00000000040673c4 */ /* 0x000ea20000000000 */
[----:B------:R-:W-:-:S06]  /*4430*/  IMAD.U32 R0, RZ, RZ, UR5 ;  /* 0x00000005ff007e24 */ /* 0x000fcc000f8e00ff */
[----:B------:R3:W-:Y:S01]  /*4440*/  UTCATOMSWS.AND URZ, UR5 ;  /* 0x0000000500ff79e3 */ /* 0x0007e20008000000 */
[----:B------:R-:W4:Y:S01]  /*4450*/  REDUX UR7, R0 ;  /* 0x00000000000773c4 */ /* 0x000f220000000000 */
[----:B-1----:R-:W-:Y:S01]  /*4460*/  ISETP.EQ.U32.AND P0, PT, R2, UR4, PT ;  /* 0x0000000402007c0c */ /* 0x002fe2000bf02070 */
[----:B--2---:R-:W-:Y:S01]  /*4470*/  IMAD.U32 R2, RZ, RZ, UR6 ;  /* 0x00000006ff027e24 */ /* 0x004fe2000f8e00ff */
[----:B----4-:R-:W-:-:S11]  /*4480*/  MOV R3, UR7 ;  /* 0x0000000700037c02 */ /* 0x010fd60008000f00 */
[----:B------:R3:W-:Y:S04]  /*4490*/  @P0 ATOMS.AND RZ, [UR8+0x14], R3 ;  /* 0x00001403ffff098c */ /* 0x0007e8000a800008 */
[----:B------:R3:W-:Y:S01]  /*44a0*/  @P0 ATOMS.AND RZ, [UR8+0x18], R2 ;  /* 0x00001802ffff098c */ /* 0x0007e2000a800008 */
[----:B------:R-:W-:Y:S05]  /*44b0*/  BRA `(.L_x_89) ;  /* 0x0000000000147947 */ /* 0x000fea0003800000 */
.L_x_88:
[----:B------:R-:W-:Y:S02]  /*44c0*/  MOV R2, 0x44e0 ;  /* 0x000044e000027802 */ /* 0x000fe40000000f00 */
[----:B------:R-:W-:Y:S05]  /*44d0*/  CALL.REL.NOINC `($__internal_0_$__cuda_sm10x_tcgen05_guardrail_trap_col_being_dealloced_not_returned_by_alloc) ;  /* 0x000000b4005c7944 */ /* 0x000fea0003c00000 */
[----:B------:R-:W-:Y:S05]  /*44e0*/  BRA `(.L_x_89) ;  /* 0x0000000000087947 */ /* 0x000fea0003800000 */
.L_x_87:
[----:B------:R-:W-:Y:S02]  /*44f0*/  MOV R2, 0x4510 ;  /* 0x0000451000027802 */ /* 0x000fe40000000f00 */
[----:B------:R-:W-:Y:S05]  /*4500*/  CALL.REL.NOINC `($__internal_2_$__cuda_sm10x_tcgen05_guardrail_trap_unallocated_columns_being_dealloced) ;  /* 0x000000b400687944 */ /* 0x000fea0003c00000 */
.L_x_89:
[----:B------:R-:W-:Y:S01]  /*4510*/  NOP ;  /* 0x0000000000007918 */ /* 0x000fe20000000000 */
[----:B---3--:R-:W-:Y:S05]  /*4520*/  EXIT ;  /* 0x000000000000794d */ /* 0x008fea0003800000 */
.L_x_62:
[----:B------:R-:W-:-:S09]  /*4530*/  UISETP.NE.OR UP0, UPT, UR14, 0x3, !UP4 ;  /* 0x000000030e00788c */ /* 0x000fd2000e705670 */
[----:B------:R-:W-:Y:S05]  /*4540*/  BRA.U UP0, `(.L_x_90) ;  /* 0x0000001100387547 */ /* 0x000fea000b800000 */
[----:B------:R-:W1:Y:S01]  /*4550*/  LDCU.64 UR6, c[0x0][0x888] ;  /* 0x00011100ff0677ac */ /* 0x000e620008000a00 */
[----:B------:R-:W-:Y:S02]  /*4560*/  HFMA2 R9, -RZ, RZ, 0, 0 ;  /* 0x00000000ff097431 */ /* 0x000fe400000001ff */
[----:B------:R-:W-:Y:S01]  /*4570*/  IMAD.MOV.U32 R11, RZ, RZ, 0x1 ;  /* 0x00000001ff0b7424 */ /* 0x000fe200078e00ff */
[----:B------:R-:W-:Y:S01]  /*4580*/  MOV R8, 0x7800 ;  /* 0x0000780000087802 */ /* 0x000fe20000000f00 */
[----:B------:R-:W3:Y:S01]  /*4590*/  LDCU UR37, c[0x0][0x370] ;  /* 0x00006e00ff2577ac */ /* 0x000ee20008000800 */
[----:B------:R-:W-:Y:S01]  /*45a0*/  IMAD.MOV.U32 R10, RZ, RZ, RZ ;  /* 0x000000ffff0a7224 */ /* 0x000fe200078e00ff */
[----:B------:R-:W4:Y:S01]  /*45b0*/  LDCU.128 UR40, c[0x0][0xb10] ;  /* 0x00016200ff2877ac */ /* 0x000f220008000c00 */
[----:B------:R-:W4:Y:S01]  /*45c0*/  LDCU UR31, c[0x0][0x374] ;  /* 0x00006e80ff1f77ac */ /* 0x000f220008000800 */
[----:B------:R-:W5:Y:S01]  /*45d0*/  LDCU.64 UR38, c[0x0][0x890] ;  /* 0x00011200ff2677ac */ /* 0x000f620008000a00 */
[----:B------:R-:W2:Y:S01]  /*45e0*/  LDCU UR21, c[0x0][0xb0c] ;  /* 0x00016180ff1577ac */ /* 0x000ea20008000800 */
[----:B------:R-:W2:Y:S01]  /*45f0*/  LDCU UR51, c[0x0][0xb20] ;  /* 0x00016400ff3377ac */ /* 0x000ea20008000800 */
[----:B------:R-:W2:Y:S01]  /*4600*/  LDCU UR4, c[0x0][0xb30] ;  /* 0x00016600ff0477ac */ /* 0x000ea20008000800 */
[----:B-1----:R-:W-:Y:S01]  /*4610*/  UISETP.NE.U32.AND UP0, UPT, UR6, URZ, UPT ;  /* 0x000000ff0600728c */ /* 0x002fe2000bf05070 */
[----:B------:R-:W-:Y:S01]  /*4620*/  UMOV UR29, 0x400 ;  /* 0x00000400001d7882 */ /* 0x000fe20000000000 */
[----:B----4-:R-:W-:-:S02]  /*4630*/  UIMAD.WIDE.U32 UR8, UR31, UR43, URZ ;  /* 0x0000002b1f0872a5 */ /* 0x010fc4000f8e00ff */
[----:B------:R-:W-:Y:S02]  /*4640*/  ULEA UR29, UR5, UR29, 0x18 ;  /* 0x0000001d051d7291 */ /* 0x000fe4000f8ec0ff */
[----:B------:R-:W-:Y:S02]  /*4650*/  UISETP.NE.AND.EX UP6, UPT, UR7, URZ, UPT, UP0 ;  /* 0x000000ff0700728c */ /* 0x000fe4000bfc5300 */
[----:B---3--:R-:W-:Y:S02]  /*4660*/  UIMAD.WIDE.U32 UR6, UR37, UR40, URZ ;  /* 0x00000028250672a5 */ /* 0x008fe4000f8e00ff */
[----:B------:R-:W-:Y:S02]  /*4670*/  UIADD3 UR49, UPT, UPT, UR29, 0xa0, URZ ;  /* 0x000000a01d317890 */ /* 0x000fe4000fffe0ff */
[----:B------:R-:W-:Y:S02]  /*4680*/  UISETP.NE.AND UP0, UPT, UR15, 0x1, UPT ;  /* 0x000000010f00788c */ /* 0x000fe4000bf05270 */
[----:B------:R-:W-:-:S02]  /*4690*/  UPRMT UR49, UR5, 0x654, UR49 ;  /* 0x0000065405317896 */ /* 0x000fc40008000031 */
[----:B-----5:R-:W-:Y:S01]  /*46a0*/  UISETP.NE.U32.AND UP0, UPT, UR38, URZ, UPT ;  /* 0x000000ff2600728c */ /* 0x020fe2000bf05070 */
[----:B------:R-:W-:Y:S01]  /*46b0*/  UMOV UR5, UR7 ;  /* 0x0000000700057c82 */ /* 0x000fe20008000000 */
[----:B------:R-:W-:Y:S02]  /*46c0*/  UISETP.GE.AND UP3, UPT, UR15, 0x1, UPT ;  /* 0x000000010f00788c */ /* 0x000fe4000bf66270 */
[----:B------:R-:W-:Y:S02]  /*46d0*/  USHF.R.U32.HI UR48, URZ, UR41, UR5 ;  /* 0x00000029ff307299 */ /* 0x000fe40008011605 */
[----:B------:R-:W-:Y:S01]  /*46e0*/  UISETP.NE.AND.EX UP5, UPT, UR39, URZ, UPT, UP0 ;  /* 0x000000ff2700728c */ /* 0x000fe2000bfa5300 */
[----:B------:R-:W-:Y:S01]  /*46f0*/  UMOV UR5, UR9 ;  /* 0x0000000900057c82 */ /* 0x000fe20008000000 */
[----:B------:R-:W1:Y:S01]  /*4700*/  LDCU.64 UR52, c[0x0][0x348] ;  /* 0x00006900ff3477ac */ /* 0x000e620008000a00 */
[----:B------:R-:W-:Y:S01]  /*4710*/  UPLOP3.LUT UP1, UPT, UPT, UPT, UPT, 0x40, 0x4 ;  /* 0x000000000004789c */ /* 0x000fe20003f2e870 */
[----:B------:R-:W3:Y:S01]  /*4720*/  LDCU.64 UR22, c[0x0][0xb28] ;  /* 0x00016500ff1677ac */ /* 0x000ee20008000a00 */
[----:B--2---:R-:W-:-:S02]  /*4730*/  UISETP.NE.AND UP3, UPT, UR21, 0x1, UPT ;  /* 0x000000011500788c */ /* 0x004fc4000bf65270 */
[----:B------:R-:W-:Y:S02]  /*4740*/  USHF.R.U32.HI UR45, URZ, UR51, UR5 ;  /* 0x00000033ff2d7299 */ /* 0x000fe40008011605 */
[----:B------:R-:W-:Y:S02]  /*4750*/  UISETP.NE.AND UP0, UPT, UR42, 0x1, UPT ;  /* 0x000000012a00788c */ /* 0x000fe4000bf05270 */
[----:B------:R-:W-:-:S11]  /*4760*/  UISETP.NE.AND UP4, UPT, UR4, 0x1, UPT ;  /* 0x000000010400788c */ /* 0x000fd6000bf85270 */
.L_x_98:
[C---:B------:R-:W-:Y:S02]  /*4770*/  LEA R3, R10.reuse, UR29, 0x3 ;  /* 0x0000001d0a037c11 */ /* 0x040fe4000f8e18ff */
[----:B------:R-:W-:Y:S02]  /*4780*/  SHF.L.U32 R0, R9, 0x1f, RZ ;  /* 0x0000001f09007819 */ /* 0x000fe400000006ff */
[----:B------:R-:W-:Y:S02]  /*4790*/  LEA R5, R10, UR29, 0x4 ;  /* 0x0000001d0a057c11 */ /* 0x000fe4000f8e20ff */
[----:B------:R-:W2:Y:S02]  /*47a0*/  SYNCS.PHASECHK.TRANS64.TRYWAIT P0, [R3+URZ+0xc0], R0 ;  /* 0x0000c000030075a7 */ /* 0x000ea400080011ff */
[----:B--2---:R-:W-:Y:S05]  /*47b0*/  @!P0 BRA `(.L_x_91) ;  /* 0x000000b000188947 */ /* 0x004fea0003800000 */
.L_x_165:
[----:B------:R-:W4:Y:S01]  /*47c0*/  LDS.128 R4, [R5+0x130] ;  /* 0x0001300005047984 */ /* 0x000f220000000c00 */
[----:B------:R-:W-:Y:S01]  /*47d0*/  UISETP.GE.AND UP0, UPT, UR15, 0x1, UPT ;  /* 0x000000010f00788c */ /* 0x000fe2000bf06270 */
[----:B------:R-:W-:Y:S01]  /*47e0*/  @!PT LDS RZ, [RZ] ;  /* 0x00000000fffff984 */ /* 0x000fe20000000800 */
[----:B------:R-:W-:Y:S01]  /*47f0*/  @!PT LDS RZ, [RZ] ;  /* 0x00000000fffff984 */ /* 0x000fe20000000800 */
[----:B------:R-:W-:Y:S01]  /*4800*/  @!PT LDS RZ, [RZ] ;  /* 0x00000000fffff984 */ /* 0x000fe20000000800 */
[----:B------:R-:W-:Y:S01]  /*4810*/  @!PT LDS RZ, [RZ] ;  /* 0x00000000fffff984 */ /* 0x000fe20000000800 */
[----:B------:R5:W-:Y:S06]  /*4820*/  MEMBAR.ALL.CTA ;  /* 0x0000000000007992 */ /* 0x000bec0000008000 */
[----:B-----5:R-:W5:Y:S01]  /*4830*/  FENCE.VIEW.ASYNC.S ;  /* 0x00000000000073c6 */ /* 0x020f620000000000 */
[----:B----4-:R-:W-:Y:S11]  /*4840*/  LOP3.LUT P0, RZ, R6, 0x1, RZ, 0xc0, !PT ;  /* 0x0000000106ff7812 */ /* 0x010ff6000780c0ff */
[----:B------:R-:W-:Y:S02]  /*4850*/  @!UPT UIADD3 URZ, UPT, UPT, URZ, URZ, URZ ;  /* 0x000000fffffff290 */ /* 0x000fe4000fffe0ff */
[----:B-----5:R-:W-:Y:S01]  /*4860*/  VOTEU.ANY UP3, P0 ;  /* 0x0000000000ff7886 */ /* 0x020fe20000060100 */
[----:B------:R-:W-:Y:S11]  /*4870*/  PLOP3.LUT P0, PT, PT, PT, UP3, 0x80, 0x8 ;  /* 0x000000000008781c */ /* 0x000ff60003f0f038 */
[----:B------:R-:W-:Y:S02]  /*4880*/  @!UPT UIADD3 URZ, UPT, UPT, URZ, URZ, URZ ;  /* 0x000000fffffff290 */ /* 0x000fe4000fffe0ff */
[----:B--2---:R-:W-:Y:S02]  /*4890*/  @P0 SHF.R.U32.HI R0, RZ, 0x10, R5 ;  /* 0x00000010ff000819 */ /* 0x004fe40000011605 */
[----:B------:R-:W-:Y:S02]  /*48a0*/  @P0 MOV R2, R4 ;  /* 0x0000000400020202 */ /* 0x000fe40000000f00 */
[----:B------:R-:W-:Y:S01]  /*48b0*/  @P0 R2UR UR4, R0 ;  /* 0x00000000000402ca */ /* 0x000fe200000e0000 */
[----:B------:R-:W-:Y:S01]  /*48c0*/  VIADD R0, R3, 0xd0 ;  /* 0x000000d003007836 */ /* 0x000fe20000000000 */
[----:B------:R-:W-:Y:S02]  /*48d0*/  @P0 LOP3.LUT R4, R5, 0xffff, RZ, 0xc0, !PT ;  /* 0x0000ffff05040812 */ /* 0x000fe400078ec0ff */
[----:B------:R-:W-:Y:S02]  /*48e0*/  @P0 R2UR UR6, R2 ;  /* 0x00000000020602ca */ /* 0x000fe400000e0000 */
[----:B------:R-:W-:Y:S02]  /*48f0*/  PRMT R0, RZ, 0x654, R0 ;  /* 0x00000654ff007816 */ /* 0x000fe40000000000 */
[----:B------:R-:W-:Y:S02]  /*4900*/  @P0 R2UR UR5, R4 ;  /* 0x00000000040502ca */ /* 0x000fe400000e0000 */
[----:B------:R2:W-:Y:S03]  /*4910*/  SYNCS.ARRIVE.TRANS64.RED.A1T0 RZ, [R0+URZ], RZ ;  /* 0x000000ff00ff79a7 */ /* 0x0005e600081004ff */
[----:B------:R-:W-:Y:S04]  /*4920*/  @UP3 UMOV UR30, UR4 ;  /* 0x00000004001e3c82 */ /* 0x000fe80008000000 */
[----:B------:R-:W-:Y:S04]  /*4930*/  @UP3 UMOV UR14, UR6 ;  /* 0x00000006000e3c82 */ /* 0x000fe80008000000 */
[----:B------:R-:W-:Y:S01]  /*4940*/  @UP3 UMOV UR13, UR5 ;  /* 0x00000005000d3c82 */ /* 0x000fe20008000000 */
[----:B------:R-:W-:Y:S05]  /*4950*/  BRA.U !UP0, `(.L_x_92) ;  /* 0x0000000108c07547 */ /* 0x000fea000b800000 */
[----:B------:R-:W-:Y:S02]  /*4960*/  UIMAD.WIDE.U32 UR8, UR13, UR43, URZ ;  /* 0x0000002b0d0872a5 */ /* 0x000fe4000f8e00ff */
[----:B------:R-:W-:Y:S02]  /*4970*/  UP2UR UR12, UPR, URZ, 0x4 ;  /* 0x00000004ff0c7883 */ /* 0x000fe40008000000 */
[----:B------:R-:W-:Y:S02]  /*4980*/  UISETP.NE.AND UP2, UPT, UR42, 0x1, UPT ;  /* 0x000000012a00788c */ /* 0x000fe4000bf45270 */
[----:B------:R-:W-:Y:S02]  /*4990*/  UIMAD.WIDE.U32 UR10, UR14, UR40, URZ ;  /* 0x000000280e0a72a5 */ /* 0x000fe4000f8e00ff */
[----:B------:R-:W-:Y:S02]  /*49a0*/  USEL UR4, UR31, UR45, !UP2 ;  /* 0x0000002d1f047287 */ /* 0x000fe4000d000000 */
[----:B------:R-:W-:Y:S02]  /*49b0*/  UISETP.NE.AND UP0, UPT, UR21, 0x1, UPT ;  /* 0x000000011500788c */ /* 0x000fe4000bf05270 */
[----:B------:R-:W-:Y:S02]  /*49c0*/  UP2UR UR20, UPR, URZ, 0x2 ;  /* 0x00000002ff147883 */ /* 0x000fe40008000000 */
[----:B------:R-:W-:Y:S02]  /*49d0*/  UISETP.NE.AND UP1, UPT, UR15, 0x1, UPT ;  /* 0x000000010f00788c */ /* 0x000fe4000bf25270 */
[----:B---3--:R-:W-:Y:S02]  /*49e0*/  UIMAD.WIDE.U32 UR16, UR4, UR22, URZ ;  /* 0x00000016041072a5 */ /* 0x008fe4000f8e00ff */
[----:B------:R-:W-:Y:S01]  /*49f0*/  USEL UR7, UR37, UR48, !UP0 ;  /* 0x0000003025077287 */ /* 0x000fe2000c000000 */
[----:B------:R-:W-:Y:S02]  /*4a00*/  UMOV UR5, UR9 ;  /* 0x0000000900057c82 */ /* 0x000fe40008000000 */
[----:B------:R-:W-:Y:S02]  /*4a10*/  USHF.R.U32.HI UR6, URZ, UR51, UR5 ;  /* 0x00000033ff067299 */ /* 0x000fe40008011605 */
[----:B------:R-:W-:Y:S02]  /*4a20*/  UIMAD.WIDE.U32 UR18, UR7, UR22, URZ ;  /* 0x00000016071272a5 */ /* 0x000fe4000f8e00ff */
[----:B------:R-:W-:Y:S02]  /*4a30*/  USEL UR6, UR13, UR6, !UP2 ;  /* 0x000000060d067287 */ /* 0x000fe4000d000000 */
[----:B------:R-:W-:Y:S01]  /*4a40*/  UISETP.NE.AND UP2, UPT, UR12, URZ, UPT ;  /* 0x000000ff0c00728c */ /* 0x000fe2000bf45270 */
[----:B------:R-:W-:Y:S01]  /*4a50*/  UMOV UR5, UR11 ;  /* 0x0000000b00057c82 */ /* 0x000fe20008000000 */
[----:B------:R-:W-:Y:S02]  /*4a60*/  UIMAD.WIDE.U32 UR10, UR6, UR22, URZ ;  /* 0x00000016060a72a5 */ /* 0x000fe4000f8e00ff */
[----:B------:R-:W-:Y:S03]  /*4a70*/  USHF.R.U32.HI UR8, URZ, UR41, UR5 ;  /* 0x00000029ff087299 */ /* 0x000fe60008011605 */
[----:B------:R-:W-:Y:S02]  /*4a80*/  UMOV UR5, UR17 ;  /* 0x0000001100057c82 */ /* 0x000fe40008000000 */
[----:B------:R-:W-:Y:S03]  /*4a90*/  @UP1 USHF.R.U32.HI UR4, URZ, UR23, UR5 ;  /* 0x00000017ff041299 */ /* 0x000fe60008011605 */
[----:B------:R-:W-:Y:S01]  /*4aa0*/  UMOV UR5, UR19 ;  /* 0x0000001300057c82 */ /* 0x000fe20008000000 */
[----:B------:R-:W-:Y:S02]  /*4ab0*/  UIMAD UR4, UR15, UR4, URZ ;  /* 0x000000040f0472a4 */ /* 0x000fe4000f8e02ff */
[----:B------:R-:W-:Y:S02]  /*4ac0*/  @UP1 USHF.R.U32.HI UR7, URZ, UR23, UR5 ;  /* 0x00000017ff071299 */ /* 0x000fe40008011605 */
[----:B------:R-:W-:Y:S02]  /*4ad0*/  USEL UR5, UR14, UR8, !UP0 ;  /* 0x000000080e057287 */ /* 0x000fe4000c000000 */
[----:B------:R-:W-:Y:S02]  /*4ae0*/  UIMAD UR8, UR15, UR7, URZ ;  /* 0x000000070f0872a4 */ /* 0x000fe4000f8e02ff */
[----:B------:R-:W-:Y:S03]  /*4af0*/  UISETP.GE.AND UP0, UPT, UR6, UR4, UPT ;  /* 0x000000040600728c */ /* 0x000fe6000bf06270 */
[----:B------:R-:W-:Y:S01]  /*4b00*/  UMOV UR4, UR11 ;  /* 0x0000000b00047c82 */ /* 0x000fe20008000000 */
[----:B------:R-:W-:Y:S02]  /*4b10*/  UISETP.GE.OR UP0, UPT, UR5, UR8, UP0 ;  /* 0x000000080500728c */ /* 0x000fe40008706670 */
[----:B------:R-:W-:Y:S02]  /*4b20*/  USHF.R.U32.HI UR4, URZ, UR23, UR4 ;  /* 0x00000017ff047299 */ /* 0x000fe40008011604 */
[----:B------:R-:W-:Y:S02]  /*4b30*/  UIMAD.WIDE.U32 UR8, UR5, UR22, URZ ;  /* 0x00000016050872a5 */ /* 0x000fe4000f8e00ff */
[----:B------:R-:W-:Y:S04]  /*4b40*/  USEL UR10, UR6, UR4, !UP1 ;  /* 0x00000004060a7287 */ /* 0x000fe8000c800000 */
[----:B------:R-:W-:Y:S01]  /*4b50*/  UIADD3 UR11, UPT, UPT, -UR10, URZ, URZ ;  /* 0x000000ff0a0b7290 */ /* 0x000fe2000fffe1ff */
[----:B------:R-:W-:Y:S02]  /*4b60*/  @!UP0 UMOV UR4, UR9 ;  /* 0x0000000900048c82 */ /* 0x000fe40008000000 */
[----:B------:R-:W-:Y:S02]  /*4b70*/  @!UP0 USHF.R.U32.HI UR4, URZ, UR23, UR4 ;  /* 0x00000017ff048299 */ /* 0x000fe40008011604 */
[----:B------:R-:W-:Y:S02]  /*4b80*/  UIMAD UR8, UR15, UR11, UR6 ;  /* 0x0000000b0f0872a4 */ /* 0x000fe4000f8e0206 */
[----:B------:R-:W-:Y:S02]  /*4b90*/  @!UP0 USEL UR4, UR5, UR4, !UP1 ;  /* 0x0000000405048287 */ /* 0x000fe4000c800000 */
[----:B------:R-:W-:Y:S02]  /*4ba0*/  UISETP.NE.AND UP1, UPT, UR20, URZ, UPT ;  /* 0x000000ff1400728c */ /* 0x000fe4000bf25270 */
[----:B------:R-:W-:Y:S02]  /*4bb0*/  @!UP0 UIMAD UR7, UR7, UR8, UR4 ;  /* 0x00000008070782a4 */ /* 0x000fe4000f8e0204 */
[----:B------:R-:W-:Y:S02]  /*4bc0*/  @!UP0 UIADD3 UR9, UPT, UPT, UR10, -UR4, URZ ;  /* 0x800000040a098290 */ /* 0x000fe4000fffe0ff */
[----:B------:R-:W-:Y:S02]  /*4bd0*/  UIADD3 UR8, UPT, UPT, -UR6, URZ, URZ ;  /* 0x000000ff06087290 */ /* 0x000fe4000fffe1ff */
[----:B------:R-:W-:Y:S02]  /*4be0*/  UIADD3 UR4, UPT, UPT, -UR5, URZ, URZ ;  /* 0x000000ff05047290 */ /* 0x000fe4000fffe1ff */
[----:B------:R-:W-:Y:S03]  /*4bf0*/  @!UP0 UIMAD UR6, UR9, UR15, UR5 ;  /* 0x0000000f090682a4 */ /* 0x000fe6000f8e0205 */
[----:B------:R-:W-:Y:S01]  /*4c00*/  @!UP0 UMOV UR5, UR7 ;  /* 0x0000000700058c82 */ /* 0x000fe20008000000 */
[----:B------:R-:W-:Y:S02]  /*4c10*/  UIMAD UR7, UR21, UR4, UR14 ;  /* 0x00000004150772a4 */ /* 0x000fe4000f8e020e */
[----:B------:R-:W-:Y:S02]  /*4c20*/  UIMAD UR4, UR42, UR8, UR13 ;  /* 0x000000082a0472a4 */ /* 0x000fe4000f8e020d */
[----:B------:R-:W-:Y:S02]  /*4c30*/  UIMAD UR14, UR5, UR21, UR7 ;  /* 0x00000015050e72a4 */ /* 0x000fe4000f8e0207 */
[----:B------:R-:W-:Y:S11]  /*4c40*/  UIMAD UR13, UR6, UR42, UR4 ;  /* 0x0000002a060d72a4 */ /* 0x000ff6000f8e0204 */
[----:B------:R-:W-:Y:S01]  /*4c50*/  @!UPT UIADD3 URZ, UPT, UPT, URZ, URZ, URZ ;  /* 0x000000fffffff290 */ /* 0x000fe2000fffe0ff */
.L_x_92:
[----:B------:R-:W4:Y:S01]  /*4c60*/  @!UP4 LDCU.128 UR8, c[0x0][0xb10] ;  /* 0x00016200ff08c7ac */ /* 0x000f220008000c00 */
[----:B------:R-:W-:Y:S02]  /*4c70*/  ISETP.NE.U32.AND P0, PT, RZ, UR38, PT ;  /* 0x00000026ff007c0c */ /* 0x000fe4000bf05070 */
[----:B------:R-:W-:Y:S02]  /*4c80*/  SHF.L.U32 R2, R11, 0x1f, RZ ;  /* 0x0000001f0b027819 */ /* 0x000fe400000006ff */
[----:B------:R-:W-:Y:S01]  /*4c90*/  ISETP.NE.AND.EX P0, PT, RZ, UR39, PT, P0 ;  /* 0x00000027ff007c0c */ /* 0x000fe2000bf05300 */
[----:B------:R-:W5:Y:S01]  /*4ca0*/  @!UP4 LDCU UR5, c[0x0][0xb0c] ;  /* 0x00016180ff05c7ac */ /* 0x000f620008000800 */
[----:B----4-:R-:W-:Y:S07]  /*4cb0*/  UIMAD.WIDE.U32 UR6, UR14, UR8, URZ ;  /* 0x000000080e0672a5 */ /* 0x010fee000f8e00ff */
[----:B------:R-:W-:Y:S01]  /*4cc0*/  @!UP4 UMOV UR4, UR7 ;  /* 0x000000070004cc82 */ /* 0x000fe20008000000 */
[----:B-----5:R-:W-:Y:S02]  /*4cd0*/  @!UP4 UISETP.NE.AND UP0, UPT, UR5, 0x1, UPT ;  /* 0x000000010500c88c */ /* 0x020fe4000bf05270 */
[----:B------:R-:W-:Y:S02]  /*4ce0*/  @!UP4 USHF.R.U32.HI UR4, URZ, UR9, UR4 ;  /* 0x00000009ff04c299 */ /* 0x000fe40008011604 */
[----:B------:R-:W-:Y:S02]  /*4cf0*/  UIMAD.WIDE.U32 UR6, UR13, UR11, URZ ;  /* 0x0000000b0d0672a5 */ /* 0x000fe4000f8e00ff */
[----:B------:R-:W-:Y:S02]  /*4d00*/  @!UP4 USEL UR8, UR14, UR4, !UP0 ;  /* 0x000000040e08c287 */ /* 0x000fe4000c000000 */
[----:B------:R-:W-:Y:S03]  /*4d10*/  @!UP4 UISETP.NE.AND UP0, UPT, UR10, 0x1, UPT ;  /* 0x000000010a00c88c */ /* 0x000fe6000bf05270 */
[----:B------:R-:W-:Y:S02]  /*4d20*/  @!UP4 UMOV UR6, UR7 ;  /* 0x000000070006cc82 */ /* 0x000fe40008000000 */
[----:B------:R-:W4:Y:S02]  /*4d30*/  @!UP4 LDCU UR4, c[0x0][0xb20] ;  /* 0x00016400ff04c7ac */ /* 0x000f240008000800 */
[----:B----4-:R-:W-:Y:S04]  /*4d40*/  @!UP4 USHF.R.U32.HI UR6, URZ, UR4, UR6 ;  /* 0x00000004ff06c299 */ /* 0x010fe80008011606 */
[----:B------:R-:W-:Y:S04]  /*4d50*/  @!UP4 USEL UR6, UR13, UR6, !UP0 ;  /* 0x000000060d06c287 */ /* 0x000fe8000c000000 */
[----:B------:R-:W-:Y:S02]  /*4d60*/  @!UP4 UIADD3 UR4, UPT, UPT, -UR8, UR6, URZ ;  /* 0x000000060804c290 */ /* 0x000fe4000fffe1ff */
[----:B------:R-:W-:Y:S02]  /*4d70*/  @!UP4 UIADD3 UR6, UPT, UPT, UR8, -UR6, URZ ;  /* 0x800000060806c290 */ /* 0x000fe4000fffe0ff */
[----:B------:R-:W-:Y:S02]  /*4d80*/  @!UP4 UIMAD UR14, UR4, UR5, UR14 ;  /* 0x00000005040ec2a4 */ /* 0x000fe4000f8e020e */
[----:B------:R-:W-:Y:S01]  /*4d90*/  @!UP4 UIMAD UR13, UR6, UR10, UR13 ;  /* 0x0000000a060dc2a4 */ /* 0x000fe2000f8e020d */
[----:B------:R-:W-:Y:S11]  /*4da0*/  BRA.U UP1, `(.L_x_93) ;  /* 0x0000000101107547 */ /* 0x000ff6000b800000 */
[----:B--2---:R-:W-:Y:S04]  /*4db0*/  MOV R0, UR50 ;  /* 0x0000003200007c02 */ /* 0x004fe80008000f00 */
[----:B------:R-:W-:Y:S04]  /*4dc0*/  SHF.L.U32 R3, R0, 0x1f, RZ ;  /* 0x0000001f00037819 */ /* 0x000fe800000006ff */
[----:B------:R-:W2:Y:S02]  /*4dd0*/  SYNCS.PHASECHK.TRANS64.TRYWAIT P1, [UR29+0xb8], R3 ;  /* 0x0000b803ff0075a7 */ /* 0x000ea4000802111d */
[----:B--2---:R-:W-:Y:S05]  /*4de0*/  @!P1 BRA `(.L_x_94) ;  /* 0x000000a800a09947 */ /* 0x004fea0003800000 */
.L_x_93:
[----:B------:R-:W-:Y:S05]  /*4df0*/  BRA.U !UP5, `(.L_x_95) ;  /* 0x000000010d447547 */ /* 0x000fea000b800000 */
[----:B------:R-:W-:Y:S01]  /*4e00*/  UPLOP3.LUT UP2, UPT, UPT, UPT, UP6, 0x80, 0x8 ;  /* 0x000000000008789c */ /* 0x000fe20003f4f060 */
[----:B--2---:R-:W-:Y:S01]  /*4e10*/  IMAD.MOV.U32 R3, RZ, RZ, 0x1 ;  /* 0x00000001ff037424 */ /* 0x004fe200078e00ff */
[----:B------:R-:W2:Y:S01]  /*4e20*/  LDCU.64 UR8, c[0x0][0x358] ;  /* 0x00006b00ff0877ac */ /* 0x000ea20008000a00 */
[----:B------:R-:W-:Y:S03]  /*4e30*/  IMAD.MOV.U32 R0, RZ, RZ, 0x1 ;  /* 0x00000001ff007424 */ /* 0x000fe600078e00ff */
[----:B------:R-:W-:Y:S05]  /*4e40*/  PLOP3.LUT P1, PT, PT, PT, UP2, 0x80, 0x8 ;  /* 0x000000000008781c */ /* 0x000fea0003f2f028 */
[----:B------:R-:W4:Y:S01]  /*4e50*/  @UP2 LDCU.64 UR4, c[0x0][0x888] ;  /* 0x00011100ff0427ac */ /* 0x000f220008000a00 */
[----:B------:R-:W-:Y:S07]  /*4e60*/  @UP2 UIMAD UR6, UR36, UR38, URZ ;  /* 0x00000026240622a4 */ /* 0x000fee000f8e02ff */
[----:B------:R-:W-:Y:S04]  /*4e70*/  @P1 PRMT R6, R3, 0x7610, R6 ;  /* 0x0000761003061816 */ /* 0x000fe80000000006 */
[----:B------:R-:W-:Y:S05]  /*4e80*/  @!P1 PRMT R6, R0, 0x7610, R6 ;  /* 0x0000761000069816 */ /* 0x000fea0000000006 */
[----:B------:R1:W-:Y:S01]  /*4e90*/  STL.S16 [R1+0xe0], R6 ;  /* 0x0000e00601007387 */ /* 0x0003e20000100600 */
[----:B----4-:R-:W-:Y:S06]  /*4ea0*/  @UP2 UIMAD.WIDE UR4, UR6, 0x4, UR4 ;  /* 0x00000004060428a5 */ /* 0x010fec000f8e0204 */
[----:B------:R-:W-:Y:S02]  /*4eb0*/  IMAD.U32 R4, RZ, RZ, UR4 ;  /* 0x00000004ff047e24 */ /* 0x000fe4000f8e00ff */
[----:B------:R-:W-:Y:S05]  /*4ec0*/  IMAD.U32 R5, RZ, RZ, UR5 ;  /* 0x00000005ff057e24 */ /* 0x000fea000f8e00ff */
[----:B--2---:R-:W2:Y:S02]  /*4ed0*/  @P1 LDG.E R4, desc[UR8][R4.64] ;  /* 0x0000000804041981 */ /* 0x004ea4000c1e1900 */
[----:B--2---:R-:W-:Y:S11]  /*4ee0*/  @P1 R2UR UR44, R4 ;  /* 0x00000000042c12ca */ /* 0x004ff600000e0000 */
[----:B------:R-:W-:Y:S03]  /*4ef0*/  @!UPT UIADD3 URZ, UPT, UPT, URZ, URZ, URZ ;  /* 0x000000fffffff290 */ /* 0x000fe6000fffe0ff */
[----:B-1----:R-:W4:Y:S02]  /*4f00*/  @!UP2 LDCU UR44, c[0x0][0x880] ;  /* 0x00011000ff2ca7ac */ /* 0x002f240008000800 */
.L_x_95:
[----:B----4-:R-:W-:Y:S01]  /*4f10*/  @!P0 FSETP.EQ.AND P2, PT, RZ, UR44, PT ;  /* 0x0000002cff008c0b */ /* 0x010fe2000bf42000 */
[----:B------:R-:W-:Y:S01]  /*4f20*/  @!UPT UIADD3 URZ, UPT, UPT, URZ, URZ, URZ ;  /* 0x000000fffffff290 */ /* 0x000fe2000fffe0ff */
[----:B------:R-:W-:Y:S11]  /*4f30*/  @!P0 BRA `(.L_x_96) ;  /* 0x00000000001c8947 */ /* 0x000ff60003800000 */
[----:B------:R-:W-:Y:S01]  /*4f40*/  PLOP3.LUT P2, PT, PT, PT, UP2, 0x80, 0x8 ;  /* 0x000000000008781c */ /* 0x000fe20003f4f028 */
[----:B--2---:R-:W2:Y:S03]  /*4f50*/  LDL R0, [R1+0xe0] ;  /* 0x0000e00001007983 */ /* 0x004ea60000100800 */
[----:B------:R-:W-:Y:S02]  /*4f60*/  PLOP3.LUT P2, PT, P2, PT, PT, 0x8, 0x80 ;  /* 0x000000000080781c */ /* 0x000fe4000174e170 */
[----:B--2---:R-:W-:Y:S11]  /*4f70*/  LOP3.LUT P0, RZ, R0, 0xff, RZ, 0xc0, !PT ;  /* 0x000000ff00ff7812 */ /* 0x004ff6000780c0ff */
[----:B------:R-:W-:Y:S02]  /*4f80*/  @!UPT UIADD3 URZ, UPT, UPT, URZ, URZ, URZ ;  /* 0x000000fffffff290 */ /* 0x000fe4000fffe0ff */
[----:B------:R-:W-:Y:S11]  /*4f90*/  @P0 FSETP.EQ.AND P2, PT, RZ, UR44, PT ;  /* 0x0000002cff000c0b */ /* 0x000ff6000bf42000 */
[----:B------:R-:W-:Y:S02]  /*4fa0*/  @!UPT UIADD3 URZ, UPT, UPT, URZ, URZ, URZ ;  /* 0x000000fffffff290 */ /* 0x000fe4000fffe0ff */
.L_x_96:
[----:B------:R-:W4:Y:S01]  /*4fb0*/  SYNCS.PHASECHK.TRANS64.TRYWAIT P0, [UR29+0xa8], R2 ;  /* 0x0000a802ff0075a7 */ /* 0x000f22000800111d */
[----:B------:R-:W-:Y:S02]  /*4fc0*/  ELECT P1, URZ, PT ;  /* 0x0000000000ff782f */ /* 0x000fe40003820000 */
[----:B------:R-:W-:Y:S01]  /*4fd0*/  IADD3 R10, PT, PT, R10, 0x1, RZ ;  /* 0x000000010a0a7810 */ /* 0x000fe20007ffe0ff */
[----:B----4-:R-:W-:Y:S10]  /*4fe0*/  @!P0 BRA `(.L_x_97) ;  /* 0x000000a800388947 */ /* 0x010ff40003800000 */
.L_x_168:
[----:B------:R-:W4:Y:S01]  /*4ff0*/  LDL R4, [R1+0x104] ;  /* 0x0001040001047983 */ /* 0x000f220000100800 */
[----:B------:R-:W-:Y:S01]  /*5000*/  PLOP3.LUT P1, PT, P2, P1, PT, 0xf2, 0x2f ;  /* 0x00000000002f781c */ /* 0x000fe20001723e72 */
[----:B------:R-:W-:Y:S01]  /*5010*/  UMOV UR6, 0x0 ;  /* 0x0000000000067882 */ /* 0x000fe20000000000 */
[----:B------:R-:W-:Y:S01]  /*5020*/  UMOV UR7, 0x10000000 ;  /* 0x1000000000077882 */ /* 0x000fe20000000000 */
[----:B--2---:R-:W2:Y:S01]  /*5030*/  LDL R0, [R1+0x108] ;  /* 0x0001080001007983 */ /* 0x004ea20000100800 */
[----:B------:R-:W-:Y:S01]  /*5040*/  UMOV UR20, UR36 ;  /* 0x0000002400147c82 */ /* 0x000fe20008000000 */
[----:B------:R-:W-:Y:S01]  /*5050*/  UMOV UR28, UR36 ;  /* 0x00000024001c7c82 */ /* 0x000fe20008000000 */
[----:B------:R-:W-:Y:S01]  /*5060*/  UMOV UR12, UR36 ;  /* 0x00000024000c7c82 */ /* 0x000fe20008000000 */
[C---:B------:R-:W-:Y:S02]  /*5070*/  ISETP.NE.AND P0, PT, R10.reuse, 0x2, PT ;  /* 0x000000020a00780c */ /* 0x040fe40003f05270 */
[----:B------:R-:W-:Y:S02]  /*5080*/  LOP3.LUT R11, R11, 0x1, RZ, 0x3c, !PT ;  /* 0x000000010b0b7812 */ /* 0x000fe400078e3cff */
[----:B------:R-:W-:Y:S02]  /*5090*/  SEL R10, R10, RZ, P0 ;  /* 0x000000ff0a0a7207 */ /* 0x000fe40000000000 */
[----:B------:R-:W-:Y:S05]  /*50a0*/  VOTEU.ALL UP0, P1 ;  /* 0x0000000000ff7886 */ /* 0x000fea0000800000 */
[----:B-1----:R-:W-:Y:S02]  /*50b0*/  @!UP0 UIADD3 UR4, UP1, UPT, UR52, 0x580, URZ ;  /* 0x0000058034048890 */ /* 0x002fe4000ff3e0ff */
[----:B------:R-:W-:Y:S02]  /*50c0*/  @!UP0 USHF.L.U32 UR35, UR46, 0x7, URZ ;  /* 0x000000072e238899 */ /* 0x000fe400080006ff */
[----:B------:R-:W-:Y:S02]  /*50d0*/  @!UP0 UIADD3.X UR5, UPT, UPT, URZ, UR53, URZ, UP1, !UPT ;  /* 0x00000035ff058290 */ /* 0x000fe40008ffe4ff */
[----:B------:R-:W-:Y:S02]  /*50e0*/  @!UP0 UIMAD UR34, UR47, 0xf0, URZ ;  /* 0x000000f02f2288a4 */ /* 0x000fe4000f8e02ff */
[----:B------:R-:W-:Y:S02]  /*50f0*/  @!UP0 UIADD3 UR32, UPT, UPT, UR29, 0x180, URZ ;  /* 0x000001801d208890 */ /* 0x000fe4000fffe0ff */
[----:B------:R-:W-:Y:S01]  /*5100*/  @!UP0 UIADD3 UR33, UPT, UPT, UR29, 0xa0, URZ ;  /* 0x000000a01d218890 */ /* 0x000fe2000fffe0ff */
[----:B------:R-:W-:Y:S01]  /*5110*/  VOTEU.ALL UP1, P1 ;  /* 0x0000000000ff7886 */ /* 0x000fe20000820000 */
[----:B------:R-:W-:Y:S02]  /*5120*/  @!UP0 UIADD3 UR16, UPT, UPT, UR29, 0x980, URZ ;  /* 0x000009801d108890 */ /* 0x000fe4000fffe0ff */
[----:B------:R-:W-:Y:S03]  /*5130*/  @!UP0 UIADD3 UR18, UPT, UPT, UR34, 0x10, URZ ;  /* 0x0000001022128890 */ /* 0x000fe6000fffe0ff */
[----:B------:R-:W-:Y:S01]  /*5140*/  UMOV UR17, UR33 ;  /* 0x0000002100117c82 */ /* 0x000fe20008000000 */
[----:B------:R-:W-:Y:S01]  /*5150*/  UMOV UR19, UR35 ;  /* 0x0000002300137c82 */ /* 0x000fe20008000000 */
[----:B------:R1:W-:Y:S01]  /*5160*/  @!UP1 UTMALDG.3D [UR32], [UR4], desc[UR6] ;  /* 0x00000620040095b4 */ /* 0x0003e20008011000 */
[----:B------:R-:W-:Y:S01]  /*5170*/  VOTEU.ALL UP1, P1 ;  /* 0x0000000000ff7886 */ /* 0x000fe20000820000 */
[----:B------:R-:W-:Y:S02]  /*5180*/  @!UP0 UIADD3 UR24, UPT, UPT, UR29, 0x1180, URZ ;  /* 0x000011801d188890 */ /* 0x000fe4000fffe0ff */
[----:B------:R-:W-:Y:S01]  /*5190*/  @!UP0 UIADD3 UR26, UPT, UPT, UR34, 0x20, URZ ;  /* 0x00000020221a8890 */ /* 0x000fe2000fffe0ff */
        /* <DEDUP_REMOVED lines=9> */
[----:B------:R-:W-:Y:S05]  /*5230*/  VOTEU.ALL UP1, P1 ;  /* 0x0000000000ff7886 */ /* 0x000fea0000820000 */
[----:B------:R3:W-:Y:S01]  /*5240*/  @!UP1 UTMALDG.3D [UR8], [UR4], desc[UR6] ;  /* 0x00000608040095b4 */ /* 0x0007e20008011000 */
[----:B------:R-:W-:Y:S01]  /*5250*/  VOTEU.ALL UP1, P1 ;  /* 0x0000000000ff7886 */ /* 0x000fe20000820000 */
[----:B-1----:R-:W-:Y:S01]  /*5260*/  UMOV UR36, UR30 ;  /* 0x0000001e00247c82 */ /* 0x002fe20008000000 */
[----:B-----5:R-:W-:Y:S02]  /*5270*/  @!UP0 UIADD3 UR16, UPT, UPT, UR29, 0x2180, URZ ;  /* 0x000021801d108890 */ /* 0x020fe4000fffe0ff */
[----:B------:R-:W-:Y:S02]  /*5280*/  @!UP0 UIADD3 UR18, UPT, UPT, UR34, 0x40, URZ ;  /* 0x0000004022128890 */ /* 0x000fe4000fffe0ff */
[----:B---3--:R-:W-:Y:S02]  /*5290*/  @!UP0 UIADD3 UR24, UPT, UPT, UR29, 0x2980, URZ ;  /* 0x000029801d188890 */ /* 0x008fe4000fffe0ff */
[----:B------:R-:W-:Y:S05]  /*52a0*/  @!UP0 UIADD3 UR26, UPT, UPT, UR34, 0x50, URZ ;  /* 0x00000050221a8890 */ /* 0x000fea000fffe0ff */
[----:B------:R1:W-:Y:S01]  /*52b0*/  @!UP1 UTMALDG.3D [UR16], [UR4], desc[UR6] ;  /* 0x00000610040095b4 */ /* 0x0003e20008011000 */
[----:B------:R-:W-:Y:S01]  /*52c0*/  VOTEU.ALL UP1, P1 ;  /* 0x0000000000ff7886 */ /* 0x000fe20000820000 */
[----:B------:R-:W-:Y:S02]  /*52d0*/  @!UP0 UIADD3 UR8, UPT, UPT, UR29, 0x3180, URZ ;  /* 0x000031801d088890 */ /* 0x000fe4000fffe0ff */
[----:B------:R-:W-:Y:S02]  /*52e0*/  @!UP0 UIADD3 UR10, UPT, UPT, UR34, 0x60, URZ ;  /* 0x00000060220a8890 */ /* 0x000fe4000fffe0ff */
[----:B------:R3:W-:Y:S01]  /*52f0*/  @!UP1 UTMALDG.3D [UR24], [UR4], desc[UR6] ;  /* 0x00000618040095b4 */ /* 0x0007e20008011000 */
[----:B------:R-:W-:Y:S06]  /*5300*/  VOTEU.ALL UP1, P1 ;  /* 0x0000000000ff7886 */ /* 0x000fec0000820000 */
[----:B------:R5:W-:Y:S01]  /*5310*/  @!UP1 UTMALDG.3D [UR8], [UR4], desc[UR6] ;  /* 0x00000608040095b4 */ /* 0x000be20008011000 */
[----:B------:R-:W-:Y:S01]  /*5320*/  VOTEU.ALL UP1, P1 ;  /* 0x0000000000ff7886 */ /* 0x000fe20000820000 */
[----:B-1----:R-:W-:Y:S02]  /*5330*/  @!UP0 UIADD3 UR16, UPT, UPT, UR29, 0x3980, URZ ;  /* 0x000039801d108890 */ /* 0x002fe4000fffe0ff */
[----:B------:R-:W-:Y:S02]  /*5340*/  @!UP0 UIADD3 UR18, UPT, UPT, UR34, 0x70, URZ ;  /* 0x0000007022128890 */ /* 0x000fe4000fffe0ff */
[----:B---3--:R-:W-:Y:S02]  /*5350*/  @!UP0 UIADD3 UR24, UPT, UPT, UR29, 0x4180, URZ ;  /* 0x000041801d188890 */ /* 0x008fe4000fffe0ff */
[----:B------:R-:W-:Y:S05]  /*5360*/  @!UP0 UIADD3 UR26, UPT, UPT, UR34, 0x80, URZ ;  /* 0x00000080221a8890 */ /* 0x000fea000fffe0ff */
[----:B------:R1:W-:Y:S01]  /*5370*/  @!UP1 UTMALDG.3D [UR16], [UR4], desc[UR6] ;  /* 0x00000610040095b4 */ /* 0x0003e20008011000 */
[----:B------:R-:W-:Y:S01]  /*5380*/  VOTEU.ALL UP1, P1 ;  /* 0x0000000000ff7886 */ /* 0x000fe20000820000 */
[----:B-----5:R-:W-:Y:S02]  /*5390*/  @!UP0 UIADD3 UR8, UPT, UPT, UR29, 0x4980, URZ ;  /* 0x000049801d088890 */ /* 0x020fe4000fffe0ff */
        /* <DEDUP_REMOVED lines=13> */
[----:B------:R-:W-:Y:S01]  /*5470*/  @!UP1 UTMALDG.3D [UR24], [UR4], desc[UR6] ;  /* 0x00000618040095b4 */ /* 0x000fe20008011000 */
[----:B------:R-:W-:Y:S06]  /*5480*/  VOTEU.ALL UP1, P1 ;  /* 0x0000000000ff7886 */ /* 0x000fec0000820000 */
[----:B------:R3:W-:Y:S01]  /*5490*/  @!UP1 UTMALDG.3D [UR8], [UR4], desc[UR6] ;  /* 0x00000608040095b4 */ /* 0x0007e20008011000 */
[----:B------:R-:W-:Y:S02]  /*54a0*/  UPLOP3.LUT UP1, UPT, UPT, UPT, UPT, 0x80, 0x8 ;  /* 0x000000000008789c */ /* 0x000fe40003f2f070 */
[----:B-1----:R-:W-:Y:S02]  /*54b0*/  @!UP0 UIADD3 UR16, UPT, UPT, UR29, 0x6980, URZ ;  /* 0x000069801d108890 */ /* 0x002fe4000fffe0ff */
[----:B------:R-:W-:Y:S02]  /*54c0*/  @!UP0 UIADD3 UR18, UPT, UPT, UR34, 0xd0, URZ ;  /* 0x000000d022128890 */ /* 0x000fe4000fffe0ff */
[----:B---3--:R-:W-:Y:S02]  /*54d0*/  @!UP0 UIADD3 UR8, UPT, UPT, UR29, 0x7180, URZ ;  /* 0x000071801d088890 */ /* 0x008fe4000fffe0ff */
[----:B------:R-:W-:Y:S01]  /*54e0*/  @!UP0 UIADD3 UR10, UPT, UPT, UR34, 0xe0, URZ ;  /* 0x000000e0220a8890 */ /* 0x000fe2000fffe0ff */
[----:B------:R-:W-:Y:S05]  /*54f0*/  VOTEU.ALL UP0, P1 ;  /* 0x0000000000ff7886 */ /* 0x000fea0000800000 */
[----:B------:R1:W-:Y:S01]  /*5500*/  @!UP0 UTMALDG.3D [UR16], [UR4], desc[UR6] ;  /* 0x00000610040085b4 */ /* 0x0003e20008011000 */
[----:B------:R-:W-:Y:S05]  /*5510*/  VOTEU.ALL UP0, P1 ;  /* 0x0000000000ff7886 */ /* 0x000fea0000800000 */
[----:B------:R1:W-:Y:S01]  /*5520*/  @!UP0 UTMALDG.3D [UR8], [UR4], desc[UR6] ;  /* 0x00000608040085b4 */ /* 0x0003e20008011000 */
[----:B------:R1:W-:Y:S01]  /*5530*/  @!P1 SYNCS.ARRIVE.TRANS64.RED.A0TR RZ, [UR29+0xa0], R8 ;  /* 0x0000a008ffff99a7 */ /* 0x0003e2000830041d */
[----:B------:R-:W-:Y:S01]  /*5540*/  SYNCS.ARRIVE.TRANS64.RED.A1T0 RZ, [UR49], RZ ;  /* 0x000000ffffff79a7 */ /* 0x000fe20008100431 */
[----:B----4-:R-:W-:Y:S02]  /*5550*/  R2UR UR55, R4 ;  /* 0x00000000043772ca */ /* 0x010fe400000e0000 */
[----:B--2---:R-:W-:Y:S02]  /*5560*/  R2UR UR54, R0 ;  /* 0x00000000003672ca */ /* 0x004fe400000e0000 */
[----:B------:R-:W-:Y:S04]  /*5570*/  SEL R0, RZ, 0x1, P0 ;  /* 0x00000001ff007807 */ /* 0x000fe80000000000 */
[----:B------:R-:W-:Y:S05]  /*5580*/  LOP3.LUT R9, R9, R0, RZ, 0x3c, !PT ;  /* 0x0000000009097212 */ /* 0x000fea00078e3cff */
[----:B------:R-:W-:Y:S02]  /*5590*/  UIADD3 UR47, UPT, UPT, UR13, UR55, URZ ;  /* 0x000000370d2f7290 */ /* 0x000fe4000fffe0ff */
[----:B------:R-:W-:Y:S01]  /*55a0*/  UIADD3 UR46, UPT, UPT, UR14, UR54, URZ ;  /* 0x000000360e2e7290 */ /* 0x000fe2000fffe0ff */
[----:B-1----:R-:W-:Y:S11]  /*55b0*/  BRA.U UP3, `(.L_x_98) ;  /* 0xfffffff1036c7547 */ /* 0x002ff6000b83ffff */
[----:B------:R-:W-:Y:S07]  /*55c0*/  MOV R0, UR29 ;  /* 0x0000001d00007c02 */ /* 0x000fee0008000f00 */
.L_x_99:
[----:B-1----:R-:W-:-:S04]  /*55d0*/  SHF.L.U32 R3, R11, 0x1f, RZ ;  /* 0x0000001f0b037819 */ /* 0x002fc800000006ff */
[----:B------:R1:W2:Y:S03]  /*55e0*/  SYNCS.PHASECHK.TRANS64.TRYWAIT P0, [R0+URZ+0xa8], R3 ;  /* 0x0000a803000075a7 */ /* 0x0002a600080011ff */
[----:B--2---:R-:W-:Y:S05]  /*55f0*/  @!P0 NANOSLEEP.SYNCS 0x989680 ;  /* 0x009896800000895d */ /* 0x004fea0003900000 */
[----:B------:R-:W2:Y:S02]  /*5600*/  @!P0 SYNCS.PHASECHK.TRANS64 P0, [R0+URZ+0xa8], R3 ;  /* 0x0000a803000085a7 */ /* 0x000ea400080010ff */
[----:B--2---:R-:W-:Y:S05]  /*5610*/  @P0 EXIT ;  /* 0x000000000000094d */ /* 0x004fea0003800000 */
[----:B------:R-:W-:Y:S05]  /*5620*/  BRA `(.L_x_99) ;  /* 0xfffffffc00e87947 */ /* 0x000fea000383ffff */
.L_x_90:
[----:B------:R-:W-:-:S06]  /*5630*/  UISETP.GE.AND UP0, UPT, UR14, 0x4, UPT ;  /* 0x000000040e00788c */ /* 0x000fcc000bf06270 */
[----:B------:R-:W-:-:S13]  /*5640*/  PLOP3.LUT P0, PT, PT, PT, UP0, 0x80, 0x8 ;  /* 0x000000000008781c */ /* 0x000fda0003f0f008 */
[----:B------:R-:W-:Y:S05]  /*5650*/  @!P0 EXIT ;  /* 0x000000000000894d */ /* 0x000fea0003800000 */
[----:B------:R-:W-:Y:S01]  /*5660*/  BAR.SYNC.DEFER_BLOCKING 0x6, 0xa0 ;  /* 0x0182800000007b1d */ /* 0x000fe20000010000 */
[----:B------:R-:W-:-:S04]  /*5670*/  SHF.L.U32 R2, R2, 0x10, RZ ;  /* 0x0000001002027819 */ /* 0x000fc800000006ff */
[----:B------:R-:W-:Y:S01]  /*5680*/  LOP3.LUT R2, R2, 0x600000, RZ, 0xc0, !PT ;  /* 0x0060000002027812 */ /* 0x000fe200078ec0ff */
[----:B------:R-:W2:Y:S01]  /*5690*/  LDCU.64 UR8, c[0x0][0x888] ;  /* 0x00011100ff0877ac */ /* 0x000ea20008000a00 */
[----:B------:R-:W-:Y:S01]  /*56a0*/  UMOV UR4, 0x400 ;  /* 0x0000040000047882 */ /* 0x000fe20000000000 */
[----:B------:R-:W1:Y:S01]  /*56b0*/  LDCU.64 UR6, c[0x0][0x890] ;  /* 0x00011200ff0677ac */ /* 0x000e620008000a00 */
[----:B------:R-:W-:Y:S01]  /*56c0*/  ULEA UR4, UR5, UR4, 0x18 ;  /* 0x0000000405047291 */ /* 0x000fe2000f8ec0ff */
[----:B------:R-:W3:Y:S02]  /*56d0*/  LDCU UR41, c[0x0][0xb0c] ;  /* 0x00016180ff2977ac */ /* 0x000ee40008000800 */
[----:B------:R-:W-:Y:S01]  /*56e0*/  UMOV UR5, URZ ;  /* 0x000000ff00057c82 */ /* 0x000fe20008000000 */
[----:B------:R-:W4:Y:S05]  /*56f0*/  LDCU UR40, c[0x0][0xb30] ;  /* 0x00016600ff2877ac */ /* 0x000f2a0008000800 */
[----:B------:R-:W5:Y:S01]  /*5700*/  LDS R3, [UR4+0x150] ;  /* 0x00015004ff037984 */ /* 0x000f620008000800 */
[----:B--2---:R-:W-:Y:S01]  /*5710*/  IMAD.U32 R5, RZ, RZ, UR8 ;  /* 0x00000008ff057e24 */ /* 0x004fe2000f8e00ff */
[----:B------:R-:W-:Y:S01]  /*5720*/  UMOV UR4, URZ ;  /* 0x000000ff00047c82 */ /* 0x000fe20008000000 */
[----:B------:R-:W-:Y:S01]  /*5730*/  IMAD.U32 R4, RZ, RZ, UR9 ;  /* 0x00000009ff047e24 */ /* 0x000fe2000f8e00ff */
[----:B------:R-:W2:Y:S01]  /*5740*/  LDCU.64 UR8, c[0x0][0x8b0] ;  /* 0x00011600ff0877ac */ /* 0x000ea20008000a00 */
[----:B------:R-:W-:Y:S01]  /*5750*/  MOV R0, UR4 ;  /* 0x0000000400007c02 */ /* 0x000fe20008000f00 */
[----:B------:R1:W-:Y:S01]  /*5760*/  STL [R1+0xe8], R5 ;  /* 0x0000e80501007387 */ /* 0x0003e20000100800 */
[----:B------:R-:W1:Y:S03]  /*5770*/  LDCU.64 UR42, c[0x0][0xb28] ;  /* 0x00016500ff2a77ac */ /* 0x000e660008000a00 */
[----:B------:R3:W-:Y:S01]  /*5780*/  STL [R1+0xe4], R4 ;  /* 0x0000e40401007387 */ /* 0x0007e20000100800 */
[----:B------:R-:W-:Y:S01]  /*5790*/  UMOV UR45, URZ ;  /* 0x000000ff002d7c82 */ /* 0x000fe20008000000 */
[----:B------:R-:W-:Y:S01]  /*57a0*/  UMOV UR17, URZ ;  /* 0x000000ff00117c82 */ /* 0x000fe20008000000 */
[----:B-1----:R-:W-:Y:S01]  /*57b0*/  IMAD.U32 R5, RZ, RZ, UR6 ;  /* 0x00000006ff057e24 */ /* 0x002fe2000f8e00ff */
[----:B---3--:R-:W-:-:S04]  /*57c0*/  MOV R4, UR7 ;  /* 0x0000000700047c02 */ /* 0x008fc80008000f00 */
[----:B------:R2:W-:Y:S01]  /*57d0*/  STL [R1+0x100], R5 ;  /* 0x0001000501007387 */ /* 0x0005e20000100800 */
[----:B------:R-:W1:Y:S03]  /*57e0*/  LDCU.64 UR6, c[0x0][0x8a8] ;  /* 0x00011500ff0677ac */ /* 0x000e660008000a00 */
[----:B------:R3:W-:Y:S01]  /*57f0*/  STL [R1+0xfc], R4 ;  /* 0x0000fc0401007387 */ /* 0x0007e20000100800 */
[----:B-----5:R-:W-:Y:S02]  /*5800*/  IMAD.IADD R2, R3, 0x1, R2 ;  /* 0x0000000103027824 */ /* 0x020fe400078e0202 */
[----:B--2---:R-:W-:Y:S01]  /*5810*/  IMAD.U32 R5, RZ, RZ, UR8 ;  /* 0x00000008ff057e24 */ /* 0x004fe2000f8e00ff */
[----:B---3--:R-:W-:Y:S01]  /*5820*/  MOV R4, UR9 ;  /* 0x0000000900047c02 */ /* 0x008fe20008000f00 */
[----:B------:R-:W2:Y:S03]  /*5830*/  LDCU.128 UR8, c[0x0][0xb10] ;  /* 0x00016200ff0877ac */ /* 0x000ea60008000c00 */
[----:B------:R1:W-:Y:S04]  /*5840*/  STL [R1+0xf8], R5 ;  /* 0x0000f80501007387 */ /* 0x0003e80000100800 */
[----:B------:R3:W-:Y:S01]  /*5850*/  STL [R1+0xf4], R4 ;  /* 0x0000f40401007387 */ /* 0x0007e20000100800 */
[----:B--2---:R-:W-:-:S02]  /*5860*/  MOV R3, UR8 ;  /* 0x0000000800037c02 */ /* 0x004fc40008000f00 */
[----:B------:R-:W-:Y:S01]  /*5870*/  MOV R248, UR10 ;  /* 0x0000000a00f87c02 */ /* 0x000fe20008000f00 */
[----:B-1----:R-:W-:Y:S01]  /*5880*/  IMAD.U32 R5, RZ, RZ, UR6 ;  /* 0x00000006ff057e24 */ /* 0x002fe2000f8e00ff */
[----:B---3--:R-:W-:-:S04]  /*5890*/  MOV R4, UR7 ;  /* 0x0000000700047c02 */ /* 0x008fc80008000f00 */
[----:B------:R-:W-:Y:S04]  /*58a0*/  STL [R1+0xf0], R5 ;  /* 0x0000f00501007387 */ /* 0x000fe80000100800 */
[----:B------:R1:W-:Y:S04]  /*58b0*/  STL [R1+0xec], R4 ;  /* 0x0000ec0401007387 */ /* 0x0003e80000100800 */
[----:B------:R2:W-:Y:S01]  /*58c0*/  STL [R1+0x118], R3 ;  /* 0x0001180301007387 */ /* 0x0005e20000100800 */
[----:B-1----:R-:W-:Y:S02]  /*58d0*/  IMAD.U32 R4, RZ, RZ, UR9 ;  /* 0x00000009ff047e24 */ /* 0x002fe4000f8e00ff */
[----:B--2---:R-:W-:-:S03]  /*58e0*/  IMAD.U32 R3, RZ, RZ, UR11 ;  /* 0x0000000bff037e24 */ /* 0x004fc6000f8e00ff */
[----:B------:R-:W-:Y:S04]  /*58f0*/  STL [R1+0x114], R4 ;  /* 0x0001140401007387 */ /* 0x000fe80000100800 */
[----:B------:R1:W-:Y:S04]  /*5900*/  STL [R1+0x110], R3 ;  /* 0x0001100301007387 */ /* 0x0003e80000100800 */
[----:B------:R2:W-:Y:S01]  /*5910*/  STL [R1+0x12c], R0 ;  /* 0x00012c0001007387 */ /* 0x0005e20000100800 */
[----:B-1----:R-:W-:-:S05]  /*5920*/  MOV R3, UR5 ;  /* 0x0000000500037c02 */ /* 0x002fca0008000f00 */
[----:B------:R2:W-:Y:S04]  /*5930*/  STL [R1+0x128], R3 ;  /* 0x0001280301007387 */ /* 0x0005e80000100800 */
[----:B----4-:R2:W-:Y:S02]  /*5940*/  STL [R1+0x124], R0 ;  /* 0x0001240001007387 */ /* 0x0105e40000100800 */
.L_x_126:
[----:B-1----:R-:W1:Y:S01]  /*5950*/  S2UR UR20, SR_CgaCtaId ;  /* 0x00000000001479c3 */ /* 0x002e620000008800 */
[----:B--2---:R-:W2:Y:S01]  /*5960*/  LDL R0, [R1+0x128] ;  /* 0x0001280001007983 */ /* 0x004ea20000100800 */
[----:B------:R-:W-:Y:S01]  /*5970*/  UMOV UR16, 0x400 ;  /* 0x0000040000107882 */ /* 0x000fe20000000000 */
[----:B--2---:R-:W-:Y:S01]  /*5980*/  R2UR UR5, R0 ;  /* 0x00000000000572ca */ /* 0x004fe200000e0000 */
[----:B-1----:R-:W-:Y:S04]  /*5990*/  ULEA UR16, UR20, UR16, 0x18 ;  /* 0x0000001014107291 */ /* 0x002fe8000f8ec0ff */
[----:B------:R-:W-:Y:S08]  /*59a0*/  ULEA UR4, UR17, UR16, 0x3 ;  /* 0x0000001011047291 */ /* 0x000ff0000f8e18ff */
[----:B------:R-:W-:Y:S05]  /*59b0*/  IMAD.U32 R0, RZ, RZ, UR5 ;  /* 0x00000005ff007e24 */ /* 0x000fea000f8e00ff */
[----:B---3--:R-:W-:Y:S04]  /*59c0*/  SHF.L.U32 R3, R0, 0x1f, RZ ;  /* 0x0000001f00037819 */ /* 0x008fe800000006ff */
[----:B------:R-:W1:Y:S02]  /*59d0*/  SYNCS.PHASECHK.TRANS64.TRYWAIT P0, [UR4+0xc0], R3 ;  /* 0x0000c003ff0075a7 */ /* 0x000e640008001104 */
[----:B-1---5:R-:W-:Y:S05]  /*59e0*/  @!P0 BRA `(.L_x_100) ;  /* 0x0000009c00d08947 */ /* 0x022fea0003800000 */
.L_x_170:
[----:B------:R-:W-:Y:S02]  /*59f0*/  ULEA UR5, UR17, UR16, 0x4 ;  /* 0x0000001011057291 */ /* 0x000fe4000f8e20ff */
[----:B------:R-:W-:Y:S01]  /*5a00*/  UIADD3 UR4, UPT, UPT, UR4, 0xd0, URZ ;  /* 0x000000d004047890 */ /* 0x000fe2000fffe0ff */
[----:B------:R-:W2:Y:S03]  /*5a10*/  LDCU UR10, c[0x0][0xb24] ;  /* 0x00016480ff0a77ac */ /* 0x000ea60008000800 */
[----:B------:R-:W-:Y:S03]  /*5a20*/  UPRMT UR4, URZ, 0x654, UR4 ;  /* 0x00000654ff047896 */ /* 0x000fe60008000004 */
[----:B------:R-:W3:Y:S01]  /*5a30*/  LDS.128 R4, [UR5+0x130] ;  /* 0x00013005ff047984 */ /* 0x000ee20008000c00 */
[----:B------:R-:W-:Y:S01]  /*5a40*/  @!PT LDS RZ, [RZ] ;  /* 0x00000000fffff984 */ /* 0x000fe20000000800 */
[----:B------:R-:W-:Y:S01]  /*5a50*/  @!PT LDS RZ, [RZ] ;  /* 0x00000000fffff984 */ /* 0x000fe20000000800 */
[----:B------:R-:W-:Y:S01]  /*5a60*/  @!PT LDS RZ, [RZ] ;  /* 0x00000000fffff984 */ /* 0x000fe20000000800 */
[----:B------:R-:W-:Y:S01]  /*5a70*/  @!PT LDS RZ, [RZ] ;  /* 0x00000000fffff984 */ /* 0x000fe20000000800 */
[----:B------:R4:W-:Y:S07]  /*5a80*/  MEMBAR.ALL.CTA ;  /* 0x0000000000007992 */ /* 0x0009ee0000008000 */
[----:B----4-:R-:W4:Y:S02]  /*5a90*/  FENCE.VIEW.ASYNC.S ;  /* 0x00000000000073c6 */ /* 0x010f240000000000 */
[----:B----4-:R-:W-:Y:S01]  /*5aa0*/  SYNCS.ARRIVE.TRANS64.RED.A1T0 RZ, [UR4], RZ ;  /* 0x000000ffffff79a7 */ /* 0x010fe20008100404 */
[----:B---3--:R-:W-:Y:S11]  /*5ab0*/  LOP3.LUT P0, RZ, R6, 0x1, RZ, 0xc0, !PT ;  /* 0x0000000106ff7812 */ /* 0x008ff6000780c0ff */
[----:B------:R-:W-:Y:S02]  /*5ac0*/  @!UPT UIADD3 URZ, UPT, UPT, URZ, URZ, URZ ;  /* 0x000000fffffff290 */ /* 0x000fe4000fffe0ff */
[----:B------:R-:W-:Y:S01]  /*5ad0*/  VOTEU.ANY UP0, P0 ;  /* 0x0000000000ff7886 */ /* 0x000fe20000000100 */
[----:B------:R-:W-:Y:S01]  /*5ae0*/  PLOP3.LUT P3, PT, PT, PT, UP0, 0x80, 0x8 ;  /* 0x000000000008781c */ /* 0x000fe20003f6f008 */
[----:B------:R-:W-:Y:S01]  /*5af0*/  UP2UR UR5, UPR, URZ, 0x1 ;  /* 0x00000001ff057883 */ /* 0x000fe20008000000 */
[----:B------:R-:W-:Y:S02]  /*5b00*/  PLOP3.LUT P1, PT, PT, PT, UP0, 0x80, 0x8 ;  /* 0x000000000008781c */ /* 0x000fe40003f2f008 */
[----:B------:R-:W-:Y:S02]  /*5b10*/  PLOP3.LUT P2, PT, PT, PT, UP0, 0x80, 0x8 ;  /* 0x000000000008781c */ /* 0x000fe40003f4f008 */
[----:B------:R-:W-:Y:S01]  /*5b20*/  PLOP3.LUT P0, PT, PT, PT, UP0, 0x80, 0x8 ;  /* 0x000000000008781c */ /* 0x000fe20003f0f008 */
[----:B------:R-:W-:Y:S01]  /*5b30*/  IMAD.U32 R11, RZ, RZ, UR5 ;  /* 0x00000005ff0b7e24 */ /* 0x000fe2000f8e00ff */
[----:B--2---:R-:W-:Y:S04]  /*5b40*/  UISETP.GE.AND UP0, UPT, UR10, 0x1, UPT ;  /* 0x000000010a00788c */ /* 0x004fe8000bf06270 */
[----:B------:R2:W-:Y:S01]  /*5b50*/  STL [R1+0x130], R11 ;  /* 0x0001300b01007387 */ /* 0x0005e20000100800 */
[----:B-1----:R-:W-:Y:S02]  /*5b60*/  @P3 MOV R3, R4 ;  /* 0x0000000400033202 */ /* 0x002fe40000000f00 */
[----:B------:R-:W-:Y:S02]  /*5b70*/  @P1 LOP3.LUT R0, R5, 0xffff, RZ, 0xc0, !PT ;  /* 0x0000ffff05001812 */ /* 0x000fe400078ec0ff */
[----:B------:R-:W-:Y:S02]  /*5b80*/  @P2 R2UR UR39, R3 ;  /* 0x00000000032722ca */ /* 0x000fe400000e0000 */
[----:B------:R-:W-:Y:S01]  /*5b90*/  @P0 R2UR UR38, R0 ;  /* 0x00000000002602ca */ /* 0x000fe200000e0000 */
[----:B------:R-:W-:Y:S03]  /*5ba0*/  @!UPT UIADD3 URZ, UPT, UPT, URZ, URZ, URZ ;  /* 0x000000fffffff290 */ /* 0x000fe6000fffe0ff */
[----:B------:R-:W-:Y:S11]  /*5bb0*/  BRA.U !UP0, `(.L_x_101) ;  /* 0x0000000108e87547 */ /* 0x000ff6000b800000 */
[----:B------:R-:W1:Y:S01]  /*5bc0*/  LDCU UR7, c[0x0][0x370] ;  /* 0x00006e00ff0777ac */ /* 0x000e620008000800 */
[----:B------:R-:W3:Y:S01]  /*5bd0*/  LDL R10, [R1+0x110] ;  /* 0x00011000010a7983 */ /* 0x000ee20000100800 */
[----:B------:R-:W-:Y:S01]  /*5be0*/  R2UR UR21, R248 ;  /* 0x00000000f81572ca */ /* 0x000fe200000e0000 */
[----:B------:R-:W4:Y:S02]  /*5bf0*/  LDCU UR4, c[0x0][0x374] ;  /* 0x00006e80ff0477ac */ /* 0x000f240008000800 */
[----:B------:R-:W5:Y:S01]  /*5c00*/  LDL R9, [R1+0x118] ;  /* 0x0001180001097983 */ /* 0x000f620000100800 */
[----:B------:R-:W-:Y:S03]  /*5c10*/  UISETP.NE.AND UP1, UPT, UR41, 0x1, UPT ;  /* 0x000000012900788c */ /* 0x000fe6000bf25270 */
[----:B------:R-:W2:Y:S01]  /*5c20*/  LDL R8, [R1+0x114] ;  /* 0x0001140001087983 */ /* 0x000ea20000100800 */
[----:B------:R-:W-:Y:S05]  /*5c30*/  UISETP.NE.AND UP2, UPT, UR10, 0x1, UPT ;  /* 0x000000010a00788c */ /* 0x000fea000bf45270 */
[----:B------:R-:W-:Y:S01]  /*5c40*/  UISETP.NE.AND UP0, UPT, UR21, 0x1, UPT ;  /* 0x000000011500788c */ /* 0x000fe2000bf05270 */
[----:B--2---:R-:W-:Y:S02]  /*5c50*/  R2UR UR11, R8 ;  /* 0x00000000080b72ca */ /* 0x004fe400000e0000 */
[----:B---3--:R-:W-:Y:S02]  /*5c60*/  R2UR UR6, R10 ;  /* 0x000000000a0672ca */ /* 0x008fe400000e0000 */
[----:B-----5:R-:W-:Y:S11]  /*5c70*/  R2UR UR5, R9 ;  /* 0x00000000090572ca */ /* 0x020ff600000e0000 */
[----:B----4-:R-:W-:Y:S02]  /*5c80*/  UIMAD.WIDE.U32 UR8, UR4, UR6, URZ ;  /* 0x00000006040872a5 */ /* 0x010fe4000f8e00ff */
[----:B------:R-:W-:Y:S01]  /*5c90*/  UIMAD.WIDE.U32 UR12, UR38, UR6, URZ ;  /* 0x00000006260c72a5 */ /* 0x000fe2000f8e00ff */
[----:B------:R-:W2:Y:S01]  /*5ca0*/  LDCU UR6, c[0x0][0xb20] ;  /* 0x00016400ff0677ac */ /* 0x000ea20008000800 */
[----:B------:R-:W-:Y:S02]  /*5cb0*/  UIMAD.WIDE.U32 UR18, UR39, UR5, URZ ;  /* 0x00000005271272a5 */ /* 0x000fe4000f8e00ff */
[----:B-1----:R-:W-:Y:S03]  /*5cc0*/  UIMAD.WIDE.U32 UR14, UR7, UR5, URZ ;  /* 0x00000005070e72a5 */ /* 0x002fe6000f8e00ff */
[----:B------:R-:W-:Y:S02]  /*5cd0*/  UMOV UR5, UR9 ;  /* 0x0000000900057c82 */ /* 0x000fe40008000000 */
[----:B--2---:R-:W-:Y:S03]  /*5ce0*/  @UP0 USHF.R.U32.HI UR4, URZ, UR6, UR5 ;  /* 0x00000006ff040299 */ /* 0x004fe60008011605 */
[----:B------:R-:W-:Y:S01]  /*5cf0*/  UMOV UR5, UR13 ;  /* 0x0000000d00057c82 */ /* 0x000fe20008000000 */
[----:B------:R-:W-:Y:S02]  /*5d00*/  UIMAD.WIDE.U32 UR8, UR4, UR42, URZ ;  /* 0x0000002a040872a5 */ /* 0x000fe4000f8e00ff */
[----:B------:R-:W-:Y:S03]  /*5d10*/  USHF.R.U32.HI UR6, URZ, UR6, UR5 ;  /* 0x00000006ff067299 */ /* 0x000fe60008011605 */
[----:B------:R-:W-:Y:S01]  /*5d20*/  UMOV UR5, UR15 ;  /* 0x0000000f00057c82 */ /* 0x000fe20008000000 */
[----:B------:R-:W-:Y:S02]  /*5d30*/  USEL UR6, UR38, UR6, !UP0 ;  /* 0x0000000626067287 */ /* 0x000fe4000c000000 */
[----:B------:R-:W-:Y:S01]  /*5d40*/  @UP1 USHF.R.U32.HI UR7, URZ, UR11, UR5 ;  /* 0x0000000bff071299 */ /* 0x000fe20008011605 */
[----:B------:R-:W-:Y:S02]  /*5d50*/  UMOV UR8, UR9 ;  /* 0x0000000900087c82 */ /* 0x000fe40008000000 */
[----:B------:R-:W-:Y:S01]  /*5d60*/  UMOV UR5, UR19 ;  /* 0x0000001300057c82 */ /* 0x000fe20008000000 */
[----:B------:R-:W-:Y:S02]  /*5d70*/  UIMAD.WIDE.U32 UR12, UR7, UR42, URZ ;  /* 0x0000002a070c72a5 */ /* 0x000fe4000f8e00ff */
[----:B------:R-:W-:Y:S02]  /*5d80*/  @UP2 USHF.R.U32.HI UR4, URZ, UR43, UR8 ;  /* 0x0000002bff042299 */ /* 0x000fe40008011608 */
[----:B------:R-:W-:Y:S02]  /*5d90*/  USHF.R.U32.HI UR5, URZ, UR11, UR5 ;  /* 0x0000000bff057299 */ /* 0x000fe40008011605 */
[----:B------:R-:W-:Y:S02]  /*5da0*/  UIMAD UR4, UR10, UR4, URZ ;  /* 0x000000040a0472a4 */ /* 0x000fe4000f8e02ff */
[----:B------:R-:W-:Y:S02]  /*5db0*/  USEL UR5, UR39, UR5, !UP1 ;  /* 0x0000000527057287 */ /* 0x000fe4000c800000 */
[----:B------:R-:W-:Y:S01]  /*5dc0*/  UISETP.GE.AND UP0, UPT, UR6, UR4, UPT ;  /* 0x000000040600728c */ /* 0x000fe2000bf06270 */
[----:B------:R-:W-:Y:S01]  /*5dd0*/  UMOV UR8, UR13 ;  /* 0x0000000d00087c82 */ /* 0x000fe20008000000 */
[----:B------:R-:W-:Y:S02]  /*5de0*/  UIMAD.WIDE.U32 UR12, UR6, UR42, URZ ;  /* 0x0000002a060c72a5 */ /* 0x000fe4000f8e00ff */
[----:B------:R-:W-:Y:S04]  /*5df0*/  @UP2 USHF.R.U32.HI UR7, URZ, UR43, UR8 ;  /* 0x0000002bff072299 */ /* 0x000fe80008011608 */
[----:B------:R-:W-:Y:S01]  /*5e00*/  UIMAD UR8, UR10, UR7, URZ ;  /* 0x000000070a0872a4 */ /* 0x000fe2000f8e02ff */
[----:B------:R-:W-:Y:S03]  /*5e10*/  UMOV UR4, UR13 ;  /* 0x0000000d00047c82 */ /* 0x000fe60008000000 */
[----:B------:R-:W-:Y:S02]  /*5e20*/  UISETP.GE.OR UP0, UPT, UR5, UR8, UP0 ;  /* 0x000000080500728c */ /* 0x000fe40008706670 */
[----:B------:R-:W-:Y:S02]  /*5e30*/  USHF.R.U32.HI UR4, URZ, UR43, UR4 ;  /* 0x0000002bff047299 */ /* 0x000fe40008011604 */
[----:B------:R-:W-:Y:S02]  /*5e40*/  UIMAD.WIDE.U32 UR8, UR5, UR42, URZ ;  /* 0x0000002a050872a5 */ /* 0x000fe4000f8e00ff */
[----:B------:R-:W-:Y:S02]  /*5e50*/  USEL UR12, UR6, UR4, !UP2 ;  /* 0x00000004060c7287 */ /* 0x000fe4000d000000 */
[----:B------:R-:W-:Y:S02]  /*5e60*/  UIADD3 UR8, UPT, UPT, -UR5, URZ, URZ ;  /* 0x000000ff05087290 */ /* 0x000fe4000fffe1ff */
[----:B------:R-:W-:Y:S01]  /*5e70*/  UIADD3 UR11, UPT, UPT, -UR12, URZ, URZ ;  /* 0x000000ff0c0b7290 */ /* 0x000fe2000fffe1ff */
[----:B------:R-:W-:Y:S01]  /*5e80*/  @!UP0 UMOV UR4, UR9 ;  /* 0x0000000900048c82 */ /* 0x000fe20008000000 */
[----:B------:R-:W-:Y:S02]  /*5e90*/  UIADD3 UR9, UPT, UPT, -UR6, URZ, URZ ;  /* 0x000000ff06097290 */ /* 0x000fe4000fffe1ff */
[----:B------:R-:W-:Y:S02]  /*5ea0*/  @!UP0 USHF.R.U32.HI UR4, URZ, UR43, UR4 ;  /* 0x0000002bff048299 */ /* 0x000fe40008011604 */
[----:B------:R-:W-:Y:S02]  /*5eb0*/  UIMAD UR11, UR10, UR11, UR6 ;  /* 0x0000000b0a0b72a4 */ /* 0x000fe4000f8e0206 */
[----:B------:R-:W-:Y:S04]  /*5ec0*/  @!UP0 USEL UR4, UR5, UR4, !UP2 ;  /* 0x0000000405048287 */ /* 0x000fe8000d000000 */
[----:B------:R-:W-:Y:S02]  /*5ed0*/  @!UP0 UIMAD UR11, UR7, UR11, UR4 ;  /* 0x0000000b070b82a4 */ /* 0x000fe4000f8e0204 */
[----:B------:R-:W-:Y:S02]  /*5ee0*/  @!UP0 UIADD3 UR12, UPT, UPT, UR12, -UR4, URZ ;  /* 0x800000040c0c8290 */ /* 0x000fe4000fffe0ff */
[----:B------:R-:W-:Y:S02]  /*5ef0*/  UIMAD UR7, UR41, UR8, UR39 ;  /* 0x00000008290772a4 */ /* 0x000fe4000f8e0227 */
[----:B------:R-:W-:Y:S02]  /*5f00*/  @!UP0 UIMAD UR6, UR12, UR10, UR5 ;  /* 0x0000000a0c0682a4 */ /* 0x000fe4000f8e0205 */
[----:B------:R-:W-:Y:S01]  /*5f10*/  UIMAD UR4, UR21, UR9, UR38 ;  /* 0x00000009150472a4 */ /* 0x000fe2000f8e0226 */
[----:B------:R-:W-:Y:S02]  /*5f20*/  @!UP0 UMOV UR5, UR11 ;  /* 0x0000000b00058c82 */ /* 0x000fe40008000000 */
[----:B------:R-:W-:Y:S02]  /*5f30*/  UIMAD UR39, UR5, UR41, UR7 ;  /* 0x00000029052772a4 */ /* 0x000fe4000f8e0207 */
[----:B------:R-:W-:Y:S11]  /*5f40*/  UIMAD UR38, UR6, UR21, UR4 ;  /* 0x00000015062672a4 */ /* 0x000ff6000f8e0204 */
[----:B------:R-:W-:Y:S01]  /*5f50*/  @!UPT UIADD3 URZ, UPT, UPT, URZ, URZ, URZ ;  /* 0x000000fffffff290 */ /* 0x000fe2000fffe0ff */
.L_x_101:
[----:B------:R-:W-:Y:S01]  /*5f60*/  UISETP.NE.AND UP0, UPT, UR40, 0x1, UPT ;  /* 0x000000012800788c */ /* 0x000fe2000bf05270 */
[----:B------:R-:W3:Y:S04]  /*5f70*/  LDL R0, [R1+0x100] ;  /* 0x0001000001007983 */ /* 0x000ee80000100800 */
[----:B------:R-:W4:Y:S04]  /*5f80*/  LDL R3, [R1+0xfc] ;  /* 0x0000fc0001037983 */ /* 0x000f280000100800 */
[----:B------:R1:W5:Y:S02]  /*5f90*/  LDL R10, [R1+0xe0] ;  /* 0x0000e000010a7983 */ /* 0x0003640000100800 */
[----:B------:R-:W2:Y:S01]  /*5fa0*/  @!UP0 LDCU.128 UR12, c[0x0][0xb10] ;  /* 0x00016200ff0c87ac */ /* 0x000ea20008000c00 */
[----:B------:R-:W1:Y:S01]  /*5fb0*/  @!UP0 LDCU UR5, c[0x0][0xb0c] ;  /* 0x00016180ff0587ac */ /* 0x000e620008000800 */
[----:B------:R-:W1:Y:S01]  /*5fc0*/  @!UP0 LDCU UR10, c[0x0][0xb20] ;  /* 0x00016400ff0a87ac */ /* 0x000e620008000800 */
[----:B--2---:R-:W-:Y:S02]  /*5fd0*/  UIMAD.WIDE.U32 UR8, UR39, UR12, URZ ;  /* 0x0000000c270872a5 */ /* 0x004fe4000f8e00ff */
[----:B------:R-:W-:Y:S02]  /*5fe0*/  UIMAD.WIDE.U32 UR6, UR38, UR15, URZ ;  /* 0x0000000f260672a5 */ /* 0x000fe4000f8e00ff */
[----:B------:R-:W-:Y:S03]  /*5ff0*/  @!UP0 UISETP.NE.AND UP1, UPT, UR14, 0x1, UPT ;  /* 0x000000010e00888c */ /* 0x000fe6000bf25270 */
[----:B------:R-:W-:Y:S01]  /*6000*/  @!UP0 UMOV UR4, UR9 ;  /* 0x0000000900048c82 */ /* 0x000fe20008000000 */
[----:B-1----:R-:W-:Y:S02]  /*6010*/  @!UP0 UISETP.NE.AND UP2, UPT, UR5, 0x1, UPT ;  /* 0x000000010500888c */ /* 0x002fe4000bf45270 */
[----:B------:R-:W-:Y:S01]  /*6020*/  @!UP0 USHF.R.U32.HI UR4, URZ, UR13, UR4 ;  /* 0x0000000dff048299 */ /* 0x000fe20008011604 */
[----:B------:R-:W-:Y:S02]  /*6030*/  @!UP0 UMOV UR6, UR7 ;  /* 0x0000000700068c82 */ /* 0x000fe40008000000 */
[----:B------:R-:W-:Y:S02]  /*6040*/  @!UP0 USHF.R.U32.HI UR6, URZ, UR10, UR6 ;  /* 0x0000000aff068299 */ /* 0x000fe40008011606 */
[----:B------:R-:W-:Y:S02]  /*6050*/  @!UP0 USEL UR7, UR39, UR4, !UP2 ;  /* 0x0000000427078287 */ /* 0x000fe4000d000000 */
[----:B------:R-:W-:Y:S04]  /*6060*/  @!UP0 USEL UR6, UR38, UR6, !UP1 ;  /* 0x0000000626068287 */ /* 0x000fe8000c800000 */
[----:B------:R-:W-:Y:S02]  /*6070*/  @!UP0 UIADD3 UR4, UPT, UPT, -UR7, UR6, URZ ;  /* 0x0000000607048290 */ /* 0x000fe4000fffe1ff */
[----:B------:R-:W-:Y:S02]  /*6080*/  @!UP0 UIADD3 UR6, UPT, UPT, UR7, -UR6, URZ ;  /* 0x8000000607068290 */ /* 0x000fe4000fffe0ff */
[----:B------:R-:W-:Y:S02]  /*6090*/  UIADD3 UR7, UPT, UPT, UR17, 0x1, URZ ;  /* 0x0000000111077890 */ /* 0x000fe4000fffe0ff */
[----:B------:R-:W-:Y:S02]  /*60a0*/  @!UP0 UIMAD UR39, UR4, UR5, UR39 ;  /* 0x00000005042782a4 */ /* 0x000fe4000f8e0227 */
[----:B------:R-:W-:Y:S01]  /*60b0*/  @!UP0 UIMAD UR38, UR6, UR14, UR38 ;  /* 0x0000000e062682a4 */ /* 0x000fe2000f8e0226 */
[----:B---3--:R-:W-:Y:S02]  /*60c0*/  R2UR UR18, R0 ;  /* 0x00000000001272ca */ /* 0x008fe400000e0000 */
[----:B----4-:R-:W-:Y:S01]  /*60d0*/  R2UR UR11, R3 ;  /* 0x00000000030b72ca */ /* 0x010fe200000e0000 */
[----:B------:R-:W-:Y:S05]  /*60e0*/  IMAD.U32 R3, RZ, RZ, UR7 ;  /* 0x00000007ff037e24 */ /* 0x000fea000f8e00ff */
[----:B------:R1:W-:Y:S05]  /*60f0*/  STL [R1+0x11c], R3 ;  /* 0x00011c0301007387 */ /* 0x0003ea0000100800 */
[----:B------:R-:W-:Y:S04]  /*6100*/  UISETP.NE.U32.AND UP3, UPT, UR18, URZ, UPT ;  /* 0x000000ff1200728c */ /* 0x000fe8000bf65070 */
[----:B------:R-:W-:Y:S09]  /*6110*/  UISETP.NE.AND.EX UP3, UPT, UR11, URZ, UPT, UP3 ;  /* 0x000000ff0b00728c */ /* 0x000ff2000bf65330 */
[----:B------:R-:W-:Y:S05]  /*6120*/  BRA.U !UP3, `(.L_x_102) ;  /* 0x000000010b5c7547 */ /* 0x000fea000b800000 */
[----:B------:R-:W2:Y:S01]  /*6130*/  LDCU.64 UR8, c[0x0][0x358] ;  /* 0x00006b00ff0877ac */ /* 0x000ea20008000a00 */
[----:B------:R-:W3:Y:S01]  /*6140*/  LDL R8, [R1+0xe8] ;  /* 0x0000e80001087983 */ /* 0x000ee20000100800 */
[----:B------:R-:W-:Y:S03]  /*6150*/  R2UR UR6, R0 ;  /* 0x00000000000672ca */ /* 0x000fe600000e0000 */
[----:B-1----:R-:W4:Y:S02]  /*6160*/  LDL R3, [R1+0xe4] ;  /* 0x0000e40001037983 */ /* 0x002f240000100800 */
[----:B----4-:R-:W-:Y:S01]  /*6170*/  R2UR UR4, R3 ;  /* 0x00000000030472ca */ /* 0x010fe200000e0000 */
[----:B------:R-:W-:Y:S01]  /*6180*/  IMAD.MOV.U32 R3, RZ, RZ, 0x1 ;  /* 0x00000001ff037424 */ /* 0x000fe200078e00ff */
[----:B---3--:R-:W-:Y:S11]  /*6190*/  R2UR UR5, R8 ;  /* 0x00000000080572ca */ /* 0x008ff600000e0000 */
[----:B------:R-:W-:Y:S02]  /*61a0*/  @!UPT UIADD3 URZ, UPT, UPT, URZ, URZ, URZ ;  /* 0x000000fffffff290 */ /* 0x000fe4000fffe0ff */
[----:B------:R-:W-:Y:S04]  /*61b0*/  UISETP.NE.U32.AND UP0, UPT, UR5, URZ, UPT ;  /* 0x000000ff0500728c */ /* 0x000fe8000bf05070 */
[----:B------:R-:W-:Y:S06]  /*61c0*/  UISETP.NE.AND.EX UP0, UPT, UR4, URZ, UPT, UP0 ;  /* 0x000000ff0400728c */ /* 0x000fec000bf05300 */
[----:B------:R-:W-:Y:S05]  /*61d0*/  PLOP3.LUT P0, PT, PT, PT, UP0, 0x80, 0x8 ;  /* 0x000000000008781c */ /* 0x000fea0003f0f008 */
[----:B------:R-:W1:Y:S01]  /*61e0*/  @UP0 LDCU.64 UR4, c[0x0][0x888] ;  /* 0x00011100ff0407ac */ /* 0x000e620008000a00 */
[----:B------:R-:W-:Y:S07]  /*61f0*/  @UP0 UIMAD UR6, UR36, UR6, URZ ;  /* 0x00000006240602a4 */ /* 0x000fee000f8e02ff */
[----:B-----5:R-:W-:Y:S01]  /*6200*/  @P0 PRMT R10, R3, 0x7610, R10 ;  /* 0x00007610030a0816 */ /* 0x020fe2000000000a */
[----:B-1----:R-:W-:Y:S06]  /*6210*/  @UP0 UIMAD.WIDE UR4, UR6, 0x4, UR4 ;  /* 0x00000004060408a5 */ /* 0x002fec000f8e0204 */
[----:B------:R-:W-:Y:S02]  /*6220*/  IMAD.U32 R8, RZ, RZ, UR4 ;  /* 0x00000004ff087e24 */ /* 0x000fe4000f8e00ff */
[----:B------:R-:W-:Y:S05]  /*6230*/  IMAD.U32 R9, RZ, RZ, UR5 ;  /* 0x00000005ff097e24 */ /* 0x000fea000f8e00ff */
[----:B--2---:R-:W2:Y:S02]  /*6240*/  @P0 LDG.E R0, desc[UR8][R8.64] ;  /* 0x0000000808000981 */ /* 0x004ea4000c1e1900 */
[----:B--2---:R-:W-:Y:S01]  /*6250*/  @P0 R2UR UR44, R0 ;  /* 0x00000000002c02ca */ /* 0x004fe200000e0000 */
[----:B------:R-:W-:Y:S05]  /*6260*/  IMAD.MOV.U32 R0, RZ, RZ, 0x1 ;  /* 0x00000001ff007424 */ /* 0x000fea00078e00ff */
[----:B------:R-:W-:Y:S05]  /*6270*/  @!P0 PRMT R10, R0, 0x7610, R10 ;  /* 0x00007610000a8816 */ /* 0x000fea000000000a */
[----:B------:R2:W-:Y:S03]  /*6280*/  STL.S16 [R1+0xe0], R10 ;  /* 0x0000e00a01007387 */ /* 0x0005e60000100600 */
[----:B------:R-:W3:Y:S02]  /*6290*/  @!UP0 LDCU UR44, c[0x0][0x880] ;  /* 0x00011000ff2c87ac */ /* 0x000ee40008000800 */
.L_x_102:
[----:B------:R-:W4:Y:S04]  /*62a0*/  LDL R0, [R1+0xf8] ;  /* 0x0000f80001007983 */ /* 0x000f280000100800 */
[----:B-1----:R-:W3:Y:S04]  /*62b0*/  LDL R3, [R1+0xf4] ;  /* 0x0000f40001037983 */ /* 0x002ee80000100800 */
[----:B------:R-:W2:Y:S01]  /*62c0*/  LDL R12, [R1+0x10c] ;  /* 0x00010c00010c7983 */ /* 0x000ea20000100800 */
[----:B----4-:R-:W-:Y:S02]  /*62d0*/  R2UR UR5, R0 ;  /* 0x00000000000572ca */ /* 0x010fe400000e0000 */
[----:B---3--:R-:W-:Y:S02]  /*62e0*/  R2UR UR4, R3 ;  /* 0x00000000030472ca */ /* 0x008fe400000e0000 */
[----:B--2---:R-:W-:Y:S09]  /*62f0*/  R2UR UR6, R12 ;  /* 0x000000000c0672ca */ /* 0x004ff200000e0000 */
[----:B------:R-:W-:Y:S04]  /*6300*/  UISETP.NE.U32.AND UP0, UPT, UR5, URZ, UPT ;  /* 0x000000ff0500728c */ /* 0x000fe8000bf05070 */
[----:B------:R-:W-:Y:S02]  /*6310*/  UISETP.NE.AND.EX UP0, UPT, UR4, URZ, UPT, UP0 ;  /* 0x000000ff0400728c */ /* 0x000fe4000bf05300 */
[----:B------:R-:W-:Y:S06]  /*6320*/  UISETP.NE.AND UP1, UPT, UR6, URZ, UPT ;  /* 0x000000ff0600728c */ /* 0x000fec000bf25270 */
[----:B------:R-:W-:Y:S01]  /*6330*/  PLOP3.LUT P2, PT, PT, PT, UP1, 0x80, 0x8 ;  /* 0x000000000008781c */ /* 0x000fe20003f4f018 */
[----:B------:R-:W-:Y:S01]  /*6340*/  @!UPT UIADD3 URZ, UPT, UPT, URZ, URZ, URZ ;  /* 0x000000fffffff290 */ /* 0x000fe2000fffe0ff */
[----:B------:R-:W-:Y:S11]  /*6350*/  BRA.U !UP0, `(.L_x_103) ;  /* 0x00000001084c7547 */ /* 0x000ff6000b800000 */
[----:B------:R-:W1:Y:S01]  /*6360*/  LDCU.64 UR8, c[0x0][0x358] ;  /* 0x00006b00ff0877ac */ /* 0x000e620008000a00 */
[----:B------:R-:W2:Y:S01]  /*6370*/  LDL R8, [R1+0xf0] ;  /* 0x0000f00001087983 */ /* 0x000ea20000100800 */
[----:B------:R-:W-:Y:S03]  /*6380*/  R2UR UR6, R0 ;  /* 0x00000000000672ca */ /* 0x000fe600000e0000 */
[----:B------:R-:W3:Y:S02]  /*6390*/  LDL R3, [R1+0xec] ;  /* 0x0000ec0001037983 */ /* 0x000ee40000100800 */
[----:B---3--:R-:W-:Y:S02]  /*63a0*/  R2UR UR4, R3 ;  /* 0x00000000030472ca */ /* 0x008fe400000e0000 */
[----:B--2---:R-:W-:Y:S11]  /*63b0*/  R2UR UR5, R8 ;  /* 0x00000000080572ca */ /* 0x004ff600000e0000 */
[----:B------:R-:W-:Y:S02]  /*63c0*/  @!UPT UIADD3 URZ, UPT, UPT, URZ, URZ, URZ ;  /* 0x000000fffffff290 */ /* 0x000fe4000fffe0ff */
[----:B------:R-:W-:Y:S04]  /*63d0*/  UISETP.NE.U32.AND UP0, UPT, UR5, URZ, UPT ;  /* 0x000000ff0500728c */ /* 0x000fe8000bf05070 */
[----:B------:R-:W-:Y:S06]  /*63e0*/  UISETP.NE.AND.EX UP0, UPT, UR4, URZ, UPT, UP0 ;  /* 0x000000ff0400728c */ /* 0x000fec000bf05300 */
[----:B------:R-:W-:Y:S05]  /*63f0*/  PLOP3.LUT P0, PT, PT, PT, UP0, 0x80, 0x8 ;  /* 0x000000000008781c */ /* 0x000fea0003f0f008 */
[----:B------:R-:W2:Y:S01]  /*6400*/  @UP0 LDCU.64 UR4, c[0x0][0x8a8] ;  /* 0x00011500ff0407ac */ /* 0x000ea20008000a00 */
[----:B------:R-:W-:Y:S04]  /*6410*/  @UP0 UIMAD UR6, UR36, UR6, URZ ;  /* 0x00000006240602a4 */ /* 0x000fe8000f8e02ff */
[----:B--2---:R-:W-:Y:S06]  /*6420*/  @UP0 UIMAD.WIDE UR4, UR6, 0x4, UR4 ;  /* 0x00000004060408a5 */ /* 0x004fec000f8e0204 */
[----:B------:R-:W-:Y:S02]  /*6430*/  IMAD.U32 R8, RZ, RZ, UR4 ;  /* 0x00000004ff087e24 */ /* 0x000fe4000f8e00ff */
[----:B------:R-:W-:Y:S05]  /*6440*/  IMAD.U32 R9, RZ, RZ, UR5 ;  /* 0x00000005ff097e24 */ /* 0x000fea000f8e00ff */
[----:B-1----:R-:W2:Y:S02]  /*6450*/  @P0 LDG.E R0, desc[UR8][R8.64] ;  /* 0x0000000808000981 */ /* 0x002ea4000c1e1900 */
[----:B--2---:R-:W-:Y:S11]  /*6460*/  @P0 R2UR UR37, R0 ;  /* 0x00000000002502ca */ /* 0x004ff600000e0000 */
[----:B------:R-:W-:Y:S03]  /*6470*/  @!UPT UIADD3 URZ, UPT, UPT, URZ, URZ, URZ ;  /* 0x000000fffffff290 */ /* 0x000fe6000fffe0ff */
[----:B------:R-:W1:Y:S02]  /*6480*/  @!UP0 LDCU UR37, c[0x0][0x8a0] ;  /* 0x00011400ff2587ac */ /* 0x000e640008000800 */
.L_x_103:
[----:B------:R-:W2:Y:S01]  /*6490*/  LDL R3, [R1+0x12c] ;  /* 0x00012c0001037983 */ /* 0x000ea20000100800 */
[----:B------:R-:W-:Y:S01]  /*64a0*/  R2UR UR5, R12 ;  /* 0x000000000c0572ca */ /* 0x000fe200000e0000 */
[----:B------:R-:W-:Y:S01]  /*64b0*/  UPLOP3.LUT UP2, UPT, UPT, UPT, UPT, 0x40, 0x4 ;  /* 0x000000000004789c */ /* 0x000fe20003f4e870 */
[----:B------:R-:W-:Y:S01]  /*64c0*/  R2UR UR4, R11 ;  /* 0x000000000b0472ca */ /* 0x000fe200000e0000 */
[----:B------:R-:W3:Y:S01]  /*64d0*/  LDL.LU R0, [R1+0x120] ;  /* 0x0001200001007983 */ /* 0x000ee20000300800 */
[----:B------:R-:W-:Y:S02]  /*64e0*/  @P2 FSETP.NEU.AND P1, PT, RZ, UR44, PT ;  /* 0x0000002cff002c0b */ /* 0x000fe4000bf2d000 */
[----:B------:R-:W-:Y:S02]  /*64f0*/  CS2R R18, SRZ ;  /* 0x0000000000127805 */ /* 0x000fe4000001ff00 */
[----:B-----5:R-:W-:Y:S01]  /*6500*/  @P2 LOP3.LUT P0, RZ, R10, 0xff, RZ, 0xc0, !PT ;  /* 0x000000ff0aff2812 */ /* 0x020fe2000780c0ff */
[----:B------:R-:W4:Y:S01]  /*6510*/  LDL R9, [R1+0x124] ;  /* 0x0001240001097983 */ /* 0x000f220000100800 */
[----:B------:R-:W-:Y:S03]  /*6520*/  CS2R R16, SRZ ;  /* 0x0000000000107805 */ /* 0x000fe6000001ff00 */
[----:B------:R1:W-:Y:S01]  /*6530*/  STL [R1+0x18], RZ ;  /* 0x000018ff01007387 */ /* 0x0003e20000100800 */
[----:B------:R-:W-:Y:S03]  /*6540*/  UISETP.NE.AND UP5, UPT, UR5, URZ, UPT ;  /* 0x000000ff0500728c */ /* 0x000fe6000bfa5270 */
[----:B------:R1:W-:Y:S01]  /*6550*/  STL [R1+0x1c], RZ ;  /* 0x00001cff01007387 */ /* 0x0003e20000100800 */
[----:B------:R-:W-:Y:S03]  /*6560*/  UISETP.NE.AND UP4, UPT, UR4, URZ, UPT ;  /* 0x000000ff0400728c */ /* 0x000fe6000bf85270 */
[----:B------:R1:W-:Y:S04]  /*6570*/  STL [R1+0x10], RZ ;  /* 0x000010ff01007387 */ /* 0x0003e80000100800 */
[----:B------:R1:W-:Y:S01]  /*6580*/  STL [R1+0x14], RZ ;  /* 0x000014ff01007387 */ /* 0x0003e20000100800 */
[----:B------:R-:W4:Y:S01]  /*6590*/  @UP5 LDCU.64 UR4, c[0x0][0x888] ;  /* 0x00011100ff0457ac */ /* 0x000f220008000a00 */
[----:B------:R-:W-:Y:S01]  /*65a0*/  @UP5 UPLOP3.LUT UP2, UPT, UPT, UPT, UP3, 0x80, 0x8 ;  /* 0x000000000008589c */ /* 0x000fe20003f4f030 */
[----:B----4-:R-:W-:Y:S01]  /*65b0*/  R2UR UR8, R9 ;  /* 0x00000000090872ca */ /* 0x010fe200000e0000 */
[----:B------:R-:W-:Y:S01]  /*65c0*/  @UP5 UISETP.NE.U32.AND UP0, UPT, UR4, URZ, UPT ;  /* 0x000000ff0400528c */ /* 0x000fe2000bf05070 */
[----:B--2---:R-:W-:Y:S02]  /*65d0*/  R2UR UR7, R3 ;  /* 0x00000000030772ca */ /* 0x004fe400000e0000 */
[----:B---3--:R-:W-:Y:S01]  /*65e0*/  R2UR UR6, R0 ;  /* 0x00000000000672ca */ /* 0x008fe200000e0000 */
[----:B------:R-:W-:Y:S03]  /*65f0*/  @UP5 UISETP.NE.AND.EX UP1, UPT, UR5, URZ, UPT, UP0 ;  /* 0x000000ff0500528c */ /* 0x000fe6000bf25300 */
[----:B------:R-:W-:Y:S01]  /*6600*/  @P2 VOTEU.ANY UP0, P1 ;  /* 0x0000000000ff2886 */ /* 0x000fe20000800100 */
[----:B------:R-:W-:Y:S01]  /*6610*/  @UP5 USEL UR5, URZ, 0xffffffff, UP1 ;  /* 0xffffffffff055887 */ /* 0x000fe20008800000 */
[----:B------:R-:W-:Y:S01]  /*6620*/  PLOP3.LUT P1, PT, PT, PT, UP4, 0x80, 0x8 ;  /* 0x000000000008781c */ /* 0x000fe20003f2f048 */
[----:B------:R-:W-:Y:S02]  /*6630*/  @UP5 USEL UR4, URZ, 0xffffffff, UP0 ;  /* 0xffffffffff045887 */ /* 0x000fe40008000000 */
[----:B------:R-:W-:Y:S01]  /*6640*/  @P2 VOTEU.ANY UP0, P0 ;  /* 0x0000000000ff2886 */ /* 0x000fe20000000100 */
[----:B------:R-:W-:Y:S01]  /*6650*/  PLOP3.LUT P0, PT, PT, PT, UP4, 0x80, 0x8 ;  /* 0x000000000008781c */ /* 0x000fe20003f0f048 */
[----:B------:R-:W-:Y:S01]  /*6660*/  @UP2 USEL UR4, UR5, UR4, !UP0 ;  /* 0x0000000405042287 */ /* 0x000fe2000c000000 */
[----:B------:R-:W-:Y:S01]  /*6670*/  IMAD.U32 R3, RZ, RZ, UR8 ;  /* 0x00000008ff037e24 */ /* 0x000fe2000f8e00ff */
[----:B------:R-:W-:Y:S02]  /*6680*/  ULEA UR5, UR45, UR16, 0x3 ;  /* 0x000000102d057291 */ /* 0x000fe4000f8e18ff */
[----:B------:R-:W-:Y:S04]  /*6690*/  @UP5 ULOP3.LUT UR4, UR4, 0x1, URZ, 0xc0, !UPT ;  /* 0x0000000104045892 */ /* 0x000fe8000f8ec0ff */
[----:B------:R-:W-:Y:S01]  /*66a0*/  UISETP.NE.U32.OR UP0, UPT, UR4, 0x1, !UP5 ;  /* 0x000000010400788c */ /* 0x000fe2000ef05470 */
[----:B------:R-:W-:Y:S02]  /*66b0*/  @P1 SHF.R.U32.HI R4, RZ, 0x10, R5 ;  /* 0x00000010ff041819 */ /* 0x000fe40000011605 */
[----:B------:R-:W-:Y:S02]  /*66c0*/  PLOP3.LUT P1, PT, PT, PT, PT, 0x8, 0x80 ;  /* 0x000000000080781c */ /* 0x000fe40003f2e170 */
[----:B------:R-:W-:Y:S02]  /*66d0*/  @P0 R2UR UR6, R4 ;  /* 0x00000000040602ca */ /* 0x000fe400000e0000 */
[----:B------:R-:W-:Y:S11]  /*66e0*/  PLOP3.LUT P2, PT, PT, PT, UP0, 0x80, 0x8 ;  /* 0x000000000008781c */ /* 0x000ff60003f4f008 */
[----:B------:R-:W-:Y:S02]  /*66f0*/  @!UPT UIADD3 URZ, UPT, UPT, URZ, URZ, URZ ;  /* 0x000000fffffff290 */ /* 0x000fe4000fffe0ff */
[----:B------:R-:W-:Y:S01]  /*6700*/  @P2 SHF.L.U32 R8, R3, 0x1f, RZ ;  /* 0x0000001f03082819 */ /* 0x000fe200000006ff */
[----:B------:R-:W-:Y:S03]  /*6710*/  IMAD.U32 R3, RZ, RZ, UR7 ;  /* 0x00000007ff037e24 */ /* 0x000fe6000f8e00ff */
[----:B------:R-:W2:Y:S02]  /*6720*/  @P2 SYNCS.PHASECHK.TRANS64.TRYWAIT P4, [UR16+0xa0], R8 ;  /* 0x0000a008ff0025a7 */ /* 0x000ea40008081110 */
[----:B------:R-:W-:Y:S01]  /*6730*/  SHF.L.U32 R0, R3, 0x1f, RZ ;  /* 0x0000001f03007819 */ /* 0x000fe200000006ff */
[----:B------:R-:W-:Y:S05]  /*6740*/  IMAD.U32 R3, RZ, RZ, UR6 ;  /* 0x00000006ff037e24 */ /* 0x000fea000f8e00ff */
[----:B------:R3:W-:Y:S04]  /*6750*/  STL [R1+0x120], R3 ;  /* 0x0001200301007387 */ /* 0x0007e80000100800 */
[----:B------:R3:W-:Y:S04]  /*6760*/  STL [R1+0x8], RZ ;  /* 0x000008ff01007387 */ /* 0x0007e80000100800 */
[----:B------:R3:W-:Y:S01]  /*6770*/  STL [R1+0xc], RZ ;  /* 0x00000cff01007387 */ /* 0x0007e20000100800 */
[----:B------:R3:W4:Y:S03]  /*6780*/  SYNCS.PHASECHK.TRANS64.TRYWAIT P3, [UR5+0xe0], R0 ;  /* 0x0000e000ff0075a7 */ /* 0x0007260008061105 */
[----:B------:R3:W-:Y:S04]  /*6790*/  STL [R1], RZ ;  /* 0x000000ff01007387 */ /* 0x0007e80000100800 */
[----:B------:R3:W-:Y:S04]  /*67a0*/  STL [R1+0x4], RZ ;  /* 0x000004ff01007387 */ /* 0x0007e80000100800 */
        /* <DEDUP_REMOVED lines=15> */
[----:B------:R3:W-:Y:S01]  /*68a0*/  STL [R1+0x54], RZ ;  /* 0x000054ff01007387 */ /* 0x0007e20000100800 */
[----:B--2---:R-:W-:Y:S03]  /*68b0*/  @P2 PLOP3.LUT P1, PT, P4, PT, PT, 0x8, 0x80 ;  /* 0x000000000080281c */ /* 0x004fe6000272e170 */
        /* <DEDUP_REMOVED lines=32> */
[----:B-1--4-:R-:W-:Y:S05]  /*6ac0*/  BRA.U !UP0, `(.L_x_104) ;  /* 0x0000000508cc7547 */ /* 0x012fea000b800000 */
[----:B------:R-:W-:Y:S02]  /*6ad0*/  FSETP.NEU.AND P2, PT, RZ, UR44, PT ;  /* 0x0000002cff007c0b */ /* 0x000fe4000bf4d000 */
[----:B------:R-:W-:Y:S01]  /*6ae0*/  LOP3.LUT P0, RZ, R10, 0xff, RZ, 0xc0, !PT ;  /* 0x000000ff0aff7812 */ /* 0x000fe2000780c0ff */
[----:B------:R-:W-:Y:S01]  /*6af0*/  @!UPT UIADD3 URZ, UPT, UPT, URZ, URZ, URZ ;  /* 0x000000fffffff290 */ /* 0x000fe2000fffe0ff */
[----:B------:R-:W-:Y:S11]  /*6b00*/  @!P1 BRA `(.L_x_105) ;  /* 0x0000000000189947 */ /* 0x000ff60003800000 */
[----:B------:R-:W-:Y:S11]  /*6b10*/  R2UR UR4, R9 ;  /* 0x00000000090472ca */ /* 0x000ff600000e0000 */
[----:B------:R-:W-:Y:S02]  /*6b20*/  @!UPT UIADD3 URZ, UPT, UPT, URZ, URZ, URZ ;  /* 0x000000fffffff290 */ /* 0x000fe4000fffe0ff */
[----:B---3--:R-:W-:Y:S05]  /*6b30*/  IMAD.U32 R3, RZ, RZ, UR4 ;  /* 0x00000004ff037e24 */ /* 0x008fea000f8e00ff */
[----:B------:R-:W-:Y:S04]  /*6b40*/  SHF.L.U32 R4, R3, 0x1f, RZ ;  /* 0x0000001f03047819 */ /* 0x000fe800000006ff */
[----:B------:R-:W1:Y:S02]  /*6b50*/  SYNCS.PHASECHK.TRANS64.TRYWAIT P1, [UR16+0xa0], R4 ;  /* 0x0000a004ff0075a7 */ /* 0x000e640008021110 */
[----:B-1----:R-:W-:Y:S05]  /*6b60*/  @!P1 BRA `(.L_x_106) ;  /* 0x0000008c00889947 */ /* 0x002fea0003800000 */
.L_x_105:
[----:B------:R-:W2:Y:S01]  /*6b70*/  LDL R7, [R1+0xe8] ;  /* 0x0000e80001077983 */ /* 0x000ea20000100800 */
[----:B------:R-:W-:Y:S02]  /*6b80*/  CS2R R66, SRZ ;  /* 0x0000000000427805 */ /* 0x000fe4000001ff00 */
[----:B------:R-:W-:Y:S02]  /*6b90*/  CS2R R64, SRZ ;  /* 0x0000000000407805 */ /* 0x000fe4000001ff00 */
[----:B------:R-:W-:Y:S01]  /*6ba0*/  CS2R R62, SRZ ;  /* 0x00000000003e7805 */ /* 0x000fe2000001ff00 */
[----:B------:R-:W4:Y:S01]  /*6bb0*/  LDL R6, [R1+0xe4] ;  /* 0x0000e40001067983 */ /* 0x000f220000100800 */
[----:B------:R-:W-:Y:S02]  /*6bc0*/  CS2R R60, SRZ ;  /* 0x00000000003c7805 */ /* 0x000fe4000001ff00 */
[----:B------:R-:W-:Y:S02]  /*6bd0*/  CS2R R58, SRZ ;  /* 0x00000000003a7805 */ /* 0x000fe4000001ff00 */
[----:B------:R-:W-:Y:S01]  /*6be0*/  CS2R R56, SRZ ;  /* 0x0000000000387805 */ /* 0x000fe2000001ff00 */
[----:B------:R-:W5:Y:S01]  /*6bf0*/  LDL.LU R5, [R1+0x124] ;  /* 0x0001240001057983 */ /* 0x000f620000300800 */
[----:B------:R-:W-:Y:S01]  /*6c00*/  VOTEU.ANY UP1, P2 ;  /* 0x0000000000ff7886 */ /* 0x000fe20001020100 */
[----:B------:R-:W-:Y:S02]  /*6c10*/  CS2R R54, SRZ ;  /* 0x0000000000367805 */ /* 0x000fe4000001ff00 */
        /* <DEDUP_REMOVED lines=23> */
[----:B-----5:R-:W-:Y:S02]  /*6d90*/  R2UR UR7, R5 ;  /* 0x00000000050772ca */ /* 0x020fe400000e0000 */
[----:B--2---:R-:W-:Y:S02]  /*6da0*/  R2UR UR6, R7 ;  /* 0x00000000070672ca */ /* 0x004fe400000e0000 */
[----:B----4-:R-:W-:Y:S09]  /*6db0*/  R2UR UR4, R6 ;  /* 0x00000000060472ca */ /* 0x010ff200000e0000 */
[----:B------:R-:W-:Y:S02]  /*6dc0*/  ULOP3.LUT UR7, UR7, 0x1, URZ, 0x3c, !UPT ;  /* 0x0000000107077892 */ /* 0x000fe4000f8e3cff */
[----:B------:R-:W-:Y:S04]  /*6dd0*/  UISETP.NE.U32.AND UP0, UPT, UR6, URZ, UPT ;  /* 0x000000ff0600728c */ /* 0x000fe8000bf05070 */
[----:B------:R-:W-:Y:S02]  /*6de0*/  UISETP.NE.AND.EX UP0, UPT, UR4, URZ, UPT, UP0 ;  /* 0x000000ff0400728c */ /* 0x000fe4000bf05300 */
[----:B------:R-:W-:Y:S02]  /*6df0*/  USEL UR4, URZ, 0xffffffff, UP1 ;  /* 0xffffffffff047887 */ /* 0x000fe40008800000 */
[----:B------:R-:W-:Y:S03]  /*6e00*/  USEL UR6, URZ, 0xffffffff, UP0 ;  /* 0xffffffffff067887 */ /* 0x000fe60008000000 */
[----:B------:R-:W-:Y:S01]  /*6e10*/  VOTEU.ANY UP0, P0 ;  /* 0x0000000000ff7886 */ /* 0x000fe20000000100 */
[----:B------:R-:W-:Y:S04]  /*6e20*/  @UP3 USEL UR4, UR6, UR4, !UP0 ;  /* 0x0000000406043287 */ /* 0x000fe8000c000000 */
[----:B------:R-:W-:Y:S04]  /*6e30*/  ULOP3.LUT UR4, UR4, 0x1, URZ, 0xc0, !UPT ;  /* 0x0000000104047892 */ /* 0x000fe8000f8ec0ff */
[----:B------:R-:W-:Y:S02]  /*6e40*/  UISETP.NE.U32.AND UP0, UPT, UR4, 0x1, UPT ;  /* 0x000000010400788c */ /* 0x000fe4000bf05070 */
[----:B------:R-:W-:Y:S04]  /*6e50*/  UIADD3 UR4, UPT, UPT, UR16, 0xa8, URZ ;  /* 0x000000a810047890 */ /* 0x000fe8000fffe0ff */
[----:B------:R-:W-:Y:S01]  /*6e60*/  PLOP3.LUT P0, PT, PT, PT, UP0, 0x80, 0x8 ;  /* 0x000000000008781c */ /* 0x000fe20003f0f008 */
[----:B------:R-:W-:Y:S11]  /*6e70*/  UPRMT UR4, UR20, 0x654, UR4 ;  /* 0x0000065414047896 */ /* 0x000ff60008000004 */
[----:B------:R-:W-:Y:S01]  /*6e80*/  @!UPT UIADD3 URZ, UPT, UPT, URZ, URZ, URZ ;  /* 0x000000fffffff290 */ /* 0x000fe2000fffe0ff */
[----:B-1----:R-:W1:Y:S02]  /*6e90*/  @P0 S2R R4, SR_TID.X ;  /* 0x0000000000040919 */ /* 0x002e640000002100 */
[----:B-1----:R-:W-:Y:S05]  /*6ea0*/  @P0 IMAD.SHL.U32 R4, R4, 0x10, RZ ;  /* 0x0000001004040824 */ /* 0x002fea00078e00ff */
[----:B---3--:R-:W-:Y:S05]  /*6eb0*/  @P0 LOP3.LUT R3, R4, 0x7f0, RZ, 0xc0, !PT ;  /* 0x000007f004030812 */ /* 0x008fea00078ec0ff */
[----:B------:R-:W1:Y:S04]  /*6ec0*/  @P0 LDS.128 R64, [R3+UR16+0x980] ;  /* 0x0009801003400984 */ /* 0x000e680008000c00 */
[----:B------:R-:W2:Y:S04]  /*6ed0*/  @P0 LDS.128 R60, [R3+UR16+0x1180] ;  /* 0x00118010033c0984 */ /* 0x000ea80008000c00 */
[----:B------:R-:W3:Y:S04]  /*6ee0*/  @P0 LDS.128 R56, [R3+UR16+0x1980] ;  /* 0x0019801003380984 */ /* 0x000ee80008000c00 */
[----:B------:R-:W4:Y:S04]  /*6ef0*/  @P0 LDS.128 R52, [R3+UR16+0x2180] ;  /* 0x0021801003340984 */ /* 0x000f280008000c00 */
[----:B------:R-:W5:Y:S04]  /*6f00*/  @P0 LDS.128 R48, [R3+UR16+0x2980] ;  /* 0x0029801003300984 */ /* 0x000f680008000c00 */
        /* <DEDUP_REMOVED lines=9> */
[----:B-1----:R-:W-:Y:S04]  /*6fa0*/  STL.64 [R1+0xd0], R64 ;  /* 0x0000d04001007387 */ /* 0x002fe80000100a00 */
[----:B------:R1:W5:Y:S04]  /*6fb0*/  @P0 LDS.128 R16, [R3+UR16+0x180] ;  /* 0x0001801003100984 */ /* 0x0003680008000c00 */
[----:B------:R5:W-:Y:S04]  /*6fc0*/  STL.64 [R1+0xd8], R66 ;  /* 0x0000d84201007387 */ /* 0x000be80000100a00 */
[----:B--2---:R2:W-:Y:S04]  /*6fd0*/  STL.64 [R1+0xc0], R60 ;  /* 0x0000c03c01007387 */ /* 0x0045e80000100a00 */
[----:B------:R2:W-:Y:S04]  /*6fe0*/  STL.64 [R1+0xc8], R62 ;  /* 0x0000c83e01007387 */ /* 0x0005e80000100a00 */
[----:B---3--:R2:W-:Y:S04]  /*6ff0*/  STL.64 [R1+0xb0], R56 ;  /* 0x0000b03801007387 */ /* 0x0085e80000100a00 */
[----:B------:R2:W-:Y:S01]  /*7000*/  STL.64 [R1+0xb8], R58 ;  /* 0x0000b83a01007387 */ /* 0x0005e20000100a00 */
[----:B-1----:R-:W-:Y:S03]  /*7010*/  IMAD.U32 R3, RZ, RZ, UR7 ;  /* 0x00000007ff037e24 */ /* 0x002fe6000f8e00ff */
[----:B----4-:R2:W-:Y:S04]  /*7020*/  STL.64 [R1+0xa0], R52 ;  /* 0x0000a03401007387 */ /* 0x0105e80000100a00 */
[----:B------:R2:W-:Y:S04]  /*7030*/  STL.64 [R1+0xa8], R54 ;  /* 0x0000a83601007387 */ /* 0x0005e80000100a00 */
[----:B-----5:R2:W-:Y:S04]  /*7040*/  STL.64 [R1+0x90], R48 ;  /* 0x0000903001007387 */ /* 0x0205e80000100a00 */
[----:B------:R2:W-:Y:S04]  /*7050*/  STL.64 [R1+0x98], R50 ;  /* 0x0000983201007387 */ /* 0x0005e80000100a00 */
        /* <DEDUP_REMOVED lines=12> */
[----:B------:R2:W-:Y:S01]  /*7120*/  STL.64 [R1+0x20], R20 ;  /* 0x0000201401007387 */ /* 0x0005e20000100a00 */
[----:B------:R-:W-:Y:S01]  /*7130*/  @!PT LDS RZ, [RZ] ;  /* 0x00000000fffff984 */ /* 0x000fe20000000800 */
[----:B------:R-:W-:Y:S01]  /*7140*/  @!PT LDS RZ, [RZ] ;  /* 0x00000000fffff984 */ /* 0x000fe20000000800 */
[----:B------:R-:W-:Y:S01]  /*7150*/  @!PT LDS RZ, [RZ] ;  /* 0x00000000fffff984 */ /* 0x000fe20000000800 */
[----:B------:R-:W-:Y:S01]  /*7160*/  @!PT LDS RZ, [RZ] ;  /* 0x00000000fffff984 */ /* 0x000fe20000000800 */
[----:B------:R1:W-:Y:S06]  /*7170*/  MEMBAR.ALL.CTA ;  /* 0x0000000000007992 */ /* 0x0003ec0000008000 */
[----:B-1----:R-:W1:Y:S04]  /*7180*/  FENCE.VIEW.ASYNC.S ;  /* 0x00000000000073c6 */ /* 0x002e680000000000 */
[----:B------:R2:W-:Y:S04]  /*7190*/  STL.64 [R1+0x28], R22 ;  /* 0x0000281601007387 */ /* 0x0005e80000100a00 */
[----:B------:R2:W-:Y:S04]  /*71a0*/  STL.64 [R1], R12 ;  /* 0x0000000c01007387 */ /* 0x0005e80000100a00 */
[----:B------:R2:W-:Y:S04]  /*71b0*/  STL.64 [R1+0x8], R14 ;  /* 0x0000080e01007387 */ /* 0x0005e80000100a00 */
[----:B------:R2:W-:Y:S04]  /*71c0*/  STL.64 [R1+0x10], R8 ;  /* 0x0000100801007387 */ /* 0x0005e80000100a00 */
[----:B------:R2:W-:Y:S01]  /*71d0*/  STL.64 [R1+0x18], R10 ;  /* 0x0000180a01007387 */ /* 0x0005e20000100a00 */
[----:B-1----:R-:W-:Y:S03]  /*71e0*/  SYNCS.ARRIVE.TRANS64.RED.A1T0 RZ, [UR4], RZ ;  /* 0x000000ffffff79a7 */ /* 0x002fe60008100404 */
[----:B------:R2:W-:Y:S02]  /*71f0*/  STL [R1+0x124], R3 ;  /* 0x0001240301007387 */ /* 0x0005e40000100800 */
.L_x_104:
[----:B--2---:R-:W1:Y:S01]  /*7200*/  S2R R22, SR_TID.X ;  /* 0x0000000000167919 */ /* 0x004e620000002100 */
[----:B---3--:R-:W-:Y:S04]  /*7210*/  IMAD.U32 R3, RZ, RZ, UR45 ;  /* 0x0000002dff037e24 */ /* 0x008fe8000f8e00ff */
[----:B------:R-:W-:Y:S05]  /*7220*/  IMAD R249, R3, 0xf0, R2 ;  /* 0x000000f003f97824 */ /* 0x000fea00078e0202 */
[----:B------:R-:W-:Y:S02]  /*7230*/  SHF.R.U32.HI R5, RZ, 0x15, R249 ;  /* 0x00000015ff057819 */ /* 0x000fe400000116f9 */
[----:B-1----:R-:W-:Y:S04]  /*7240*/  SHF.R.U32.HI R22, RZ, 0x5, R22 ;  /* 0x00000005ff167819 */ /* 0x002fe80000011616 */
[----:B------:R-:W-:Y:S01]  /*7250*/  LOP3.LUT P0, RZ, R5, 0x3, R22, 0x48, !PT ;  /* 0x0000000305ff7812 */ /* 0x000fe20007804816 */
[----:B------:R-:W-:Y:S01]  /*7260*/  @!UPT UIADD3 URZ, UPT, UPT, URZ, URZ, URZ ;  /* 0x000000fffffff290 */ /* 0x000fe2000fffe0ff */
[----:B------:R-:W-:Y:S11]  /*7270*/  @P3 BRA `(.L_x_107) ;  /* 0x0000000000083947 */ /* 0x000ff60003800000 */
[----:B------:R-:W1:Y:S02]  /*7280*/  SYNCS.PHASECHK.TRANS64.TRYWAIT P1, [UR5+0xe0], R0 ;  /* 0x0000e000ff0075a7 */ /* 0x000e640008021105 */
[----:B-1----:R-:W-:Y:S05]  /*7290*/  @!P1 BRA `(.L_x_108) ;  /* 0x0000008400d49947 */ /* 0x002fea0003800000 */
.L_x_107:
[----:B------:R-:W-:Y:S05]  /*72a0*/  @!P0 BRA `(.L_x_109) ;  /* 0x0000000000408947 */ /* 0x000fea0003800000 */
[----:B------:R-:W2:Y:S01]  /*72b0*/  LDCU.64 UR8, c[0x4][0x68] ;  /* 0x01000d00ff0877ac */ /* 0x000ea20008000a00 */
[----:B------:R-:W-:Y:S01]  /*72c0*/  MOV R15, 0x0 ;  /* 0x00000000000f7802 */ /* 0x000fe20000000f00 */
[----:B------:R-:W-:Y:S02]  /*72d0*/  HFMA2 R12, -RZ, RZ, 0, 5.9604644775390625e-08 ;  /* 0x00000001ff0c7431 */ /* 0x000fe400000001ff */
[----:B------:R-:W-:Y:S02]  /*72e0*/  IMAD.MOV.U32 R8, RZ, RZ, 0x192 ;  /* 0x00000192ff087424 */ /* 0x000fe400078e00ff */
[----:B------:R-:W-:Y:S01]  /*72f0*/  IMAD.MOV.U32 R13, RZ, RZ, RZ ;  /* 0x000000ffff0d7224 */ /* 0x000fe200078e00ff */
[----:B------:R-:W3:Y:S01]  /*7300*/  LDCU.64 UR6, c[0x4][0x70] ;  /* 0x01000e00ff0677ac */ /* 0x000ee20008000a00 */
[----:B------:R-:W4:Y:S01]  /*7310*/  LDC.64 R14, c[0x4][R15] ;  /* 0x010000000f0e7b82 */ /* 0x000f220000000a00 */
[----:B------:R-:W5:Y:S01]  /*7320*/  LDCU.64 UR4, c[0x4][0x8] ;  /* 0x01000100ff0477ac */ /* 0x000f620008000a00 */
[----:B--2---:R-:W-:Y:S01]  /*7330*/  MOV R5, UR9 ;  /* 0x0000000900057c02 */ /* 0x004fe20008000f00 */
[----:B------:R-:W-:Y:S01]  /*7340*/  IMAD.U32 R4, RZ, RZ, UR8 ;  /* 0x00000008ff047e24 */ /* 0x000fe2000f8e00ff */
[----:B---3--:R-:W-:Y:S01]  /*7350*/  MOV R7, UR7 ;  /* 0x0000000700077c02 */ /* 0x008fe20008000f00 */
[----:B------:R-:W-:Y:S01]  /*7360*/  IMAD.U32 R6, RZ, RZ, UR6 ;  /* 0x00000006ff067e24 */ /* 0x000fe2000f8e00ff */
[----:B-----5:R-:W-:Y:S01]  /*7370*/  MOV R11, UR5 ;  /* 0x00000005000b7c02 */ /* 0x020fe20008000f00 */
[----:B------:R-:W-:Y:S02]  /*7380*/  IMAD.U32 R10, RZ, RZ, UR4 ;  /* 0x00000004ff0a7e24 */ /* 0x000fe4000f8e00ff */
[----:B------:R-:W-:Y:S07]  /*7390*/  LEPC R20, `(.L_x_109) ;  /* 0x000000001014794e */ /* 0x000fee0000000000 */
[----:B-1--4-:R-:W-:Y:S05]  /*73a0*/  CALL.ABS.NOINC R14 ;  /* 0x000000000e007343 */ /* 0x012fea0003c00000 */
.L_x_109:
[----:B------:R-:W-:Y:S05]  /*73b0*/  WARPSYNC.ALL ;  /* 0x0000000000007948 */ /* 0x000fea0003800000 */
[C---:B------:R-:W-:Y:S01]  /*73c0*/  R2UR UR4, R249.reuse ;  /* 0x00000000f90472ca */ /* 0x040fe200000e0000 */
[----:B-1----:R-:W-:Y:S05]  /*73d0*/  VIADD R3, R249, 0x10 ;  /* 0x00000010f9037836 */ /* 0x002fea0000000000 */
[----:B------:R-:W-:Y:S04]  /*73e0*/  SHF.R.U32.HI R3, RZ, 0x15, R3 ;  /* 0x00000015ff037819 */ /* 0x000fe80000011603 */
[----:B------:R-:W-:Y:S03]  /*73f0*/  LOP3.LUT P0, RZ, R3, 0x3, R22, 0x48, !PT ;  /* 0x0000000303ff7812 */ /* 0x000fe60007804816 */
[----:B------:R-:W1:Y:S10]  /*7400*/  LDTM.x16 R232, tmem[UR4] ;  /* 0x0000000400e879ee */ /* 0x000e740008240000 */
[----:B-1----:R-:W-:Y:S05]  /*7410*/  @!P0 BRA `(.L_x_110) ;  /* 0x0000000000408947 */ /* 0x002fea0003800000 */
[----:B------:R-:W1:Y:S01]  /*7420*/  LDCU.64 UR8, c[0x4][0x68] ;  /* 0x01000d00ff0877ac */ /* 0x000e620008000a00 */
[----:B------:R-:W-:Y:S01]  /*7430*/  MOV R15, 0x0 ;  /* 0x00000000000f7802 */ /* 0x000fe20000000f00 */
[----:B------:R-:W-:Y:S02]  /*7440*/  HFMA2 R12, -RZ, RZ, 0, 5.9604644775390625e-08 ;  /* 0x00000001ff0c7431 */ /* 0x000fe400000001ff */
[----:B------:R-:W-:Y:S02]  /*7450*/  IMAD.MOV.U32 R8, RZ, RZ, 0x192 ;  /* 0x00000192ff087424 */ /* 0x000fe400078e00ff */
[----:B------:R-:W-:Y:S01]  /*7460*/  IMAD.MOV.U32 R13, RZ, RZ, RZ ;  /* 0x000000ffff0d7224 */ /* 0x000fe200078e00ff */
[----:B------:R-:W2:Y:S01]  /*7470*/  LDCU.64 UR6, c[0x4][0x70] ;  /* 0x01000e00ff0677ac */ /* 0x000ea20008000a00 */
[----:B------:R-:W3:Y:S01]  /*7480*/  LDC.64 R14, c[0x4][R15] ;  /* 0x010000000f0e7b82 */ /* 0x000ee20000000a00 */
[----:B------:R-:W4:Y:S01]  /*7490*/  LDCU.64 UR4, c[0x4][0x8] ;  /* 0x01000100ff0477ac */ /* 0x000f220008000a00 */
[----:B-1----:R-:W-:Y:S01]  /*74a0*/  MOV R5, UR9 ;  /* 0x0000000900057c02 */ /* 0x002fe20008000f00 */
[----:B------:R-:W-:Y:S01]  /*74b0*/  IMAD.U32 R4, RZ, RZ, UR8 ;  /* 0x00000008ff047e24 */ /* 0x000fe2000f8e00ff */
[----:B--2---:R-:W-:Y:S01]  /*74c0*/  MOV R7, UR7 ;  /* 0x0000000700077c02 */ /* 0x004fe20008000f00 */
[----:B------:R-:W-:Y:S01]  /*74d0*/  IMAD.U32 R6, RZ, RZ, UR6 ;  /* 0x00000006ff067e24 */ /* 0x000fe2000f8e00ff */
[----:B----4-:R-:W-:Y:S01]  /*74e0*/  MOV R11, UR5 ;  /* 0x00000005000b7c02 */ /* 0x010fe20008000f00 */
[----:B------:R-:W-:Y:S02]  /*74f0*/  IMAD.U32 R10, RZ, RZ, UR4 ;  /* 0x00000004ff0a7e24 */ /* 0x000fe4000f8e00ff */
[----:B------:R-:W-:Y:S07]  /*7500*/  LEPC R20, `(.L_x_110) ;  /* 0x000000001014794e */ /* 0x000fee0000000000 */
[----:B---3--:R-:W-:Y:S05]  /*7510*/  CALL.ABS.NOINC R14 ;  /* 0x000000000e007343 */ /* 0x008fea0003c00000 */
.L_x_110:
[----:B------:R-:W-:Y:S05]  /*7520*/  WARPSYNC.ALL ;  /* 0x0000000000007948 */ /* 0x000fea0003800000 */
[C---:B------:R-:W-:Y:S01]  /*7530*/  R2UR UR4, R249.reuse ;  /* 0x00000000f90472ca */ /* 0x040fe200000e0000 */
[----:B------:R-:W-:Y:S05]  /*7540*/  VIADD R3, R249, 0x20 ;  /* 0x00000020f9037836 */ /* 0x000fea0000000000 */
[----:B------:R-:W-:Y:S04]  /*7550*/  SHF.R.U32.HI R3, RZ, 0x15, R3 ;  /* 0x00000015ff037819 */ /* 0x000fe80000011603 */
[----:B------:R-:W-:Y:S03]  /*7560*/  LOP3.LUT P0, RZ, R3, 0x3, R22, 0x48, !PT ;  /* 0x0000000303ff7812 */ /* 0x000fe60007804816 */
[----:B------:R-:W1:Y:S10]  /*7570*/  LDTM.x16 R216, tmem[UR4+0x10] ;  /* 0x0000100400d879ee */ /* 0x000e740008240000 */
        /* <DEDUP_REMOVED lines=17> */
.L_x_111:
        /* <DEDUP_REMOVED lines=23> */
.L_x_112:
        /* <DEDUP_REMOVED lines=23> */
.L_x_113:
        /* <DEDUP_REMOVED lines=23> */
.L_x_114:
        /* <DEDUP_REMOVED lines=23> */
.L_x_115:
        /* <DEDUP_REMOVED lines=23> */
.L_x_116:
        /* <DEDUP_REMOVED lines=23> */
.L_x_117:
        /* <DEDUP_REMOVED lines=23> */
.L_x_118:
        /* <DEDUP_REMOVED lines=23> */
.L_x_119:
        /* <DEDUP_REMOVED lines=23> */
.L_x_120:
[----:B------:R-:W1:Y:S01]  /*8380*/  S2R R0, SR_TID.X ;  /* 0x0000000000007919 */ /* 0x000e620000002100 */
[----:B------:R-:W-:Y:S05]  /*8390*/  WARPSYNC.ALL ;  /* 0x0000000000007948 */ /* 0x000fea0003800000 */
[C---:B------:R-:W-:Y:S01]  /*83a0*/  R2UR UR4, R249.reuse ;  /* 0x00000000f90472ca */ /* 0x040fe200000e0000 */
[----:B------:R-:W-:Y:S05]  /*83b0*/  VIADD R3, R249, 0xc0 ;  /* 0x000000c0f9037836 */ /* 0x000fea0000000000 */
[----:B------:R-:W-:Y:S07]  /*83c0*/  SHF.R.U32.HI R3, RZ, 0x15, R3 ;  /* 0x00000015ff037819 */ /* 0x000fee0000011603 */
[----:B------:R-:W2:Y:S01]  /*83d0*/  LDTM.x16 R56, tmem[UR4+0xb0] ;  /* 0x0000b004003879ee */ /* 0x000ea20008240000 */
[----:B-1----:R-:W-:Y:S04]  /*83e0*/  SHF.R.U32.HI R0, RZ, 0x5, R0 ;  /* 0x00000005ff007819 */ /* 0x002fe80000011600 */
[----:B------:R-:W-:Y:S11]  /*83f0*/  LOP3.LUT P0, RZ, R3, 0x3, R0, 0x48, !PT ;  /* 0x0000000303ff7812 */ /* 0x000ff60007804800 */
[----:B------:R-:W-:Y:S02]  /*8400*/  @!UPT UIADD3 URZ, UPT, UPT, URZ, URZ, URZ ;  /* 0x000000fffffff290 */ /* 0x000fe4000fffe0ff */
[----:B--2---:R-:W-:Y:S05]  /*8410*/  @!P0 BRA `(.L_x_121) ;  /* 0x0000000000408947 */ /* 0x004fea0003800000 */
        /* <DEDUP_REMOVED lines=16> */
.L_x_121:
        /* <DEDUP_REMOVED lines=26> */
.L_x_122:
        /* <DEDUP_REMOVED lines=26> */
.L_x_123:
[----:B------:R-:W1:Y:S01]  /*8860*/  S2R R0, SR_TID.X ;  /* 0x0000000000007919 */ /* 0x000e620000002100 */
[----:B------:R-:W-:Y:S05]  /*8870*/  WARPSYNC.ALL ;  /* 0x0000000000007948 */ /* 0x000fea0003800000 */
[----:B-1----:R-:W-:Y:S01]  /*8880*/  LOP3.LUT P0, RZ, R0, 0x60, RZ, 0xc0, !PT ;  /* 0x0000006000ff7812 */ /* 0x002fe2000780c0ff */
[----:B------:R-:W2:Y:S01]  /*8890*/  LDL.LU R21, [R1+0xd0] ;  /* 0x0000d00001157983 */ /* 0x000ea20000300800 */
[----:B------:R-:W-:Y:S01]  /*88a0*/  FMUL R134, R134, UR37 ;  /* 0x0000002586867c20 */ /* 0x000fe20008400000 */
[----:B------:R-:W-:Y:S01]  /*88b0*/  FMUL R135, R135, UR37 ;  /* 0x0000002587877c20 */ /* 0x000fe20008400000 */
[----:B------:R-:W-:Y:S01]  /*88c0*/  R2UR UR4, R249 ;  /* 0x00000000f90472ca */ /* 0x000fe200000e0000 */
[----:B------:R1:W-:Y:S01]  /*88d0*/  STL [R1+0x3c8], R103 ;  /* 0x0003c86701007387 */ /* 0x0003e20000100800 */
[----:B------:R-:W-:Y:S01]  /*88e0*/  FMUL R0, R232, UR37 ;  /* 0x00000025e8007c20 */ /* 0x000fe20008400000 */
        /* <DEDUP_REMOVED lines=23> */
[----:B-1----:R-:W3:Y:S01]  /*8a60*/  LDL.LU R103, [R1+0xdc] ;  /* 0x0000dc0001677983 */ /* 0x002ee20000300800 */
[----:B------:R-:W-:Y:S01]  /*8a70*/  FMUL R213, R213, UR37 ;  /* 0x00000025d5d57c20 */ /* 0x000fe20008400000 */
[----:B------:R-:W-:Y:S01]  /*8a80*/  FMUL R214, R214, UR37 ;  /* 0x00000025d6d67c20 */ /* 0x000fe20008400000 */
[----:B------:R-:W-:Y:S01]  /*8a90*/  FMUL R215, R215, UR37 ;  /* 0x00000025d7d77c20 */ /* 0x000fe20008400000 */
[----:B------:R-:W-:Y:S01]  /*8aa0*/  STL [R1+0x3c4], R72 ;  /* 0x0003c44801007387 */ /* 0x000fe20000100800 */
[----:B------:R-:W-:Y:S01]  /*8ab0*/  FMUL R184, R184, UR37 ;  /* 0x00000025b8b87c20 */ /* 0x000fe20008400000 */
[----:B------:R-:W-:Y:S01]  /*8ac0*/  FMUL R185, R185, UR37 ;  /* 0x00000025b9b97c20 */ /* 0x000fe20008400000 */
[----:B------:R-:W-:Y:S01]  /*8ad0*/  FMUL R186, R186, UR37 ;  /* 0x00000025baba7c20 */ /* 0x000fe20008400000 */
        /* <DEDUP_REMOVED lines=25> */
[----:B-1----:R-:W4:Y:S01]  /*8c70*/  LDL.LU R73, [R1+0xd8] ;  /* 0x0000d80001497983 */ /* 0x002f220000300800 */
[----:B------:R-:W-:Y:S01]  /*8c80*/  FMUL R179, R179, UR37 ;  /* 0x00000025b3b37c20 */ /* 0x000fe20008400000 */
[----:B------:R-:W-:Y:S01]  /*8c90*/  FMUL R180, R180, UR37 ;  /* 0x00000025b4b47c20 */ /* 0x000fe20008400000 */
[----:B------:R-:W-:Y:S01]  /*8ca0*/  FMUL R181, R181, UR37 ;  /* 0x00000025b5b57c20 */ /* 0x000fe20008400000 */
[----:B------:R-:W-:Y:S01]  /*8cb0*/  STL [R1+0x3bc], R74 ;  /* 0x0003bc4a01007387 */ /* 0x000fe20000100800 */
        /* <DEDUP_REMOVED lines=10> */
[----:B------:R-:W-:Y:S01]  /*8d60*/  UMOV UR5, 0x400 ;  /* 0x0000040000057882 */ /* 0x000fe20000000000 */
[----:B------:R1:W-:Y:S01]  /*8d70*/  STL [R1+0x3b0], R77 ;  /* 0x0003b04d01007387 */ /* 0x0003e20000100800 */
[-C--:B------:R-:W-:Y:S01]  /*8d80*/  F2FP.F16.E4M3.UNPACK_B R250, R16.reuse ;  /* 0x00000010fffa723e */ /* 0x080fe200020006ff */
[----:B------:R-:W-:Y:S01]  /*8d90*/  FMUL R9, R239, UR37 ;  /* 0x00000025ef097c20 */ /* 0x000fe20008400000 */
[----:B------:R-:W-:Y:S01]  /*8da0*/  F2FP.F16.E4M3.UNPACK_B R252, R16.H1 ;  /* 0x00000010fffc723e */ /* 0x000fe200030006ff */
[----:B------:R-:W-:Y:S01]  /*8db0*/  FMUL R154, R154, UR37 ;  /* 0x000000259a9a7c20 */ /* 0x000fe20008400000 */
[----:B------:R-:W-:Y:S01]  /*8dc0*/  F2FP.F16.E4M3.UNPACK_B R15, R19 ;  /* 0x00000013ff0f723e */ /* 0x000fe200020006ff */
[--C-:B------:R-:W-:Y:S02]  /*8dd0*/  HADD2.F32 R251, -RZ, R250.reuse.H0_H0 ;  /* 0x200000fafffb7230 */ /* 0x100fe40000004100 */
[----:B------:R-:W-:Y:S01]  /*8de0*/  FMUL R155, R155, UR37 ;  /* 0x000000259b9b7c20 */ /* 0x000fe20008400000 */
[----:B------:R-:W-:Y:S02]  /*8df0*/  HADD2.F32 R250, -RZ, R250.H1_H1 ;  /* 0x300000fafffa7230 */ /* 0x000fe40000004100 */
[----:B------:R-:W-:Y:S01]  /*8e00*/  FMUL R156, R156, UR37 ;  /* 0x000000259c9c7c20 */ /* 0x000fe20008400000 */
[--C-:B------:R-:W-:Y:S02]  /*8e10*/  HADD2.F32 R16, -RZ, R15.reuse.H1_H1 ;  /* 0x3000000fff107230 */ /* 0x100fe40000004100 */
[----:B------:R-:W-:Y:S01]  /*8e20*/  FFMA R0, R251, UR44, R0 ;  /* 0x0000002cfb007c23 */ /* 0x000fe20008000000 */
[--C-:B------:R-:W-:Y:S02]  /*8e30*/  HADD2.F32 R251, -RZ, R252.reuse.H0_H0 ;  /* 0x200000fcfffb7230 */ /* 0x100fe40000004100 */
[----:B------:R-:W-:Y:S01]  /*8e40*/  FFMA R3, R250, UR44, R3 ;  /* 0x0000002cfa037c23 */ /* 0x000fe20008000003 */
[----:B------:R-:W-:Y:S01]  /*8e50*/  HADD2.F32 R250, -RZ, R252.H1_H1 ;  /* 0x300000fcfffa7230 */ /* 0x000fe20000004100 */
[-C--:B------:R-:W-:Y:S01]  /*8e60*/  F2FP.F16.E4M3.UNPACK_B R252, R17.reuse.H1 ;  /* 0x00000011fffc723e */ /* 0x080fe200030006ff */
[----:B------:R-:W-:Y:S01]  /*8e70*/  FMUL R157, R157, UR37 ;  /* 0x000000259d9d7c20 */ /* 0x000fe20008400000 */
[----:B------:R-:W-:Y:S01]  /*8e80*/  FFMA R4, R251, UR44, R4 ;  /* 0x0000002cfb047c23 */ /* 0x000fe20008000004 */
[----:B------:R-:W-:Y:S01]  /*8e90*/  FMUL R158, R158, UR37 ;  /* 0x000000259e9e7c20 */ /* 0x000fe20008400000 */
[----:B------:R-:W-:Y:S01]  /*8ea0*/  FFMA R5, R250, UR44, R5 ;  /* 0x0000002cfa057c23 */ /* 0x000fe20008000005 */
[----:B------:R-:W-:Y:S01]  /*8eb0*/  F2FP.F16.E4M3.UNPACK_B R250, R17 ;  /* 0x00000011fffa723e */ /* 0x000fe200020006ff */
[----:B------:R-:W-:Y:S02]  /*8ec0*/  HADD2.F32 R17, -RZ, R15.H0_H0 ;  /* 0x2000000fff117230 */ /* 0x000fe40000004100 */
[----:B------:R-:W-:Y:S01]  /*8ed0*/  FMUL R15, R245, UR37 ;  /* 0x00000025f50f7c20 */ /* 0x000fe20008400000 */
[----:B------:R-:W-:Y:S01]  /*8ee0*/  FMUL R159, R159, UR37 ;  /* 0x000000259f9f7c20 */ /* 0x000fe20008400000 */
[----:B------:R-:W-:Y:S01]  /*8ef0*/  FMUL R161, R161, UR37 ;  /* 0x00000025a1a17c20 */ /* 0x000fe20008400000 */
[----:B-1----:R-:W2:Y:S01]  /*8f00*/  LDL.LU R77, [R1+0xd4] ;  /* 0x0000d400014d7983 */ /* 0x002ea20000300800 */
[--C-:B------:R-:W-:Y:S02]  /*8f10*/  HADD2.F32 R251, -RZ, R250.reuse.H0_H0 ;  /* 0x200000fafffb7230 */ /* 0x100fe40000004100 */
[----:B------:R-:W-:Y:S01]  /*8f20*/  FMUL R163, R163, UR37 ;  /* 0x00000025a3a37c20 */ /* 0x000fe20008400000 */
[----:B------:R-:W-:Y:S01]  /*8f30*/  HADD2.F32 R250, -RZ, R250.H1_H1 ;  /* 0x300000fafffa7230 */ /* 0x000fe20000004100 */
[----:B------:R-:W-:Y:S01]  /*8f40*/  STL [R1+0x3ac], R78 ;  /* 0x0003ac4e01007387 */ /* 0x000fe20000100800 */
[----:B------:R-:W-:Y:S01]  /*8f50*/  FMUL R165, R165, UR37 ;  /* 0x00000025a5a57c20 */ /* 0x000fe20008400000 */
[----:B------:R-:W-:Y:S01]  /*8f60*/  FFMA R6, R251, UR44, R6 ;  /* 0x0000002cfb067c23 */ /* 0x000fe20008000006 */
[--C-:B------:R-:W-:Y:S01]  /*8f70*/  HADD2.F32 R251, -RZ, R252.reuse.H0_H0 ;  /* 0x200000fcfffb7230 */ /* 0x100fe20000004100 */
[----:B------:R-:W-:Y:S01]  /*8f80*/  STL [R1+0x3a8], R79 ;  /* 0x0003a84f01007387 */ /* 0x000fe20000100800 */
[----:B------:R-:W-:Y:S01]  /*8f90*/  FFMA R7, R250, UR44, R7 ;  /* 0x0000002cfa077c23 */ /* 0x000fe20008000007 */
[----:B------:R-:W-:Y:S01]  /*8fa0*/  HADD2.F32 R250, -RZ, R252.H1_H1 ;  /* 0x300000fcfffa7230 */ /* 0x000fe20000004100 */
[-C--:B------:R-:W-:Y:S01]  /*8fb0*/  F2FP.F16.E4M3.UNPACK_B R252, R18.reuse.H1 ;  /* 0x00000012fffc723e */ /* 0x080fe200030006ff */
[----:B------:R-:W-:Y:S01]  /*8fc0*/  STL [R1+0x3a4], R80 ;  /* 0x0003a45001007387 */ /* 0x000fe20000100800 */
[----:B------:R-:W-:Y:S01]  /*8fd0*/  FFMA R8, R251, UR44, R8 ;  /* 0x0000002cfb087c23 */ /* 0x000fe20008000008 */
[----:B------:R-:W-:Y:S01]  /*8fe0*/  FMUL R166, R166, UR37 ;  /* 0x00000025a6a67c20 */ /* 0x000fe20008400000 */
[----:B------:R-:W-:Y:S01]  /*8ff0*/  FFMA R9, R250, UR44, R9 ;  /* 0x0000002cfa097c23 */ /* 0x000fe20008000009 */
[----:B------:R-:W-:Y:S01]  /*9000*/  STL [R1+0x3a0], R81 ;  /* 0x0003a05101007387 */ /* 0x000fe20000100800 */
[----:B------:R-:W-:Y:S01]  /*9010*/  HADD2.F32 R14, -RZ, R252.H1_H1 ;  /* 0x300000fcff0e7230 */ /* 0x000fe20000004100 */
[----:B------:R-:W-:Y:S01]  /*9020*/  F2FP.F16.E4M3.UNPACK_B R250, R18 ;  /* 0x00000012fffa723e */ /* 0x000fe200020006ff */
[----:B------:R-:W-:Y:S01]  /*9030*/  FMUL R136, R136, UR37 ;  /* 0x0000002588887c20 */ /* 0x000fe20008400000 */
[----:B------:R-:W-:Y:S01]  /*9040*/  STL [R1+0x39c], R82 ;  /* 0x00039c5201007387 */ /* 0x000fe20000100800 */
[----:B------:R-:W-:Y:S01]  /*9050*/  F2FP.SATFINITE.E4M3.F32.PACK_AB_MERGE_C R8, R9, R8, RZ ;  /* 0x000000080908723e */ /* 0x000fe200048070ff */
[----:B------:R-:W-:Y:S01]  /*9060*/  FMUL R137, R137, UR37 ;  /* 0x0000002589897c20 */ /* 0x000fe20008400000 */
[--C-:B------:R-:W-:Y:S01]  /*9070*/  HADD2.F32 R251, -RZ, R250.reuse.H0_H0 ;  /* 0x200000fafffb7230 */ /* 0x100fe20000004100 */
[----:B------:R1:W-:Y:S01]  /*9080*/  STL [R1+0x398], R83 ;  /* 0x0003985301007387 */ /* 0x0003e20000100800 */
[----:B------:R-:W-:Y:S01]  /*9090*/  HADD2.F32 R250, -RZ, R250.H1_H1 ;  /* 0x300000fafffa7230 */ /* 0x000fe20000004100 */
[----:B------:R-:W-:Y:S01]  /*90a0*/  F2FP.F16.E4M3.UNPACK_B R18, R19.H1 ;  /* 0x00000013ff12723e */ /* 0x000fe200030006ff */
[----:B------:R-:W-:Y:S01]  /*90b0*/  FMUL R138, R138, UR37 ;  /* 0x000000258a8a7c20 */ /* 0x000fe20008400000 */
[----:B------:R1:W-:Y:S01]  /*90c0*/  STL [R1+0x394], R84 ;  /* 0x0003945401007387 */ /* 0x0003e20000100800 */
[----:B------:R-:W-:Y:S01]  /*90d0*/  FFMA R10, R251, UR44, R10 ;  /* 0x0000002cfb0a7c23 */ /* 0x000fe2000800000a */
[----:B------:R-:W-:Y:S01]  /*90e0*/  FFMA R11, R250, UR44, R11 ;  /* 0x0000002cfa0b7c23 */ /* 0x000fe2000800000b */
[----:B------:R-:W-:Y:S01]  /*90f0*/  HADD2.F32 R251, -RZ, R252.H0_H0 ;  /* 0x200000fcfffb7230 */ /* 0x000fe20000004100 */
[----:B------:R-:W-:Y:S01]  /*9100*/  STL [R1+0x390], R85 ;  /* 0x0003905501007387 */ /* 0x000fe20000100800 */
[--C-:B------:R-:W-:Y:S02]  /*9110*/  HADD2.F32 R19, -RZ, R18.reuse.H0_H0 ;  /* 0x20000012ff137230 */ /* 0x100fe40000004100 */
[----:B------:R-:W-:Y:S01]  /*9120*/  FMUL R139, R139, UR37 ;  /* 0x000000258b8b7c20 */ /* 0x000fe20008400000 */
[----:B------:R-:W-:Y:S01]  /*9130*/  HADD2.F32 R18, -RZ, R18.H1_H1 ;  /* 0x30000012ff127230 */ /* 0x000fe20000004100 */
[----:B------:R-:W-:Y:S01]  /*9140*/  STL [R1+0x38c], R86 ;  /* 0x00038c5601007387 */ /* 0x000fe20000100800 */
[----:B------:R-:W-:Y:S01]  /*9150*/  FFMA R12, R251, UR44, R12 ;  /* 0x0000002cfb0c7c23 */ /* 0x000fe2000800000c */
[----:B------:R-:W-:Y:S01]  /*9160*/  FFMA R13, R14, UR44, R13 ;  /* 0x0000002c0e0d7c23 */ /* 0x000fe2000800000d */
[----:B------:R-:W-:Y:S01]  /*9170*/  FMUL R14, R244, UR37 ;  /* 0x00000025f40e7c20 */ /* 0x000fe20008400000 */
[----:B------:R-:W-:Y:S01]  /*9180*/  STL [R1+0x388], R87 ;  /* 0x0003885701007387 */ /* 0x000fe20000100800 */
[----:B------:R-:W-:Y:S01]  /*9190*/  FMUL R140, R140, UR37 ;  /* 0x000000258c8c7c20 */ /* 0x000fe20008400000 */
[----:B------:R-:W-:Y:S01]  /*91a0*/  FMUL R141, R141, UR37 ;  /* 0x000000258d8d7c20 */ /* 0x000fe20008400000 */
[----:B------:R-:W-:Y:S01]  /*91b0*/  FFMA R14, R17, UR44, R14 ;  /* 0x0000002c110e7c23 */ /* 0x000fe2000800000e */
[----:B------:R-:W-:Y:S01]  /*91c0*/  STL [R1+0x384], R56 ;  /* 0x0003843801007387 */ /* 0x000fe20000100800 */
[----:B------:R-:W-:Y:S01]  /*91d0*/  FFMA R15, R16, UR44, R15 ;  /* 0x0000002c100f7c23 */ /* 0x000fe2000800000f */
[----:B------:R-:W-:Y:S01]  /*91e0*/  FMUL R16, R246, UR37 ;  /* 0x00000025f6107c20 */ /* 0x000fe20008400000 */
[----:B------:R-:W-:Y:S01]  /*91f0*/  FMUL R17, R247, UR37 ;  /* 0x00000025f7117c20 */ /* 0x000fe20008400000 */
[----:B------:R-:W-:Y:S01]  /*9200*/  STL [R1+0x380], R57 ;  /* 0x0003803901007387 */ /* 0x000fe20000100800 */
[----:B------:R-:W-:Y:S01]  /*9210*/  FMUL R142, R142, UR37 ;  /* 0x000000258e8e7c20 */ /* 0x000fe20008400000 */
[----:B------:R-:W-:Y:S01]  /*9220*/  FFMA R16, R19, UR44, R16 ;  /* 0x0000002c13107c23 */ /* 0x000fe20008000010 */
[----:B------:R-:W-:Y:S01]  /*9230*/  FFMA R17, R18, UR44, R17 ;  /* 0x0000002c12117c23 */ /* 0x000fe20008000011 */
        /* <DEDUP_REMOVED lines=78> */
[----:B------:R-:W-:Y:S02]  /*9720*/  BSSY.RECONVERGENT B0, `(.L_x_124) ;  /* 0x0000559000007945 */ /* 0x000fe40003800200 */
[----:B------:R-:W-:Y:S04]  /*9730*/  STL [R1+0x32c], R46 ;  /* 0x00032c2e01007387 */ /* 0x000fe80000100800 */
[----:B------:R-:W-:Y:S04]  /*9740*/  STL [R1+0x328], R47 ;  /* 0x0003282f01007387 */ /* 0x000fe80000100800 */
[----:B------:R-:W-:Y:S04]  /*9750*/  STL [R1+0x324], R48 ;  /* 0x0003243001007387 */ /* 0x000fe80000100800 */
[----:B------:R-:W-:Y:S04]  /*9760*/  STL [R1+0x320], R49 ;  /* 0x0003203101007387 */ /* 0x000fe80000100800 */
[----:B------:R1:W-:Y:S04]  /*9770*/  STL [R1+0x31c], R50 ;  /* 0x00031c3201007387 */ /* 0x0003e80000100800 */
[----:B------:R-:W-:Y:S04]  /*9780*/  STL [R1+0x318], R51 ;  /* 0x0003183301007387 */ /* 0x000fe80000100800 */
[----:B------:R-:W-:Y:S04]  /*9790*/  STL [R1+0x314], R52 ;  /* 0x0003143401007387 */ /* 0x000fe80000100800 */
[----:B------:R1:W-:Y:S04]  /*97a0*/  STL [R1+0x310], R53 ;  /* 0x0003103501007387 */ /* 0x0003e80000100800 */
[----:B------:R-:W-:Y:S04]  /*97b0*/  STL [R1+0x30c], R54 ;  /* 0x00030c3601007387 */ /* 0x000fe80000100800 */
[----:B------:R-:W-:Y:S04]  /*97c0*/  STL [R1+0x308], R55 ;  /* 0x0003083701007387 */ /* 0x000fe80000100800 */
[----:B------:R1:W-:Y:S04]  /*97d0*/  STL [R1+0x304], R24 ;  /* 0x0003041801007387 */ /* 0x0003e80000100800 */
[----:B------:R1:W-:Y:S04]  /*97e0*/  STL [R1+0x300], R25 ;  /* 0x0003001901007387 */ /* 0x0003e80000100800 */
[----:B------:R1:W-:Y:S04]  /*97f0*/  STL [R1+0x2fc], R26 ;  /* 0x0002fc1a01007387 */ /* 0x0003e80000100800 */
[----:B------:R-:W-:Y:S04]  /*9800*/  STL [R1+0x2f8], R27 ;  /* 0x0002f81b01007387 */ /* 0x000fe80000100800 */
[----:B------:R-:W-:Y:S04]  /*9810*/  STL [R1+0x2f4], R28 ;  /* 0x0002f41c01007387 */ /* 0x000fe80000100800 */
[----:B------:R-:W-:Y:S04]  /*9820*/  STL [R1+0x2f0], R29 ;  /* 0x0002f01d01007387 */ /* 0x000fe80000100800 */
[----:B------:R1:W-:Y:S04]  /*9830*/  STL [R1+0x2ec], R30 ;  /* 0x0002ec1e01007387 */ /* 0x0003e80000100800 */
[----:B------:R-:W-:Y:S04]  /*9840*/  STL [R1+0x2e8], R31 ;  /* 0x0002e81f01007387 */ /* 0x000fe80000100800 */
[----:B------:R1:W-:Y:S04]  /*9850*/  STL [R1+0x2e4], R32 ;  /* 0x0002e42001007387 */ /* 0x0003e80000100800 */
[----:B------:R-:W-:Y:S04]  /*9860*/  STL [R1+0x2e0], R33 ;  /* 0x0002e02101007387 */ /* 0x000fe80000100800 */
[----:B------:R1:W-:Y:S04]  /*9870*/  STL [R1+0x2dc], R34 ;  /* 0x0002dc2201007387 */ /* 0x0003e80000100800 */
[----:B------:R-:W-:Y:S04]  /*9880*/  STL [R1+0x2d8], R35 ;  /* 0x0002d82301007387 */ /* 0x000fe80000100800 */
[----:B------:R-:W-:Y:S04]  /*9890*/  STL [R1+0x2d4], R36 ;  /* 0x0002d42401007387 */ /* 0x000fe80000100800 */
[----:B------:R-:W-:Y:S04]  /*98a0*/  STL [R1+0x2d0], R37 ;  /* 0x0002d02501007387 */ /* 0x000fe80000100800 */
[----:B------:R1:W-:Y:S04]  /*98b0*/  STL [R1+0x2cc], R38 ;  /* 0x0002cc2601007387 */ /* 0x0003e80000100800 */
[----:B------:R1:W-:Y:S04]  /*98c0*/  STL [R1+0x2c8], R39 ;  /* 0x0002c82701007387 */ /* 0x0003e80000100800 */
[----:B------:R-:W-:Y:S04]  /*98d0*/  STL [R1+0x138], R248 ;  /* 0x000138f801007387 */ /* 0x000fe80000100800 */
        /* <DEDUP_REMOVED lines=10> */
[----:B------:R-:W-:Y:S01]  /*9980*/  STL [R1+0x20c], R17 ;  /* 0x00020c1101007387 */ /* 0x000fe20000100800 */
[----:B--2---:R-:W-:Y:S02]  /*9990*/  F2FP.F16.E4M3.UNPACK_B R247, R77.H1 ;  /* 0x0000004dfff7723e */ /* 0x004fe400030006ff */
[-C--:B------:R-:W-:Y:S02]  /*99a0*/  F2FP.F16.E4M3.UNPACK_B R20, R21.reuse ;  /* 0x00000015ff14723e */ /* 0x080fe400020006ff */
[----:B------:R-:W-:Y:S02]  /*99b0*/  F2FP.F16.E4M3.UNPACK_B R242, R21.H1 ;  /* 0x00000015fff2723e */ /* 0x000fe400030006ff */
[-C--:B---3--:R-:W-:Y:S01]  /*99c0*/  F2FP.F16.E4M3.UNPACK_B R250, R103.reuse ;  /* 0x00000067fffa723e */ /* 0x088fe200020006ff */
[--C-:B------:R-:W-:Y:S01]  /*99d0*/  HADD2.F32 R21, -RZ, R20.reuse.H0_H0 ;  /* 0x20000014ff157230 */ /* 0x100fe20000004100 */
[----:B------:R-:W-:Y:S01]  /*99e0*/  F2FP.F16.E4M3.UNPACK_B R246, R103.H1 ;  /* 0x00000067fff6723e */ /* 0x000fe200030006ff */
[----:B------:R-:W-:Y:S02]  /*99f0*/  HADD2.F32 R22, -RZ, R20.H1_H1 ;  /* 0x30000014ff167230 */ /* 0x000fe40000004100 */
[----:B------:R-:W-:Y:S01]  /*9a00*/  FMUL R20, R218, UR37 ;  /* 0x00000025da147c20 */ /* 0x000fe20008400000 */
[--C-:B------:R-:W-:Y:S02]  /*9a10*/  HADD2.F32 R23, -RZ, R242.reuse.H0_H0 ;  /* 0x200000f2ff177230 */ /* 0x100fe40000004100 */
[----:B------:R-:W-:Y:S01]  /*9a20*/  FFMA R18, R21, UR44, R18 ;  /* 0x0000002c15127c23 */ /* 0x000fe20008000012 */
[----:B----4-:R-:W-:Y:S01]  /*9a30*/  F2FP.F16.E4M3.UNPACK_B R245, R73 ;  /* 0x00000049fff5723e */ /* 0x010fe200020006ff */
[----:B------:R-:W-:Y:S01]  /*9a40*/  FFMA R19, R22, UR44, R19 ;  /* 0x0000002c16137c23 */ /* 0x000fe20008000013 */
[----:B------:R-:W-:Y:S01]  /*9a50*/  F2FP.F16.E4M3.UNPACK_B R22, R77 ;  /* 0x0000004dff16723e */ /* 0x000fe200020006ff */
[----:B------:R-:W-:Y:S01]  /*9a60*/  FFMA R20, R23, UR44, R20 ;  /* 0x0000002c17147c23 */ /* 0x000fe20008000014 */
[----:B------:R-:W-:Y:S01]  /*9a70*/  STL [R1+0x210], R18 ;  /* 0x0002101201007387 */ /* 0x000fe20000100800 */
[----:B------:R-:W-:Y:S01]  /*9a80*/  F2FP.F16.E4M3.UNPACK_B R244, R73.H1 ;  /* 0x00000049fff4723e */ /* 0x000fe200030006ff */
[----:B------:R-:W-:Y:S02]  /*9a90*/  HADD2.F32 R216, -RZ, R242.H1_H1 ;  /* 0x300000f2ffd87230 */ /* 0x000fe40000004100 */
[----:B------:R-:W-:Y:S01]  /*9aa0*/  FMUL R21, R219, UR37 ;  /* 0x00000025db157c20 */ /* 0x000fe20008400000 */
[----:B------:R-:W-:Y:S01]  /*9ab0*/  STL [R1+0x214], R19 ;  /* 0x0002141301007387 */ /* 0x000fe20000100800 */
[--C-:B------:R-:W-:Y:S02]  /*9ac0*/  HADD2.F32 R243, -RZ, R22.reuse.H0_H0 ;  /* 0x20000016fff37230 */ /* 0x100fe40000004100 */
[----:B------:R-:W-:Y:S01]  /*9ad0*/  FMUL R23, R221, UR37 ;  /* 0x00000025dd177c20 */ /* 0x000fe20008400000 */
[----:B------:R-:W-:Y:S01]  /*9ae0*/  FFMA R21, R216, UR44, R21 ;  /* 0x0000002cd8157c23 */ /* 0x000fe20008000015 */
[----:B------:R-:W-:Y:S01]  /*9af0*/  STL [R1+0x218], R20 ;  /* 0x0002181401007387 */ /* 0x000fe20000100800 */
[----:B------:R-:W-:Y:S02]  /*9b00*/  HADD2.F32 R242, -RZ, R22.H1_H1 ;  /* 0x30000016fff27230 */ /* 0x000fe40000004100 */
[----:B------:R-:W-:Y:S01]  /*9b10*/  FMUL R22, R220, UR37 ;  /* 0x00000025dc167c20 */ /* 0x000fe20008400000 */
[----:B------:R-:W-:Y:S01]  /*9b20*/  FMUL R221, R227, UR37 ;  /* 0x00000025e3dd7c20 */ /* 0x000fe20008400000 */
[----:B------:R-:W2:Y:S01]  /*9b30*/  LDL.LU R103, [R1+0xc4] ;  /* 0x0000c40001677983 */ /* 0x000ea20000300800 */
[--C-:B------:R-:W-:Y:S02]  /*9b40*/  HADD2.F32 R227, -RZ, R247.reuse.H0_H0 ;  /* 0x200000f7ffe37230 */ /* 0x100fe40000004100 */
[----:B------:R-:W-:Y:S01]  /*9b50*/  FFMA R22, R243, UR44, R22 ;  /* 0x0000002cf3167c23 */ /* 0x000fe20008000016 */
[----:B------:R-:W-:Y:S01]  /*9b60*/  FFMA R23, R242, UR44, R23 ;  /* 0x0000002cf2177c23 */ /* 0x000fe20008000017 */
[----:B------:R-:W3:Y:S01]  /*9b70*/  LDL.LU R77, [R1+0xc8] ;  /* 0x0000c800014d7983 */ /* 0x000ee20000300800 */
[----:B------:R-:W-:Y:S01]  /*9b80*/  FMUL R216, R222, UR37 ;  /* 0x00000025ded87c20 */ /* 0x000fe20008400000 */
[----:B------:R-:W-:Y:S01]  /*9b90*/  FMUL R220, R226, UR37 ;  /* 0x00000025e2dc7c20 */ /* 0x000fe20008400000 */
[----:B------:R-:W-:Y:S01]  /*9ba0*/  HADD2.F32 R226, -RZ, R247.H1_H1 ;  /* 0x300000f7ffe27230 */ /* 0x000fe20000004100 */
[----:B------:R-:W4:Y:S01]  /*9bb0*/  LDL.LU R73, [R1+0xcc] ;  /* 0x0000cc0001497983 */ /* 0x000f220000300800 */
[----:B------:R-:W-:Y:S01]  /*9bc0*/  FFMA R216, R227, UR44, R216 ;  /* 0x0000002ce3d87c23 */ /* 0x000fe200080000d8 */
[--C-:B------:R-:W-:Y:S02]  /*9bd0*/  HADD2.F32 R229, -RZ, R245.reuse.H0_H0 ;  /* 0x200000f5ffe57230 */ /* 0x100fe40000004100 */
[----:B------:R-:W-:Y:S01]  /*9be0*/  FMUL R218, R224, UR37 ;  /* 0x00000025e0da7c20 */ /* 0x000fe20008400000 */
[----:B------:R-:W-:Y:S01]  /*9bf0*/  STL [R1+0x21c], R21 ;  /* 0x00021c1501007387 */ /* 0x000fe20000100800 */
[----:B------:R-:W-:Y:S01]  /*9c00*/  FFMA R217, R226, UR44, R217 ;  /* 0x0000002ce2d97c23 */ /* 0x000fe200080000d9 */
[----:B------:R-:W-:Y:S01]  /*9c10*/  FMUL R222, R228, UR37 ;  /* 0x00000025e4de7c20 */ /* 0x000fe20008400000 */
[----:B------:R-:W-:Y:S01]  /*9c20*/  FFMA R218, R229, UR44, R218 ;  /* 0x0000002ce5da7c23 */ /* 0x000fe200080000da */
[----:B------:R-:W-:Y:S01]  /*9c30*/  STL [R1+0x220], R22 ;  /* 0x0002201601007387 */ /* 0x000fe20000100800 */
[----:B------:R-:W-:Y:S02]  /*9c40*/  HADD2.F32 R228, -RZ, R245.H1_H1 ;  /* 0x300000f5ffe47230 */ /* 0x000fe40000004100 */
[----:B------:R-:W-:Y:S01]  /*9c50*/  FMUL R219, R225, UR37 ;  /* 0x00000025e1db7c20 */ /* 0x000fe20008400000 */
[----:B------:R-:W-:Y:S01]  /*9c60*/  HADD2.F32 R227, -RZ, R244.H0_H0 ;  /* 0x200000f4ffe37230 */ /* 0x000fe20000004100 */
[----:B------:R-:W-:Y:S01]  /*9c70*/  STL [R1+0x224], R23 ;  /* 0x0002241701007387 */ /* 0x000fe20000100800 */
[----:B------:R-:W-:Y:S01]  /*9c80*/  FMUL R224, R230, UR37 ;  /* 0x00000025e6e07c20 */ /* 0x000fe20008400000 */
[----:B------:R-:W-:Y:S01]  /*9c90*/  FFMA R219, R228, UR44, R219 ;  /* 0x0000002ce4db7c23 */ /* 0x000fe200080000db */
[----:B------:R-:W-:Y:S01]  /*9ca0*/  HADD2.F32 R228, -RZ, R246.H1_H1 ;  /* 0x300000f6ffe47230 */ /* 0x000fe20000004100 */
[----:B------:R-:W-:Y:S01]  /*9cb0*/  STL [R1+0x228], R216 ;  /* 0x000228d801007387 */ /* 0x000fe20000100800 */
[----:B------:R-:W-:Y:S01]  /*9cc0*/  FFMA R220, R227, UR44, R220 ;  /* 0x0000002ce3dc7c23 */ /* 0x000fe200080000dc */
[----:B------:R-:W-:Y:S01]  /*9cd0*/  FMUL R225, R231, UR37 ;  /* 0x00000025e7e17c20 */ /* 0x000fe20008400000 */
[----:B------:R-:W-:Y:S01]  /*9ce0*/  HADD2.F32 R230, -RZ, R244.H1_H1 ;  /* 0x300000f4ffe67230 */ /* 0x000fe20000004100 */
[----:B------:R-:W4:Y:S01]  /*9cf0*/  LDL.LU R226, [R1+0xc0] ;  /* 0x0000c00001e27983 */ /* 0x000f220000300800 */
[----:B------:R-:W-:Y:S03]  /*9d00*/  HADD2.F32 R227, -RZ, R250.H0_H0 ;  /* 0x200000faffe37230 */ /* 0x000fe60000004100 */
[----:B------:R-:W-:Y:S01]  /*9d10*/  STL [R1+0x22c], R217 ;  /* 0x00022cd901007387 */ /* 0x000fe20000100800 */
[----:B------:R-:W-:Y:S01]  /*9d20*/  FFMA R221, R230, UR44, R221 ;  /* 0x0000002ce6dd7c23 */ /* 0x000fe200080000dd */
[----:B------:R-:W-:Y:S01]  /*9d30*/  FFMA R222, R227, UR44, R222 ;  /* 0x0000002ce3de7c23 */ /* 0x000fe200080000de */
[----:B------:R-:W-:Y:S01]  /*9d40*/  HADD2.F32 R227, -RZ, R246.H0_H0 ;  /* 0x200000f6ffe37230 */ /* 0x000fe20000004100 */
[----:B------:R-:W-:Y:S04]  /*9d50*/  STL [R1+0x230], R218 ;  /* 0x000230da01007387 */ /* 0x000fe80000100800 */
[----:B------:R-:W-:Y:S04]  /*9d60*/  STL [R1+0x234], R219 ;  /* 0x000234db01007387 */ /* 0x000fe80000100800 */
[----:B------:R-:W-:Y:S01]  /*9d70*/  STL [R1+0x238], R220 ;  /* 0x000238dc01007387 */ /* 0x000fe20000100800 */
[-C--:B--2---:R-:W-:Y:S02]  /*9d80*/  F2FP.F16.E4M3.UNPACK_B R247, R103.reuse ;  /* 0x00000067fff7723e */ /* 0x084fe400020006ff */
[----:B------:R-:W-:Y:S02]  /*9d90*/  F2FP.F16.E4M3.UNPACK_B R245, R103.H1 ;  /* 0x00000067fff5723e */ /* 0x000fe400030006ff */
[----:B------:R-:W2:Y:S01]  /*9da0*/  LDL.LU R103, [R1+0xb4] ;  /* 0x0000b40001677983 */ /* 0x000ea20000300800 */
[-C--:B---3--:R-:W-:Y:S02]  /*9db0*/  F2FP.F16.E4M3.UNPACK_B R244, R77.reuse ;  /* 0x0000004dfff4723e */ /* 0x088fe400020006ff */
[----:B------:R-:W-:Y:S02]  /*9dc0*/  F2FP.F16.E4M3.UNPACK_B R231, R77.H1 ;  /* 0x0000004dffe7723e */ /* 0x000fe400030006ff */
[----:B------:R-:W3:Y:S01]  /*9dd0*/  LDL.LU R77, [R1+0xb8] ;  /* 0x0000b800014d7983 */ /* 0x000ee20000300800 */
[-C--:B----4-:R-:W-:Y:S02]  /*9de0*/  F2FP.F16.E4M3.UNPACK_B R236, R73.reuse ;  /* 0x00000049ffec723e */ /* 0x090fe400020006ff */
[----:B------:R-:W-:Y:S02]  /*9df0*/  F2FP.F16.E4M3.UNPACK_B R235, R73.H1 ;  /* 0x00000049ffeb723e */ /* 0x000fe400030006ff */
[----:B------:R-:W4:Y:S04]  /*9e00*/  LDL.LU R73, [R1+0xbc] ;  /* 0x0000bc0001497983 */ /* 0x000f280000300800 */
[----:B------:R-:W-:Y:S04]  /*9e10*/  STL [R1+0x23c], R221 ;  /* 0x00023cdd01007387 */ /* 0x000fe80000100800 */
[----:B------:R-:W-:Y:S01]  /*9e20*/  STL [R1+0x240], R222 ;  /* 0x000240de01007387 */ /* 0x000fe20000100800 */
[-C--:B------:R-:W-:Y:S02]  /*9e30*/  F2FP.F16.E4M3.UNPACK_B R243, R226.reuse ;  /* 0x000000e2fff3723e */ /* 0x080fe400020006ff */
[----:B------:R-:W-:Y:S01]  /*9e40*/  F2FP.F16.E4M3.UNPACK_B R242, R226.H1 ;  /* 0x000000e2fff2723e */ /* 0x000fe200030006ff */
[----:B------:R-:W-:Y:S02]  /*9e50*/  HADD2.F32 R226, -RZ, R250.H1_H1 ;  /* 0x300000faffe27230 */ /* 0x000fe40000004100 */
[--C-:B------:R-:W-:Y:S02]  /*9e60*/  HADD2.F32 R229, -RZ, R243.reuse.H0_H0 ;  /* 0x200000f3ffe57230 */ /* 0x100fe40000004100 */
[--C-:B------:R-:W-:Y:S02]  /*9e70*/  HADD2.F32 R230, -RZ, R242.reuse.H1_H1 ;  /* 0x300000f2ffe67230 */ /* 0x100fe40000004100 */
[----:B------:R-:W-:Y:S01]  /*9e80*/  FFMA R223, R226, UR44, R223 ;  /* 0x0000002ce2df7c23 */ /* 0x000fe200080000df */
[----:B------:R-:W-:Y:S01]  /*9e90*/  FFMA R224, R227, UR44, R224 ;  /* 0x0000002ce3e07c23 */ /* 0x000fe200080000e0 */
[----:B------:R-:W-:Y:S01]  /*9ea0*/  FFMA R225, R228, UR44, R225 ;  /* 0x0000002ce4e17c23 */ /* 0x000fe200080000e1 */
[----:B------:R-:W-:Y:S01]  /*9eb0*/  FFMA R200, R229, UR44, R200 ;  /* 0x0000002ce5c87c23 */ /* 0x000fe200080000c8 */
[----:B------:R-:W-:Y:S01]  /*9ec0*/  HADD2.F32 R226, -RZ, R243.H1_H1 ;  /* 0x300000f3ffe27230 */ /* 0x000fe20000004100 */
[----:B------:R-:W-:Y:S01]  /*9ed0*/  STL [R1+0x244], R223 ;  /* 0x000244df01007387 */ /* 0x000fe20000100800 */
[----:B------:R-:W-:Y:S02]  /*9ee0*/  HADD2.F32 R227, -RZ, R242.H0_H0 ;  /* 0x200000f2ffe37230 */ /* 0x000fe40000004100 */
[--C-:B------:R-:W-:Y:S01]  /*9ef0*/  HADD2.F32 R229, -RZ, R244.reuse.H0_H0 ;  /* 0x200000f4ffe57230 */ /* 0x100fe20000004100 */
[----:B------:R-:W-:Y:S01]  /*9f00*/  STL [R1+0x248], R224 ;  /* 0x000248e001007387 */ /* 0x000fe20000100800 */
[----:B------:R-:W-:Y:S01]  /*9f10*/  FFMA R201, R226, UR44, R201 ;  /* 0x0000002ce2c97c23 */ /* 0x000fe200080000c9 */
[----:B------:R-:W-:Y:S01]  /*9f20*/  FFMA R202, R227, UR44, R202 ;  /* 0x0000002ce3ca7c23 */ /* 0x000fe200080000ca */
[----:B------:R-:W-:Y:S01]  /*9f30*/  FFMA R203, R230, UR44, R203 ;  /* 0x0000002ce6cb7c23 */ /* 0x000fe200080000cb */
[----:B------:R-:W4:Y:S01]  /*9f40*/  LDL.LU R228, [R1+0xb0] ;  /* 0x0000b00001e47983 */ /* 0x000f220000300800 */
[--C-:B------:R-:W-:Y:S02]  /*9f50*/  HADD2.F32 R227, -RZ, R247.reuse.H0_H0 ;  /* 0x200000f7ffe37230 */ /* 0x100fe40000004100 */
[----:B------:R-:W-:Y:S01]  /*9f60*/  HADD2.F32 R226, -RZ, R247.H1_H1 ;  /* 0x300000f7ffe27230 */ /* 0x000fe20000004100 */
[----:B------:R-:W-:Y:S01]  /*9f70*/  STL [R1+0x24c], R225 ;  /* 0x00024ce101007387 */ /* 0x000fe20000100800 */
[----:B------:R-:W-:Y:S02]  /*9f80*/  HADD2.F32 R230, -RZ, R231.H1_H1 ;  /* 0x300000e7ffe67230 */ /* 0x000fe40000004100 */
[----:B------:R-:W-:Y:S01]  /*9f90*/  FFMA R204, R227, UR44, R204 ;  /* 0x0000002ce3cc7c23 */ /* 0x000fe200080000cc */
[----:B------:R-:W-:Y:S01]  /*9fa0*/  HADD2.F32 R227, -RZ, R245.H0_H0 ;  /* 0x200000f5ffe37230 */ /* 0x000fe20000004100 */
[----:B------:R-:W-:Y:S01]  /*9fb0*/  STL [R1+0x1d8], R200 ;  /* 0x0001d8c801007387 */ /* 0x000fe20000100800 */
[----:B------:R-:W-:Y:S01]  /*9fc0*/  FFMA R205, R226, UR44, R205 ;  /* 0x0000002ce2cd7c23 */ /* 0x000fe200080000cd */
[----:B------:R-:W-:Y:S02]  /*9fd0*/  HADD2.F32 R226, -RZ, R244.H1_H1 ;  /* 0x300000f4ffe27230 */ /* 0x000fe40000004100 */
[----:B------:R-:W-:Y:S01]  /*9fe0*/  STL [R1+0x1dc], R201 ;  /* 0x0001dcc901007387 */ /* 0x000fe20000100800 */
[----:B------:R-:W-:Y:S01]  /*9ff0*/  FFMA R206, R227, UR44, R206 ;  /* 0x0000002ce3ce7c23 */ /* 0x000fe200080000ce */
[----:B------:R-:W-:Y:S02]  /*a000*/  HADD2.F32 R227, -RZ, R231.H0_H0 ;  /* 0x200000e7ffe37230 */ /* 0x000fe40000004100 */
        /* <DEDUP_REMOVED lines=11> */
[----:B------:R-:W-:Y:S04]  /*a0c0*/  STL [R1+0x1a8], R204 ;  /* 0x0001a8cc01007387 */ /* 0x000fe80000100800 */
[----:B------:R-:W-:Y:S04]  /*a0d0*/  STL [R1+0x1ac], R205 ;  /* 0x0001accd01007387 */ /* 0x000fe80000100800 */
[----:B------:R-:W-:Y:S01]  /*a0e0*/  STL [R1+0x1c8], R206 ;  /* 0x0001c8ce01007387 */ /* 0x000fe20000100800 */
[-C--:B------:R-:W-:Y:S02]  /*a0f0*/  F2FP.F16.E4M3.UNPACK_B R240, R228.reuse ;  /* 0x000000e4fff0723e */ /* 0x080fe400020006ff */
[----:B------:R-:W-:Y:S01]  /*a100*/  F2FP.F16.E4M3.UNPACK_B R239, R228.H1 ;  /* 0x000000e4ffef723e */ /* 0x000fe200030006ff */
[----:B------:R-:W-:Y:S05]  /*a110*/  HADD2.F32 R228, -RZ, R245.H1_H1 ;  /* 0x300000f5ffe47230 */ /* 0x000fea0000004100 */
[----:B------:R-:W-:Y:S01]  /*a120*/  FFMA R207, R228, UR44, R207 ;  /* 0x0000002ce4cf7c23 */ /* 0x000fe200080000cf */
[----:B------:R-:W-:Y:S01]  /*a130*/  FFMA R208, R229, UR44, R208 ;  /* 0x0000002ce5d07c23 */ /* 0x000fe200080000d0 */
[----:B------:R-:W4:Y:S01]  /*a140*/  LDL.LU R228, [R1+0xa0] ;  /* 0x0000a00001e47983 */ /* 0x000f220000300800 */
[----:B------:R-:W-:Y:S01]  /*a150*/  FFMA R209, R226, UR44, R209 ;  /* 0x0000002ce2d17c23 */ /* 0x000fe200080000d1 */
[----:B------:R-:W-:Y:S01]  /*a160*/  FFMA R210, R227, UR44, R210 ;  /* 0x0000002ce3d27c23 */ /* 0x000fe200080000d2 */
[----:B------:R-:W-:Y:S01]  /*a170*/  FFMA R211, R230, UR44, R211 ;  /* 0x0000002ce6d37c23 */ /* 0x000fe200080000d3 */
[----:B------:R-:W-:Y:S01]  /*a180*/  STL [R1+0x1cc], R207 ;  /* 0x0001cccf01007387 */ /* 0x000fe20000100800 */
[--C-:B------:R-:W-:Y:S02]  /*a190*/  HADD2.F32 R227, -RZ, R236.reuse.H0_H0 ;  /* 0x200000ecffe37230 */ /* 0x100fe40000004100 */
[----:B------:R-:W-:Y:S01]  /*a1a0*/  HADD2.F32 R226, -RZ, R236.H1_H1 ;  /* 0x300000ecffe27230 */ /* 0x000fe20000004100 */
[----:B------:R-:W-:Y:S01]  /*a1b0*/  STL [R1+0x1b0], R208 ;  /* 0x0001b0d001007387 */ /* 0x000fe20000100800 */
[--C-:B------:R-:W-:Y:S02]  /*a1c0*/  HADD2.F32 R229, -RZ, R240.reuse.H0_H0 ;  /* 0x200000f0ffe57230 */ /* 0x100fe40000004100 */
[----:B------:R-:W-:Y:S01]  /*a1d0*/  FFMA R212, R227, UR44, R212 ;  /* 0x0000002ce3d47c23 */ /* 0x000fe200080000d4 */
[----:B------:R-:W-:Y:S01]  /*a1e0*/  HADD2.F32 R227, -RZ, R235.H0_H0 ;  /* 0x200000ebffe37230 */ /* 0x000fe20000004100 */
[----:B------:R-:W-:Y:S01]  /*a1f0*/  STL [R1+0x1b4], R209 ;  /* 0x0001b4d101007387 */ /* 0x000fe20000100800 */
[----:B------:R-:W-:Y:S01]  /*a200*/  FFMA R213, R226, UR44, R213 ;  /* 0x0000002ce2d57c23 */ /* 0x000fe200080000d5 */
[----:B------:R-:W-:Y:S02]  /*a210*/  HADD2.F32 R226, -RZ, R240.H1_H1 ;  /* 0x300000f0ffe27230 */ /* 0x000fe40000004100 */
[----:B------:R-:W-:Y:S01]  /*a220*/  STL [R1+0x1c0], R210 ;  /* 0x0001c0d201007387 */ /* 0x000fe20000100800 */
[----:B------:R-:W-:Y:S01]  /*a230*/  FFMA R214, R227, UR44, R214 ;  /* 0x0000002ce3d67c23 */ /* 0x000fe200080000d6 */
[--C-:B------:R-:W-:Y:S02]  /*a240*/  HADD2.F32 R227, -RZ, R239.reuse.H0_H0 ;  /* 0x200000efffe37230 */ /* 0x100fe40000004100 */
[----:B------:R-:W-:Y:S01]  /*a250*/  HADD2.F32 R230, -RZ, R239.H1_H1 ;  /* 0x300000efffe67230 */ /* 0x000fe20000004100 */
[-C--:B--2---:R-:W-:Y:S02]  /*a260*/  F2FP.F16.E4M3.UNPACK_B R252, R103.reuse ;  /* 0x00000067fffc723e */ /* 0x084fe400020006ff */
[----:B------:R-:W-:Y:S02]  /*a270*/  F2FP.F16.E4M3.UNPACK_B R251, R103.H1 ;  /* 0x00000067fffb723e */ /* 0x000fe400030006ff */
[----:B------:R-:W2:Y:S01]  /*a280*/  LDL.LU R103, [R1+0x90] ;  /* 0x0000900001677983 */ /* 0x000ea20000300800 */
[-C--:B---3--:R-:W-:Y:S02]  /*a290*/  F2FP.F16.E4M3.UNPACK_B R250, R77.reuse ;  /* 0x0000004dfffa723e */ /* 0x088fe400020006ff */
[----:B------:R-:W-:Y:S02]  /*a2a0*/  F2FP.F16.E4M3.UNPACK_B R231, R77.H1 ;  /* 0x0000004dffe7723e */ /* 0x000fe400030006ff */
[-C--:B----4-:R-:W-:Y:S02]  /*a2b0*/  F2FP.F16.E4M3.UNPACK_B R247, R73.reuse ;  /* 0x00000049fff7723e */ /* 0x090fe400020006ff */
[----:B------:R-:W-:Y:S02]  /*a2c0*/  F2FP.F16.E4M3.UNPACK_B R233, R73.H1 ;  /* 0x00000049ffe9723e */ /* 0x000fe400030006ff */
[----:B------:R-:W3:Y:S04]  /*a2d0*/  LDL.LU R73, [R1+0x94] ;  /* 0x0000940001497983 */ /* 0x000ee80000300800 */
        /* <DEDUP_REMOVED lines=15> */
[----:B------:R-:W-:Y:S03]  /*a3d0*/  HADD2.F32 R230, -RZ, R246.H1_H1 ;  /* 0x300000f6ffe67230 */ /* 0x000fe60000004100 */
        /* <DEDUP_REMOVED lines=8> */
[C---:B-1----:R-:W-:Y:S02]  /*a460*/  PRMT R83, R72.reuse, 0x7610, R83 ;  /* 0x0000761048537816 */ /* 0x042fe40000000053 */
[----:B------:R-:W-:Y:S02]  /*a470*/  PRMT R84, R72, 0x7632, R84 ;  /* 0x0000763248547816 */ /* 0x000fe40000000054 */
[----:B------:R-:W3:Y:S01]  /*a480*/  LDL.LU R72, [R1+0x3c4] ;  /* 0x0003c40001487983 */ /* 0x000ee20000300800 */
[-C--:B----4-:R-:W-:Y:S02]  /*a490*/  F2FP.F16.E4M3.UNPACK_B R74, R77.reuse.H1 ;  /* 0x0000004dff4a723e */ /* 0x090fe400030006ff */
[----:B------:R-:W-:Y:S01]  /*a4a0*/  F2FP.F16.E4M3.UNPACK_B R232, R77 ;  /* 0x0000004dffe8723e */ /* 0x000fe200020006ff */
[----:B------:R-:W4:Y:S01]  /*a4b0*/  LDL.LU R73, [R1+0x3c0] ;  /* 0x0003c00001497983 */ /* 0x000f220000300800 */
[C---:B------:R-:W-:Y:S02]  /*a4c0*/  PRMT R63, R74.reuse, 0x7610, R63 ;  /* 0x000076104a3f7816 */ /* 0x040fe4000000003f */
[----:B------:R-:W-:Y:S02]  /*a4d0*/  PRMT R64, R74, 0x7632, R64 ;  /* 0x000076324a407816 */ /* 0x000fe40000000040 */
[----:B------:R-:W4:Y:S01]  /*a4e0*/  LDL.LU R74, [R1+0x80] ;  /* 0x00008000014a7983 */ /* 0x000f220000300800 */
[C---:B------:R-:W-:Y:S02]  /*a4f0*/  PRMT R85, R229.reuse, 0x7610, R85 ;  /* 0x00007610e5557816 */ /* 0x040fe40000000055 */
[----:B------:R-:W-:Y:S01]  /*a500*/  PRMT R58, R229, 0x7632, R58 ;  /* 0x00007632e53a7816 */ /* 0x000fe2000000003a */
[----:B------:R-:W4:Y:S01]  /*a510*/  LDL.LU R77, [R1+0x84] ;  /* 0x00008400014d7983 */ /* 0x000f220000300800 */
[----:B------:R-:W-:Y:S03]  /*a520*/  HADD2.F32 R229, -RZ, R234.H0_H0 ;  /* 0x200000eaffe57230 */ /* 0x000fe60000004100 */
[----:B------:R-:W-:Y:S01]  /*a530*/  STL [R1+0x1e0], R187 ;  /* 0x0001e0bb01007387 */ /* 0x000fe20000100800 */
[-C--:B------:R-:W-:Y:S02]  /*a540*/  F2FP.F16.E4M3.UNPACK_B R227, R228.reuse ;  /* 0x000000e4ffe3723e */ /* 0x080fe400020006ff */
[----:B------:R-:W-:Y:S01]  /*a550*/  F2FP.F16.E4M3.UNPACK_B R226, R228.H1 ;  /* 0x000000e4ffe2723e */ /* 0x000fe200030006ff */
[--C-:B------:R-:W-:Y:S01]  /*a560*/  HADD2.F32 R228, -RZ, R237.reuse.H1_H1 ;  /* 0x300000edffe47230 */ /* 0x100fe20000004100 */
[C---:B------:R-:W-:Y:S02]  /*a570*/  PRMT R86, R227.reuse, 0x7610, R86 ;  /* 0x00007610e3567816 */ /* 0x040fe40000000056 */
[----:B------:R-:W-:Y:S01]  /*a580*/  PRMT R87, R227, 0x7632, R87 ;  /* 0x00007632e3577816 */ /* 0x000fe20000000057 */
[--C-:B------:R-:W-:Y:S01]  /*a590*/  HADD2.F32 R227, -RZ, R238.reuse.H0_H0 ;  /* 0x200000eeffe37230 */ /* 0x100fe20000004100 */
[C---:B------:R-:W-:Y:S02]  /*a5a0*/  PRMT R56, R226.reuse, 0x7610, R56 ;  /* 0x00007610e2387816 */ /* 0x040fe40000000038 */
[----:B------:R-:W-:Y:S01]  /*a5b0*/  PRMT R61, R226, 0x7632, R61 ;  /* 0x00007632e23d7816 */ /* 0x000fe2000000003d */
[----:B------:R-:W-:Y:S02]  /*a5c0*/  HADD2.F32 R226, -RZ, R238.H1_H1 ;  /* 0x300000eeffe27230 */ /* 0x000fe40000004100 */
[----:B------:R-:W-:Y:S01]  /*a5d0*/  FFMA R188, R227, UR44, R188 ;  /* 0x0000002ce3bc7c23 */ /* 0x000fe200080000bc */
[----:B------:R-:W-:Y:S02]  /*a5e0*/  HADD2.F32 R227, -RZ, R237.H0_H0 ;  /* 0x200000edffe37230 */ /* 0x000fe40000004100 */
[----:B------:R-:W-:Y:S02]  /*a5f0*/  FFMA R189, R226, UR44, R189 ;  /* 0x0000002ce2bd7c23 */ /* 0x000fe400080000bd */
[----:B------:R-:W-:Y:S01]  /*a600*/  STL [R1+0x254], R188 ;  /* 0x000254bc01007387 */ /* 0x000fe20000100800 */
[----:B------:R-:W-:Y:S01]  /*a610*/  FFMA R190, R227, UR44, R190 ;  /* 0x0000002ce3be7c23 */ /* 0x000fe200080000be */
[----:B------:R-:W-:Y:S01]  /*a620*/  FFMA R191, R228, UR44, R191 ;  /* 0x0000002ce4bf7c23 */ /* 0x000fe200080000bf */
[----:B------:R-:W-:Y:S01]  /*a630*/  FFMA R192, R229, UR44, R192 ;  /* 0x0000002ce5c07c23 */ /* 0x000fe200080000c0 */
[----:B------:R-:W-:Y:S01]  /*a640*/  STL [R1+0x258], R189 ;  /* 0x000258bd01007387 */ /* 0x000fe20000100800 */
[----:B------:R-:W-:Y:S02]  /*a650*/  HADD2.F32 R226, -RZ, R234.H1_H1 ;  /* 0x300000eaffe27230 */ /* 0x000fe40000004100 */
[----:B------:R-:W-:Y:S01]  /*a660*/  HADD2.F32 R227, -RZ, R246.H0_H0 ;  /* 0x200000f6ffe37230 */ /* 0x000fe20000004100 */
[----:B------:R-:W-:Y:S02]  /*a670*/  STL [R1+0x25c], R190 ;  /* 0x00025cbe01007387 */ /* 0x000fe40000100800 */
[----:B------:R-:W-:Y:S02]  /*a680*/  FFMA R193, R226, UR44, R193 ;  /* 0x0000002ce2c17c23 */ /* 0x000fe400080000c1 */
[----:B------:R-:W4:Y:S01]  /*a690*/  LDL.LU R228, [R1+0x88] ;  /* 0x0000880001e47983 */ /* 0x000f220000300800 */
[----:B------:R-:W-:Y:S01]  /*a6a0*/  FFMA R194, R227, UR44, R194 ;  /* 0x0000002ce3c27c23 */ /* 0x000fe200080000c2 */
[----:B------:R-:W-:Y:S01]  /*a6b0*/  FFMA R195, R230, UR44, R195 ;  /* 0x0000002ce6c37c23 */ /* 0x000fe200080000c3 */
[----:B------:R-:W-:Y:S01]  /*a6c0*/  HADD2.F32 R230, -RZ, R244.H1_H1 ;  /* 0x300000f4ffe67230 */ /* 0x000fe20000004100 */
[----:B------:R-:W-:Y:S04]  /*a6d0*/  STL [R1+0x260], R191 ;  /* 0x000260bf01007387 */ /* 0x000fe80000100800 */
[----:B------:R-:W-:Y:S04]  /*a6e0*/  STL [R1+0x194], R192 ;  /* 0x000194c001007387 */ /* 0x000fe80000100800 */
[----:B------:R-:W-:Y:S04]  /*a6f0*/  STL [R1+0x198], R193 ;  /* 0x000198c101007387 */ /* 0x000fe80000100800 */
[----:B------:R-:W-:Y:S01]  /*a700*/  STL [R1+0x264], R194 ;  /* 0x000264c201007387 */ /* 0x000fe20000100800 */
[----:B--2---:R-:W-:Y:S01]  /*a710*/  FMUL R103, R103, UR37 ;  /* 0x0000002567677c20 */ /* 0x004fe20008400000 */
[----:B---3--:R-:W-:Y:S01]  /*a720*/  FMUL R72, R72, UR37 ;  /* 0x0000002548487c20 */ /* 0x008fe20008400000 */
[----:B----4-:R-:W-:Y:S01]  /*a730*/  FMUL R73, R73, UR37 ;  /* 0x0000002549497c20 */ /* 0x010fe20008400000 */
[-C--:B------:R-:W-:Y:S02]  /*a740*/  F2FP.F16.E4M3.UNPACK_B R82, R74.reuse ;  /* 0x0000004aff52723e */ /* 0x080fe400020006ff */
[----:B------:R-:W-:Y:S02]  /*a750*/  F2FP.F16.E4M3.UNPACK_B R75, R74.H1 ;  /* 0x0000004aff4b723e */ /* 0x000fe400030006ff */
[C---:B------:R-:W-:Y:S02]  /*a760*/  PRMT R65, R82.reuse, 0x7610, R65 ;  /* 0x0000761052417816 */ /* 0x040fe40000000041 */
[----:B------:R-:W-:Y:S02]  /*a770*/  PRMT R71, R82, 0x7632, R71 ;  /* 0x0000763252477816 */ /* 0x000fe40000000047 */
[----:B------:R-:W2:Y:S01]  /*a780*/  LDL.LU R82, [R1+0x8c] ;  /* 0x00008c0001527983 */ /* 0x000ea20000300800 */
[C---:B------:R-:W-:Y:S02]  /*a790*/  PRMT R66, R75.reuse, 0x7610, R66 ;  /* 0x000076104b427816 */ /* 0x040fe40000000042 */
[----:B------:R-:W-:Y:S01]  /*a7a0*/  PRMT R67, R75, 0x7632, R67 ;  /* 0x000076324b437816 */ /* 0x000fe20000000043 */
[----:B------:R-:W3:Y:S01]  /*a7b0*/  LDL.LU R74, [R1+0x3bc] ;  /* 0x0003bc00014a7983 */ /* 0x000ee20000300800 */
[-C--:B------:R-:W-:Y:S02]  /*a7c0*/  F2FP.F16.E4M3.UNPACK_B R76, R77.reuse ;  /* 0x0000004dff4c723e */ /* 0x080fe400020006ff */
[----:B------:R-:W-:Y:S01]  /*a7d0*/  F2FP.F16.E4M3.UNPACK_B R78, R77.H1 ;  /* 0x0000004dff4e723e */ /* 0x000fe200030006ff */
[----:B------:R-:W4:Y:S01]  /*a7e0*/  LDL.LU R75, [R1+0x3b8] ;  /* 0x0003b800014b7983 */ /* 0x000f220000300800 */
[C---:B------:R-:W-:Y:S02]  /*a7f0*/  PRMT R42, R76.reuse, 0x7610, R42 ;  /* 0x000076104c2a7816 */ /* 0x040fe4000000002a */
[----:B------:R-:W-:Y:S02]  /*a800*/  PRMT R43, R76, 0x7632, R43 ;  /* 0x000076324c2b7816 */ /* 0x000fe4000000002b */
[----:B------:R-:W4:Y:S01]  /*a810*/  LDL.LU R76, [R1+0x3b4] ;  /* 0x0003b400014c7983 */ /* 0x000f220000300800 */
[C---:B------:R-:W-:Y:S02]  /*a820*/  PRMT R44, R78.reuse, 0x7610, R44 ;  /* 0x000076104e2c7816 */ /* 0x040fe4000000002c */
[----:B------:R-:W-:Y:S01]  /*a830*/  PRMT R50, R78, 0x7632, R50 ;  /* 0x000076324e327816 */ /* 0x000fe20000000032 */
[----:B------:R-:W4:Y:S04]  /*a840*/  LDL.LU R77, [R1+0x3b0] ;  /* 0x0003b000014d7983 */ /* 0x000f280000300800 */
[----:B------:R-:W4:Y:S01]  /*a850*/  LDL.LU R78, [R1+0x3ac] ;  /* 0x0003ac00014e7983 */ /* 0x000f220000300800 */
[-C--:B------:R-:W-:Y:S02]  /*a860*/  F2FP.F16.E4M3.UNPACK_B R227, R228.reuse.H1 ;  /* 0x000000e4ffe3723e */ /* 0x080fe400030006ff */
[----:B------:R-:W-:Y:S01]  /*a870*/  F2FP.F16.E4M3.UNPACK_B R229, R228 ;  /* 0x000000e4ffe5723e */ /* 0x000fe200020006ff */
[--C-:B------:R-:W-:Y:S01]  /*a880*/  HADD2.F32 R228, -RZ, R242.reuse.H1_H1 ;  /* 0x300000f2ffe47230 */ /* 0x100fe20000004100 */
[C---:B------:R-:W-:Y:S02]  /*a890*/  PRMT R47, R227.reuse, 0x7610, R47 ;  /* 0x00007610e32f7816 */ /* 0x040fe4000000002f */
[----:B------:R-:W-:Y:S01]  /*a8a0*/  PRMT R53, R227, 0x7632, R53 ;  /* 0x00007632e3357816 */ /* 0x000fe20000000035 */
[----:B------:R-:W-:Y:S01]  /*a8b0*/  HADD2.F32 R227, -RZ, R243.H0_H0 ;  /* 0x200000f3ffe37230 */ /* 0x000fe20000004100 */
[C---:B------:R-:W-:Y:S02]  /*a8c0*/  PRMT R45, R229.reuse, 0x7610, R45 ;  /* 0x00007610e52d7816 */ /* 0x040fe4000000002d */
[----:B------:R-:W-:Y:S01]  /*a8d0*/  PRMT R46, R229, 0x7632, R46 ;  /* 0x00007632e52e7816 */ /* 0x000fe2000000002e */
[----:B------:R-:W-:Y:S02]  /*a8e0*/  HADD2.F32 R229, -RZ, R245.H0_H0 ;  /* 0x200000f5ffe57230 */ /* 0x000fe40000004100 */
[----:B------:R-:W-:Y:S01]  /*a8f0*/  FFMA R196, R227, UR44, R196 ;  /* 0x0000002ce3c47c23 */ /* 0x000fe200080000c4 */
[----:B------:R-:W-:Y:S01]  /*a900*/  HADD2.F32 R227, -RZ, R242.H0_H0 ;  /* 0x200000f2ffe37230 */ /* 0x000fe20000004100 */
[-C--:B--2---:R-:W-:Y:S02]  /*a910*/  F2FP.F16.E4M3.UNPACK_B R80, R82.reuse.H1 ;  /* 0x00000052ff50723e */ /* 0x084fe400030006ff */
[----:B------:R-:W-:Y:S02]  /*a920*/  F2FP.F16.E4M3.UNPACK_B R226, R82 ;  /* 0x00000052ffe2723e */ /* 0x000fe400020006ff */
[----:B------:R-:W-:Y:S01]  /*a930*/  PRMT R24, R80, 0x7610, R24 ;  /* 0x0000761050187816 */ /* 0x000fe20000000018 */
[----:B---3--:R-:W-:Y:S01]  /*a940*/  FMUL R74, R74, UR37 ;  /* 0x000000254a4a7c20 */ /* 0x008fe20008400000 */
[----:B------:R-:W-:Y:S02]  /*a950*/  PRMT R25, R80, 0x7632, R25 ;  /* 0x0000763250197816 */ /* 0x000fe40000000019 */
[----:B------:R-:W2:Y:S01]  /*a960*/  LDL.LU R80, [R1+0x70] ;  /* 0x0000700001507983 */ /* 0x000ea20000300800 */
[C---:B------:R-:W-:Y:S01]  /*a970*/  PRMT R48, R226.reuse, 0x7610, R48 ;  /* 0x00007610e2307816 */ /* 0x040fe20000000030 */
[----:B----4-:R-:W-:Y:S01]  /*a980*/  FMUL R75, R75, UR37 ;  /* 0x000000254b4b7c20 */ /* 0x010fe20008400000 */
[----:B------:R-:W-:Y:S01]  /*a990*/  PRMT R49, R226, 0x7632, R49 ;  /* 0x00007632e2317816 */ /* 0x000fe20000000031 */
[----:B------:R-:W3:Y:S01]  /*a9a0*/  LDL.LU R82, [R1+0x7c] ;  /* 0x00007c0001527983 */ /* 0x000ee20000300800 */
[----:B------:R-:W-:Y:S02]  /*a9b0*/  HADD2.F32 R226, -RZ, R243.H1_H1 ;  /* 0x300000f3ffe27230 */ /* 0x000fe40000004100 */
[----:B------:R-:W-:Y:S01]  /*a9c0*/  FMUL R76, R76, UR37 ;  /* 0x000000254c4c7c20 */ /* 0x000fe20008400000 */
[----:B------:R-:W-:Y:S01]  /*a9d0*/  STL [R1+0x268], R195 ;  /* 0x000268c301007387 */ /* 0x000fe20000100800 */
[----:B------:R-:W-:Y:S01]  /*a9e0*/  FMUL R77, R77, UR37 ;  /* 0x000000254d4d7c20 */ /* 0x000fe20008400000 */
[----:B------:R-:W-:Y:S01]  /*a9f0*/  FFMA R197, R226, UR44, R197 ;  /* 0x0000002ce2c57c23 */ /* 0x000fe200080000c5 */
[----:B------:R-:W-:Y:S01]  /*aa00*/  FFMA R198, R227, UR44, R198 ;  /* 0x0000002ce3c67c23 */ /* 0x000fe200080000c6 */
[----:B------:R-:W-:Y:S01]  /*aa10*/  STL [R1+0x26c], R196 ;  /* 0x00026cc401007387 */ /* 0x000fe20000100800 */
[----:B------:R-:W-:Y:S01]  /*aa20*/  FFMA R199, R228, UR44, R199 ;  /* 0x0000002ce4c77c23 */ /* 0x000fe200080000c7 */
[----:B------:R-:W-:Y:S01]  /*aa30*/  FFMA R168, R229, UR44, R168 ;  /* 0x0000002ce5a87c23 */ /* 0x000fe200080000a8 */
[----:B------:R-:W-:Y:S01]  /*aa40*/  HADD2.F32 R226, -RZ, R245.H1_H1 ;  /* 0x300000f5ffe27230 */ /* 0x000fe20000004100 */
[----:B------:R-:W-:Y:S01]  /*aa50*/  STL [R1+0x270], R197 ;  /* 0x000270c501007387 */ /* 0x000fe20000100800 */
[----:B------:R-:W-:Y:S02]  /*aa60*/  HADD2.F32 R227, -RZ, R244.H0_H0 ;  /* 0x200000f4ffe37230 */ /* 0x000fe40000004100 */
[----:B------:R-:W-:Y:S01]  /*aa70*/  FMUL R78, R78, UR37 ;  /* 0x000000254e4e7c20 */ /* 0x000fe20008400000 */
[----:B------:R-:W-:Y:S01]  /*aa80*/  STL [R1+0x274], R198 ;  /* 0x000274c601007387 */ /* 0x000fe20000100800 */
[----:B------:R-:W-:Y:S01]  /*aa90*/  FFMA R169, R226, UR44, R169 ;  /* 0x0000002ce2a97c23 */ /* 0x000fe200080000a9 */
[----:B------:R-:W-:Y:S01]  /*aaa0*/  FFMA R170, R227, UR44, R170 ;  /* 0x0000002ce3aa7c23 */ /* 0x000fe200080000aa */
[----:B------:R-:W-:Y:S01]  /*aab0*/  FFMA R171, R230, UR44, R171 ;  /* 0x0000002ce6ab7c23 */ /* 0x000fe200080000ab */
[----:B------:R-:W4:Y:S01]  /*aac0*/  LDL.LU R228, [R1+0x78] ;  /* 0x0000780001e47983 */ /* 0x000f220000300800 */
[----:B------:R-:W-:Y:S03]  /*aad0*/  HADD2.F32 R230, -RZ, R231.H1_H1 ;  /* 0x300000e7ffe67230 */ /* 0x000fe60000004100 */
[----:B------:R-:W-:Y:S04]  /*aae0*/  STL [R1+0x278], R199 ;  /* 0x000278c701007387 */ /* 0x000fe80000100800 */
[----:B------:R-:W4:Y:S04]  /*aaf0*/  LDL.LU R229, [R1+0x74] ;  /* 0x0000740001e57983 */ /* 0x000f280000300800 */
[----:B------:R-:W-:Y:S04]  /*ab00*/  STL [R1+0x27c], R168 ;  /* 0x00027ca801007387 */ /* 0x000fe80000100800 */
[----:B------:R-:W-:Y:S04]  /*ab10*/  STL [R1+0x280], R169 ;  /* 0x000280a901007387 */ /* 0x000fe80000100800 */
[----:B------:R-:W-:Y:S01]  /*ab20*/  STL [R1+0x284], R170 ;  /* 0x000284aa01007387 */ /* 0x000fe20000100800 */
[-C--:B--2---:R-:W-:Y:S02]  /*ab30*/  F2FP.F16.E4M3.UNPACK_B R79, R80.reuse ;  /* 0x00000050ff4f723e */ /* 0x084fe400020006ff */
[----:B------:R-:W-:Y:S02]  /*ab40*/  F2FP.F16.E4M3.UNPACK_B R227, R80.H1 ;  /* 0x00000050ffe3723e */ /* 0x000fe400030006ff */
[C---:B------:R-:W-:Y:S02]  /*ab50*/  PRMT R26, R79.reuse, 0x7610, R26 ;  /* 0x000076104f1a7816 */ /* 0x040fe4000000001a */
[----:B------:R-:W-:Y:S02]  /*ab60*/  PRMT R30, R79, 0x7632, R30 ;  /* 0x000076324f1e7816 */ /* 0x000fe4000000001e */
[----:B------:R-:W2:Y:S01]  /*ab70*/  LDL.LU R79, [R1+0x3a8] ;  /* 0x0003a800014f7983 */ /* 0x000ea20000300800 */
[-C--:B---3--:R-:W-:Y:S02]  /*ab80*/  F2FP.F16.E4M3.UNPACK_B R243, R82.reuse ;  /* 0x00000052fff3723e */ /* 0x088fe400020006ff */
[----:B------:R-:W-:Y:S01]  /*ab90*/  F2FP.F16.E4M3.UNPACK_B R242, R82.H1 ;  /* 0x00000052fff2723e */ /* 0x000fe200030006ff */
[----:B------:R-:W3:Y:S01]  /*aba0*/  LDL.LU R80, [R1+0x3a4] ;  /* 0x0003a40001507983 */ /* 0x000ee20000300800 */
[C---:B------:R-:W-:Y:S02]  /*abb0*/  PRMT R32, R227.reuse, 0x7610, R32 ;  /* 0x00007610e3207816 */ /* 0x040fe40000000020 */
[----:B------:R-:W-:Y:S01]  /*abc0*/  PRMT R34, R227, 0x7632, R34 ;  /* 0x00007632e3227816 */ /* 0x000fe20000000022 */
[----:B------:R-:W3:Y:S01]  /*abd0*/  LDL.LU R82, [R1+0x60] ;  /* 0x0000600001527983 */ /* 0x000ee20000300800 */
[----:B------:R-:W-:Y:S03]  /*abe0*/  HADD2.F32 R227, -RZ, R252.H0_H0 ;  /* 0x200000fcffe37230 */ /* 0x000fe60000004100 */
[----:B------:R-:W-:Y:S02]  /*abf0*/  STL [R1+0x288], R171 ;  /* 0x000288ab01007387 */ /* 0x000fe40000100800 */
[----:B------:R-:W-:Y:S01]  /*ac00*/  FFMA R172, R227, UR44, R172 ;  /* 0x0000002ce3ac7c23 */ /* 0x000fe200080000ac */
[--C-:B------:R-:W-:Y:S01]  /*ac10*/  HADD2.F32 R227, -RZ, R251.reuse.H0_H0 ;  /* 0x200000fbffe37230 */ /* 0x100fe20000004100 */
[----:B------:R1:W-:Y:S01]  /*ac20*/  STL [R1+0x2c4], R134 ;  /* 0x0002c48601007387 */ /* 0x0003e20000100800 */
[-C--:B----4-:R-:W-:Y:S02]  /*ac30*/  F2FP.F16.E4M3.UNPACK_B R244, R228.reuse.H1 ;  /* 0x000000e4fff4723e */ /* 0x090fe400030006ff */
[----:B------:R-:W-:Y:S01]  /*ac40*/  F2FP.F16.E4M3.UNPACK_B R245, R228 ;  /* 0x000000e4fff5723e */ /* 0x000fe200020006ff */
[----:B------:R4:W-:Y:S01]  /*ac50*/  STL [R1+0x2c0], R135 ;  /* 0x0002c08701007387 */ /* 0x0009e20000100800 */
[----:B------:R-:W-:Y:S03]  /*ac60*/  HADD2.F32 R228, -RZ, R251.H1_H1 ;  /* 0x300000fbffe47230 */ /* 0x000fe60000004100 */
[----:B------:R-:W-:Y:S01]  /*ac70*/  STL [R1+0x28c], R172 ;  /* 0x00028cac01007387 */ /* 0x000fe20000100800 */
[-C--:B------:R-:W-:Y:S02]  /*ac80*/  F2FP.F16.E4M3.UNPACK_B R226, R229.reuse ;  /* 0x000000e5ffe2723e */ /* 0x080fe400020006ff */
[----:B------:R-:W-:Y:S01]  /*ac90*/  F2FP.F16.E4M3.UNPACK_B R246, R229.H1 ;  /* 0x000000e5fff6723e */ /* 0x000fe200030006ff */
[----:B------:R-:W-:Y:S01]  /*aca0*/  HADD2.F32 R229, -RZ, R250.H0_H0 ;  /* 0x200000faffe57230 */ /* 0x000fe20000004100 */
[C---:B------:R-:W-:Y:S02]  /*acb0*/  PRMT R38, R226.reuse, 0x7610, R38 ;  /* 0x00007610e2267816 */ /* 0x040fe40000000026 */
[----:B------:R-:W-:Y:S01]  /*acc0*/  PRMT R39, R226, 0x7632, R39 ;  /* 0x00007632e2277816 */ /* 0x000fe20000000027 */
[----:B------:R-:W-:Y:S05]  /*acd0*/  HADD2.F32 R226, -RZ, R252.H1_H1 ;  /* 0x300000fcffe27230 */ /* 0x000fea0000004100 */
        /* <DEDUP_REMOVED lines=12> */
[----:B------:R-:W-:Y:S01]  /*ada0*/  STL [R1+0x298], R175 ;  /* 0x000298af01007387 */ /* 0x000fe20000100800 */
[----:B------:R-:W-:Y:S01]  /*adb0*/  FFMA R180, R231, UR44, R180 ;  /* 0x0000002ce7b47c23 */ /* 0x000fe200080000b4 */
[----:B------:R-:W-:Y:S02]  /*adc0*/  HADD2.F32 R228, -RZ, R247.H1_H1 ;  /* 0x300000f7ffe47230 */ /* 0x000fe40000004100 */
[----:B------:R-:W4:Y:S03]  /*add0*/  LDL.LU R229, [R1+0x6c] ;  /* 0x00006c0001e57983 */ /* 0x000f260000300800 */
[----:B------:R-:W-:Y:S01]  /*ade0*/  FFMA R181, R228, UR44, R181 ;  /* 0x0000002ce4b57c23 */ /* 0x000fe200080000b5 */
[----:B------:R-:W-:Y:S01]  /*adf0*/  STL [R1+0x29c], R176 ;  /* 0x00029cb001007387 */ /* 0x000fe20000100800 */
[--C-:B------:R-:W-:Y:S03]  /*ae00*/  HADD2.F32 R228, -RZ, R236.reuse.H1_H1 ;  /* 0x300000ecffe47230 */ /* 0x100fe60000004100 */
[----:B------:R-:W4:Y:S04]  /*ae10*/  LDL.LU R226, [R1+0x68] ;  /* 0x0000680001e27983 */ /* 0x000f280000300800 */
[----:B------:R-:W-:Y:S04]  /*ae20*/  STL [R1+0x2a0], R177 ;  /* 0x0002a0b101007387 */ /* 0x000fe80000100800 */
[----:B------:R-:W4:Y:S04]  /*ae30*/  LDL.LU R227, [R1+0x64] ;  /* 0x0000640001e37983 */ /* 0x000f280000300800 */
[----:B------:R-:W-:Y:S04]  /*ae40*/  STL [R1+0x2a4], R178 ;  /* 0x0002a4b201007387 */ /* 0x000fe80000100800 */
[----:B------:R-:W-:Y:S01]  /*ae50*/  STL [R1+0x2a8], R179 ;  /* 0x0002a8b301007387 */ /* 0x000fe20000100800 */
[----:B--2---:R-:W-:Y:S01]  /*ae60*/  FMUL R79, R79, UR37 ;  /* 0x000000254f4f7c20 */ /* 0x004fe20008400000 */
[----:B---3--:R-:W-:Y:S01]  /*ae70*/  FMUL R80, R80, UR37 ;  /* 0x0000002550507c20 */ /* 0x008fe20008400000 */
[-C--:B------:R-:W-:Y:S02]  /*ae80*/  F2FP.F16.E4M3.UNPACK_B R81, R82.reuse ;  /* 0x00000052ff51723e */ /* 0x080fe400020006ff */
[----:B------:R-:W-:Y:S03]  /*ae90*/  F2FP.F16.E4M3.UNPACK_B R230, R82.H1 ;  /* 0x00000052ffe6723e */ /* 0x000fe600030006ff */
[----:B------:R2:W-:Y:S01]  /*aea0*/  STL [R1+0x90], R81 ;  /* 0x0000905101007387 */ /* 0x0005e20000100800 */
[C---:B-1----:R-:W-:Y:S02]  /*aeb0*/  PRMT R134, R230.reuse, 0x7610, R134 ;  /* 0x00007610e6867816 */ /* 0x042fe40000000086 */
[----:B----4-:R-:W-:Y:S01]  /*aec0*/  PRMT R135, R230, 0x7632, R135 ;  /* 0x00007632e6877816 */ /* 0x010fe20000000087 */
[----:B------:R-:W-:Y:S01]  /*aed0*/  HADD2.F32 R230, -RZ, R235.H1_H1 ;  /* 0x300000ebffe67230 */ /* 0x000fe20000004100 */
[----:B--2---:R-:W2:Y:S04]  /*aee0*/  LDL.LU R81, [R1+0x3a0] ;  /* 0x0003a00001517983 */ /* 0x004ea80000300800 */
[----:B------:R-:W3:Y:S04]  /*aef0*/  LDL.LU R82, [R1+0x39c] ;  /* 0x00039c0001527983 */ /* 0x000ee80000300800 */
[----:B------:R-:W4:Y:S04]  /*af00*/  LDL.LU R231, [R1+0x5c] ;  /* 0x00005c0001e77983 */ /* 0x000f280000300800 */
[----:B------:R-:W-:Y:S01]  /*af10*/  STL [R1+0x2ac], R180 ;  /* 0x0002acb401007387 */ /* 0x000fe20000100800 */
[-C--:B------:R-:W-:Y:S03]  /*af20*/  F2FP.F16.E4M3.UNPACK_B R234, R229.reuse ;  /* 0x000000e5ffea723e */ /* 0x080fe600020006ff */
[----:B------:R-:W-:Y:S01]  /*af30*/  STL [R1+0x2b0], R181 ;  /* 0x0002b0b501007387 */ /* 0x000fe20000100800 */
[----:B------:R-:W-:Y:S01]  /*af40*/  F2FP.F16.E4M3.UNPACK_B R252, R229.H1 ;  /* 0x000000e5fffc723e */ /* 0x000fe200030006ff */
[----:B------:R-:W-:Y:S01]  /*af50*/  HADD2.F32 R229, -RZ, R236.H0_H0 ;  /* 0x200000ecffe57230 */ /* 0x000fe20000004100 */
[-C--:B------:R-:W-:Y:S02]  /*af60*/  F2FP.F16.E4M3.UNPACK_B R251, R226.reuse ;  /* 0x000000e2fffb723e */ /* 0x080fe400020006ff */
[----:B------:R-:W-:Y:S01]  /*af70*/  F2FP.F16.E4M3.UNPACK_B R250, R226.H1 ;  /* 0x000000e2fffa723e */ /* 0x000fe200030006ff */
[--C-:B------:R-:W-:Y:S01]  /*af80*/  HADD2.F32 R226, -RZ, R233.reuse.H1_H1 ;  /* 0x300000e9ffe27230 */ /* 0x100fe20000004100 */
[-C--:B------:R-:W-:Y:S02]  /*af90*/  F2FP.F16.E4M3.UNPACK_B R249, R227.reuse ;  /* 0x000000e3fff9723e */ /* 0x080fe400020006ff */
[----:B------:R-:W-:Y:S01]  /*afa0*/  F2FP.F16.E4M3.UNPACK_B R247, R227.H1 ;  /* 0x000000e3fff7723e */ /* 0x000fe200030006ff */
[----:B------:R-:W-:Y:S05]  /*afb0*/  HADD2.F32 R227, -RZ, R233.H0_H0 ;  /* 0x200000e9ffe37230 */ /* 0x000fea0000004100 */
[----:B------:R-:W-:Y:S01]  /*afc0*/  FFMA R182, R227, UR44, R182 ;  /* 0x0000002ce3b67c23 */ /* 0x000fe200080000b6 */
[----:B------:R-:W-:Y:S01]  /*afd0*/  FFMA R183, R226, UR44, R183 ;  /* 0x0000002ce2b77c23 */ /* 0x000fe200080000b7 */
[----:B------:R-:W-:Y:S01]  /*afe0*/  FFMA R152, R229, UR44, R152 ;  /* 0x0000002ce5987c23 */ /* 0x000fe20008000098 */
[----:B------:R-:W-:Y:S01]  /*aff0*/  FFMA R153, R228, UR44, R153 ;  /* 0x0000002ce4997c23 */ /* 0x000fe20008000099 */
[----:B------:R-:W-:Y:S01]  /*b000*/  HADD2.F32 R227, -RZ, R235.H0_H0 ;  /* 0x200000ebffe37230 */ /* 0x000fe20000004100 */
[----:B------:R-:W-:Y:S04]  /*b010*/  STL [R1+0x2b4], R182 ;  /* 0x0002b4b601007387 */ /* 0x000fe80000100800 */
[----:B------:R-:W4:Y:S01]  /*b020*/  LDL.LU R226, [R1+0x58] ;  /* 0x0000580001e27983 */ /* 0x000f220000300800 */
[----:B------:R-:W-:Y:S01]  /*b030*/  FFMA R154, R227, UR44, R154 ;  /* 0x0000002ce39a7c23 */ /* 0x000fe2000800009a */
[----:B------:R-:W-:Y:S02]  /*b040*/  HADD2.F32 R227, -RZ, R83.H0_H0 ;  /* 0x20000053ffe37230 */ /* 0x000fe40000004100 */
[----:B------:R-:W-:Y:S01]  /*b050*/  FFMA R155, R230, UR44, R155 ;  /* 0x0000002ce69b7c23 */ /* 0x000fe2000800009b */
[----:B------:R-:W-:Y:S01]  /*b060*/  STL [R1+0x2b8], R183 ;  /* 0x0002b8b701007387 */ /* 0x000fe20000100800 */
[----:B------:R-:W-:Y:S02]  /*b070*/  HADD2.F32 R230, -RZ, R61.H0_H0 ;  /* 0x2000003dffe67230 */ /* 0x000fe40000004100 */
[----:B------:R-:W-:Y:S01]  /*b080*/  FFMA R156, R227, UR44, R156 ;  /* 0x0000002ce39c7c23 */ /* 0x000fe2000800009c */
[----:B------:R-:W4:Y:S01]  /*b090*/  LDL.LU R229, [R1+0x54] ;  /* 0x0000540001e57983 */ /* 0x000f220000300800 */
[----:B------:R-:W-:Y:S01]  /*b0a0*/  HADD2.F32 R227, -RZ, R85.H0_H0 ;  /* 0x20000055ffe37230 */ /* 0x000fe20000004100 */
[----:B------:R-:W-:Y:S02]  /*b0b0*/  F2FP.SATFINITE.E4M3.F32.PACK_AB_MERGE_C R154, R155, R154, RZ ;  /* 0x0000009a9b9a723e */ /* 0x000fe400048070ff */
[----:B------:R1:W-:Y:S04]  /*b0c0*/  STL [R1+0x2bc], R152 ;  /* 0x0002bc9801007387 */ /* 0x0003e80000100800 */
[----:B------:R-:W4:Y:S04]  /*b0d0*/  LDL.LU R228, [R1+0x50] ;  /* 0x0000500001e47983 */ /* 0x000f280000300800 */
[----:B------:R-:W4:Y:S01]  /*b0e0*/  LDL.LU R83, [R1+0x398] ;  /* 0x0003980001537983 */ /* 0x000f220000300800 */
[----:B--2---:R-:W-:Y:S01]  /*b0f0*/  FMUL R81, R81, UR37 ;  /* 0x0000002551517c20 */ /* 0x004fe20008400000 */
[----:B---3--:R-:W-:Y:S01]  /*b100*/  FMUL R82, R82, UR37 ;  /* 0x0000002552527c20 */ /* 0x008fe20008400000 */
[-C--:B----4-:R-:W-:Y:S02]  /*b110*/  F2FP.F16.E4M3.UNPACK_B R237, R231.reuse ;  /* 0x000000e7ffed723e */ /* 0x090fe400020006ff */
[----:B------:R-:W-:Y:S01]  /*b120*/  F2FP.F16.E4M3.UNPACK_B R239, R231.H1 ;  /* 0x000000e7ffef723e */ /* 0x000fe200030006ff */
[----:B------:R-:W-:Y:S01]  /*b130*/  HADD2.F32 R231, -RZ, R232.H0_H0 ;  /* 0x200000e8ffe77230 */ /* 0x000fe20000004100 */
[-C--:B------:R-:W-:Y:S02]  /*b140*/  F2FP.F16.E4M3.UNPACK_B R233, R226.reuse ;  /* 0x000000e2ffe9723e */ /* 0x080fe400020006ff */
[----:B------:R-:W-:Y:S01]  /*b150*/  F2FP.F16.E4M3.UNPACK_B R235, R226.H1 ;  /* 0x000000e2ffeb723e */ /* 0x000fe200030006ff */
[----:B------:R-:W-:Y:S02]  /*b160*/  HADD2.F32 R226, -RZ, R84.H0_H0 ;  /* 0x20000054ffe27230 */ /* 0x000fe40000004100 */
[----:B------:R-:W2:Y:S01]  /*b170*/  LDL.LU R84, [R1+0x394] ;  /* 0x0003940001547983 */ /* 0x000ea20000300800 */
[-C--:B------:R-:W-:Y:S03]  /*b180*/  F2FP.F16.E4M3.UNPACK_B R238, R229.reuse ;  /* 0x000000e5ffee723e */ /* 0x080fe600020006ff */
[----:B------:R-:W3:Y:S01]  /*b190*/  LDL.LU R85, [R1+0x390] ;  /* 0x0003900001557983 */ /* 0x000ee20000300800 */
[----:B------:R-:W-:Y:S01]  /*b1a0*/  F2FP.F16.E4M3.UNPACK_B R240, R229.H1 ;  /* 0x000000e5fff0723e */ /* 0x000fe200030006ff */
[----:B------:R-:W-:Y:S02]  /*b1b0*/  HADD2.F32 R229, -RZ, R86.H0_H0 ;  /* 0x20000056ffe57230 */ /* 0x000fe40000004100 */
[----:B------:R-:W-:Y:S01]  /*b1c0*/  FFMA R157, R226, UR44, R157 ;  /* 0x0000002ce29d7c23 */ /* 0x000fe2000800009d */
[----:B------:R-:W-:Y:S02]  /*b1d0*/  HADD2.F32 R226, -RZ, R87.H0_H0 ;  /* 0x20000057ffe27230 */ /* 0x000fe40000004100 */
[----:B------:R-:W-:Y:S01]  /*b1e0*/  FFMA R158, R227, UR44, R158 ;  /* 0x0000002ce39e7c23 */ /* 0x000fe2000800009e */
[----:B------:R-:W-:Y:S01]  /*b1f0*/  HADD2.F32 R227, -RZ, R56.H0_H0 ;  /* 0x20000038ffe37230 */ /* 0x000fe20000004100 */
[-C--:B------:R-:W-:Y:S02]  /*b200*/  F2FP.F16.E4M3.UNPACK_B R241, R228.reuse ;  /* 0x000000e4fff1723e */ /* 0x080fe400020006ff */
[----:B------:R-:W-:Y:S01]  /*b210*/  F2FP.F16.E4M3.UNPACK_B R236, R228.H1 ;  /* 0x000000e4ffec723e */ /* 0x000fe200030006ff */
[----:B------:R-:W-:Y:S02]  /*b220*/  HADD2.F32 R228, -RZ, R58.H0_H0 ;  /* 0x2000003affe47230 */ /* 0x000fe40000004100 */
[----:B------:R-:W-:Y:S01]  /*b230*/  FMUL R83, R83, UR37 ;  /* 0x0000002553537c20 */ /* 0x000fe20008400000 */
[----:B------:R-:W4:Y:S02]  /*b240*/  LDL.LU R58, [R1+0x40] ;  /* 0x00004000013a7983 */ /* 0x000f240000300800 */
[----:B------:R-:W-:Y:S02]  /*b250*/  FFMA R159, R228, UR44, R159 ;  /* 0x0000002ce49f7c23 */ /* 0x000fe4000800009f */
[----:B------:R-:W4:Y:S01]  /*b260*/  LDL.LU R86, [R1+0x38c] ;  /* 0x00038c0001567983 */ /* 0x000f220000300800 */
[----:B------:R-:W-:Y:S01]  /*b270*/  FFMA R160, R229, UR44, R160 ;  /* 0x0000002ce5a07c23 */ /* 0x000fe200080000a0 */
[----:B------:R-:W-:Y:S01]  /*b280*/  FFMA R161, R226, UR44, R161 ;  /* 0x0000002ce2a17c23 */ /* 0x000fe200080000a1 */
[----:B------:R-:W-:Y:S01]  /*b290*/  FFMA R162, R227, UR44, R162 ;  /* 0x0000002ce3a27c23 */ /* 0x000fe200080000a2 */
[----:B------:R-:W4:Y:S01]  /*b2a0*/  LDL.LU R87, [R1+0x388] ;  /* 0x0003880001577983 */ /* 0x000f220000300800 */
[----:B------:R-:W-:Y:S02]  /*b2b0*/  HADD2.F32 R228, -RZ, R232.H1_H1 ;  /* 0x300000e8ffe47230 */ /* 0x000fe40000004100 */
[----:B------:R-:W-:Y:S01]  /*b2c0*/  FFMA R163, R230, UR44, R163 ;  /* 0x0000002ce6a37c23 */ /* 0x000fe200080000a3 */
[----:B------:R-:W-:Y:S01]  /*b2d0*/  FFMA R164, R231, UR44, R164 ;  /* 0x0000002ce7a47c23 */ /* 0x000fe200080000a4 */
[----:B------:R-:W4:Y:S01]  /*b2e0*/  LDL.LU R56, [R1+0x384] ;  /* 0x0003840001387983 */ /* 0x000f220000300800 */
[----:B------:R-:W-:Y:S01]  /*b2f0*/  F2FP.SATFINITE.E4M3.F32.PACK_AB_MERGE_C R158, R159, R158, RZ ;  /* 0x0000009e9f9e723e */ /* 0x000fe200048070ff */
[----:B------:R-:W-:Y:S01]  /*b300*/  FFMA R165, R228, UR44, R165 ;  /* 0x0000002ce4a57c23 */ /* 0x000fe200080000a5 */
[----:B------:R-:W-:Y:S01]  /*b310*/  HADD2.F32 R228, -RZ, R71.H0_H0 ;  /* 0x20000047ffe47230 */ /* 0x000fe20000004100 */
[----:B------:R-:W4:Y:S01]  /*b320*/  LDL.LU R61, [R1+0x44] ;  /* 0x00004400013d7983 */ /* 0x000f220000300800 */
[----:B------:R-:W-:Y:S03]  /*b330*/  F2FP.SATFINITE.E4M3.F32.PACK_AB_MERGE_C R162, R163, R162, RZ ;  /* 0x000000a2a3a2723e */ /* 0x000fe600048070ff */
[----:B------:R-:W4:Y:S04]  /*b340*/  LDL.LU R229, [R1+0x4c] ;  /* 0x00004c0001e57983 */ /* 0x000f280000300800 */
[----:B------:R-:W4:Y:S01]  /*b350*/  LDL.LU R227, [R1+0x48] ;  /* 0x0000480001e37983 */ /* 0x000f220000300800 */
[----:B--2---:R-:W-:Y:S01]  /*b360*/  FMUL R84, R84, UR37 ;  /* 0x0000002554547c20 */ /* 0x004fe20008400000 */
[----:B---3--:R-:W-:Y:S01]  /*b370*/  FMUL R85, R85, UR37 ;  /* 0x0000002555557c20 */ /* 0x008fe20008400000 */
[-C--:B----4-:R-:W-:Y:S02]  /*b380*/  F2FP.F16.E4M3.UNPACK_B R57, R58.reuse ;  /* 0x0000003aff39723e */ /* 0x090fe400020006ff */
[----:B------:R-:W-:Y:S02]  /*b390*/  F2FP.F16.E4M3.UNPACK_B R59, R58.H1 ;  /* 0x0000003aff3b723e */ /* 0x000fe400030006ff */
[C---:B-1----:R-:W-:Y:S01]  /*b3a0*/  PRMT R152, R57.reuse, 0x7610, R152 ;  /* 0x0000761039987816 */ /* 0x042fe20000000098 */
[----:B------:R-:W-:Y:S01]  /*b3b0*/  FMUL R86, R86, UR37 ;  /* 0x0000002556567c20 */ /* 0x000fe20008400000 */
[----:B------:R-:W-:Y:S02]  /*b3c0*/  PRMT R183, R57, 0x7632, R183 ;  /* 0x0000763239b77816 */ /* 0x000fe400000000b7 */
[----:B------:R-:W2:Y:S01]  /*b3d0*/  LDL.LU R57, [R1+0x380] ;  /* 0x0003800001397983 */ /* 0x000ea20000300800 */
[----:B------:R-:W-:Y:S01]  /*b3e0*/  PRMT R182, R59, 0x7610, R182 ;  /* 0x000076103bb67816 */ /* 0x000fe200000000b6 */
[----:B------:R-:W-:Y:S01]  /*b3f0*/  FMUL R87, R87, UR37 ;  /* 0x0000002557577c20 */ /* 0x000fe20008400000 */
[----:B------:R-:W-:Y:S01]  /*b400*/  PRMT R181, R59, 0x7632, R181 ;  /* 0x000076323bb57816 */ /* 0x000fe200000000b5 */
[----:B------:R-:W3:Y:S01]  /*b410*/  LDL.LU R58, [R1+0x37c] ;  /* 0x00037c00013a7983 */ /* 0x000ee20000300800 */
[----:B------:R-:W-:Y:S03]  /*b420*/  FMUL R56, R56, UR37 ;  /* 0x0000002538387c20 */ /* 0x000fe60008400000 */
[----:B------:R-:W4:Y:S01]  /*b430*/  LDL.LU R59, [R1+0x378] ;  /* 0x00037800013b7983 */ /* 0x000f220000300800 */
[-C--:B------:R-:W-:Y:S02]  /*b440*/  F2FP.F16.E4M3.UNPACK_B R60, R61.reuse ;  /* 0x0000003dff3c723e */ /* 0x080fe400020006ff */
[----:B------:R-:W-:Y:S02]  /*b450*/  F2FP.F16.E4M3.UNPACK_B R62, R61.H1 ;  /* 0x0000003dff3e723e */ /* 0x000fe400030006ff */
[C---:B------:R-:W-:Y:S02]  /*b460*/  PRMT R180, R60.reuse, 0x7610, R180 ;  /* 0x000076103cb47816 */ /* 0x040fe400000000b4 */
[----:B------:R-:W-:Y:S02]  /*b470*/  PRMT R179, R60, 0x7632, R179 ;  /* 0x000076323cb37816 */ /* 0x000fe400000000b3 */
[----:B------:R-:W4:Y:S01]  /*b480*/  LDL.LU R60, [R1+0x374] ;  /* 0x00037400013c7983 */ /* 0x000f220000300800 */
[C---:B------:R-:W-:Y:S02]  /*b490*/  PRMT R178, R62.reuse, 0x7610, R178 ;  /* 0x000076103eb27816 */ /* 0x040fe400000000b2 */
[----:B------:R-:W-:Y:S01]  /*b4a0*/  PRMT R177, R62, 0x7632, R177 ;  /* 0x000076323eb17816 */ /* 0x000fe200000000b1 */
[----:B------:R-:W4:Y:S01]  /*b4b0*/  LDL.LU R61, [R1+0x370] ;  /* 0x00037000013d7983 */ /* 0x000f220000300800 */
[----:B------:R-:W-:Y:S02]  /*b4c0*/  F2FP.F16.E4M3.UNPACK_B R68, R229.H1 ;  /* 0x000000e5ff44723e */ /* 0x000fe400030006ff */
[-C--:B------:R-:W-:Y:S01]  /*b4d0*/  F2FP.F16.E4M3.UNPACK_B R230, R227.reuse ;  /* 0x000000e3ffe6723e */ /* 0x080fe200020006ff */
[----:B------:R-:W4:Y:S01]  /*b4e0*/  LDL.LU R62, [R1+0x36c] ;  /* 0x00036c00013e7983 */ /* 0x000f220000300800 */
[C---:B------:R-:W-:Y:S02]  /*b4f0*/  PRMT R172, R68.reuse, 0x7610, R172 ;  /* 0x0000761044ac7816 */ /* 0x040fe400000000ac */
[----:B------:R-:W-:Y:S02]  /*b500*/  PRMT R171, R68, 0x7632, R171 ;  /* 0x0000763244ab7816 */ /* 0x000fe400000000ab */
[----:B------:R-:W4:Y:S01]  /*b510*/  LDL.LU R68, [R1+0x30] ;  /* 0x0000300001447983 */ /* 0x000f220000300800 */
[----:B------:R-:W-:Y:S01]  /*b520*/  F2FP.F16.E4M3.UNPACK_B R232, R227.H1 ;  /* 0x000000e3ffe8723e */ /* 0x000fe200030006ff */
[----:B------:R-:W-:Y:S01]  /*b530*/  HADD2.F32 R227, -RZ, R63.H0_H0 ;  /* 0x2000003fffe37230 */ /* 0x000fe20000004100 */
[----:B------:R-:W-:Y:S01]  /*b540*/  F2FP.F16.E4M3.UNPACK_B R226, R229 ;  /* 0x000000e5ffe2723e */ /* 0x000fe200020006ff */
[----:B------:R-:W4:Y:S01]  /*b550*/  LDL.LU R63, [R1+0x368] ;  /* 0x00036800013f7983 */ /* 0x000f220000300800 */
[----:B------:R-:W-:Y:S01]  /*b560*/  HADD2.F32 R229, -RZ, R65.H0_H0 ;  /* 0x20000041ffe57230 */ /* 0x000fe20000004100 */
[----:B------:R-:W-:Y:S01]  /*b570*/  PRMT R176, R230, 0x7610, R176 ;  /* 0x00007610e6b07816 */ /* 0x000fe200000000b0 */
[----:B------:R-:W-:Y:S01]  /*b580*/  FFMA R166, R227, UR44, R166 ;  /* 0x0000002ce3a67c23 */ /* 0x000fe200080000a6 */
[C---:B------:R-:W-:Y:S01]  /*b590*/  PRMT R174, R226.reuse, 0x7610, R174 ;  /* 0x00007610e2ae7816 */ /* 0x040fe200000000ae */
[----:B------:R-:W-:Y:S01]  /*b5a0*/  HADD2.F32 R227, -RZ, R66.H0_H0 ;  /* 0x20000042ffe37230 */ /* 0x000fe20000004100 */
[----:B------:R-:W-:Y:S01]  /*b5b0*/  PRMT R173, R226, 0x7632, R173 ;  /* 0x00007632e2ad7816 */ /* 0x000fe200000000ad */
[----:B------:R-:W-:Y:S01]  /*b5c0*/  HADD2.F32 R226, -RZ, R64.H0_H0 ;  /* 0x20000040ffe27230 */ /* 0x000fe20000004100 */
[----:B------:R-:W-:Y:S01]  /*b5d0*/  PRMT R175, R230, 0x7632, R175 ;  /* 0x00007632e6af7816 */ /* 0x000fe200000000af */
[----:B------:R-:W4:Y:S01]  /*b5e0*/  LDL.LU R64, [R1+0x364] ;  /* 0x0003640001407983 */ /* 0x000f220000300800 */
[----:B------:R-:W-:Y:S02]  /*b5f0*/  HADD2.F32 R230, -RZ, R67.H0_H0 ;  /* 0x20000043ffe67230 */ /* 0x000fe40000004100 */
[----:B------:R-:W-:Y:S01]  /*b600*/  FFMA R167, R226, UR44, R167 ;  /* 0x0000002ce2a77c23 */ /* 0x000fe200080000a7 */
[----:B------:R-:W4:Y:S01]  /*b610*/  LDL.LU R65, [R1+0x360] ;  /* 0x0003600001417983 */ /* 0x000f220000300800 */
[----:B------:R-:W-:Y:S01]  /*b620*/  FFMA R136, R229, UR44, R136 ;  /* 0x0000002ce5887c23 */ /* 0x000fe20008000088 */
[----:B------:R-:W-:Y:S01]  /*b630*/  FFMA R137, R228, UR44, R137 ;  /* 0x0000002ce4897c23 */ /* 0x000fe20008000089 */
[----:B------:R-:W-:Y:S01]  /*b640*/  FFMA R138, R227, UR44, R138 ;  /* 0x0000002ce38a7c23 */ /* 0x000fe2000800008a */
[----:B------:R-:W4:Y:S01]  /*b650*/  LDL.LU R71, [R1+0x34] ;  /* 0x0000340001477983 */ /* 0x000f220000300800 */
[----:B------:R-:W-:Y:S01]  /*b660*/  FFMA R139, R230, UR44, R139 ;  /* 0x0000002ce68b7c23 */ /* 0x000fe2000800008b */
[----:B------:R-:W-:Y:S01]  /*b670*/  HADD2.F32 R230, -RZ, R53.H0_H0 ;  /* 0x20000035ffe67230 */ /* 0x000fe20000004100 */
[----:B------:R-:W-:Y:S01]  /*b680*/  F2FP.SATFINITE.E4M3.F32.PACK_AB_MERGE_C R155, R167, R166, RZ ;  /* 0x000000a6a79b723e */ /* 0x000fe200048070ff */
[----:B------:R-:W4:Y:S02]  /*b690*/  LDL.LU R66, [R1+0x35c] ;  /* 0x00035c0001427983 */ /* 0x000f240000300800 */
[----:B------:R-:W-:Y:S02]  /*b6a0*/  F2FP.SATFINITE.E4M3.F32.PACK_AB_MERGE_C R138, R139, R138, RZ ;  /* 0x0000008a8b8a723e */ /* 0x000fe400048070ff */
[----:B------:R-:W4:Y:S01]  /*b6b0*/  LDL.LU R67, [R1+0x358] ;  /* 0x0003580001437983 */ /* 0x000f220000300800 */
[----:B------:R-:W-:Y:S02]  /*b6c0*/  F2FP.SATFINITE.E4M3.F32.PACK_AB_MERGE_C R155, R165, R164, R155 ;  /* 0x000000a4a59b723e */ /* 0x000fe4000480709b */
[----:B------:R-:W-:Y:S01]  /*b6d0*/  F2FP.SATFINITE.E4M3.F32.PACK_AB_MERGE_C R136, R137, R136, R138 ;  /* 0x000000888988723e */ /* 0x000fe2000480708a */
[----:B------:R-:W4:Y:S01]  /*b6e0*/  LDL.LU R231, [R1+0x38] ;  /* 0x0000380001e77983 */ /* 0x000f220000300800 */
[----:B--2---:R-:W-:Y:S01]  /*b6f0*/  FMUL R57, R57, UR37 ;  /* 0x0000002539397c20 */ /* 0x004fe20008400000 */
[----:B---3--:R-:W-:Y:S01]  /*b700*/  FMUL R58, R58, UR37 ;  /* 0x000000253a3a7c20 */ /* 0x008fe20008400000 */
[----:B----4-:R-:W-:Y:S01]  /*b710*/  FMUL R59, R59, UR37 ;  /* 0x000000253b3b7c20 */ /* 0x010fe20008400000 */
[----:B------:R-:W-:Y:S01]  /*b720*/  FMUL R60, R60, UR37 ;  /* 0x000000253c3c7c20 */ /* 0x000fe20008400000 */
[----:B------:R-:W-:Y:S01]  /*b730*/  FMUL R61, R61, UR37 ;  /* 0x000000253d3d7c20 */ /* 0x000fe20008400000 */
[----:B------:R-:W-:Y:S01]  /*b740*/  FMUL R62, R62, UR37 ;  /* 0x000000253e3e7c20 */ /* 0x000fe20008400000 */
[-C--:B------:R-:W-:Y:S02]  /*b750*/  F2FP.F16.E4M3.UNPACK_B R227, R68.reuse ;  /* 0x00000044ffe3723e */ /* 0x080fe400020006ff */
[----:B------:R-:W-:Y:S02]  /*b760*/  F2FP.F16.E4M3.UNPACK_B R69, R68.H1 ;  /* 0x00000044ff45723e */ /* 0x000fe400030006ff */
[----:B------:R-:W-:Y:S01]  /*b770*/  PRMT R170, R227, 0x7610, R170 ;  /* 0x00007610e3aa7816 */ /* 0x000fe200000000aa */
[----:B------:R-:W-:Y:S01]  /*b780*/  FMUL R63, R63, UR37 ;  /* 0x000000253f3f7c20 */ /* 0x000fe20008400000 */
[----:B------:R-:W-:Y:S02]  /*b790*/  PRMT R169, R227, 0x7632, R169 ;  /* 0x00007632e3a97816 */ /* 0x000fe400000000a9 */
[----:B------:R-:W2:Y:S01]  /*b7a0*/  LDL.LU R227, [R1+0x3c] ;  /* 0x00003c0001e37983 */ /* 0x000ea20000300800 */
[C---:B------:R-:W-:Y:S02]  /*b7b0*/  PRMT R168, R69.reuse, 0x7610, R168 ;  /* 0x0000761045a87816 */ /* 0x040fe400000000a8 */
[----:B------:R-:W-:Y:S01]  /*b7c0*/  PRMT R199, R69, 0x7632, R199 ;  /* 0x0000763245c77816 */ /* 0x000fe200000000c7 */
[----:B------:R-:W3:Y:S01]  /*b7d0*/  LDL.LU R68, [R1+0x354] ;  /* 0x0003540001447983 */ /* 0x000ee20000300800 */
[----:B------:R-:W-:Y:S03]  /*b7e0*/  FMUL R64, R64, UR37 ;  /* 0x0000002540407c20 */ /* 0x000fe60008400000 */
[----:B------:R-:W4:Y:S01]  /*b7f0*/  LDL.LU R69, [R1+0x350] ;  /* 0x0003500001457983 */ /* 0x000f220000300800 */
[----:B------:R-:W-:Y:S01]  /*b800*/  FMUL R65, R65, UR37 ;  /* 0x0000002541417c20 */ /* 0x000fe20008400000 */
[-C--:B------:R-:W-:Y:S02]  /*b810*/  F2FP.F16.E4M3.UNPACK_B R70, R71.reuse ;  /* 0x00000047ff46723e */ /* 0x080fe400020006ff */
[----:B------:R-:W-:Y:S02]  /*b820*/  F2FP.F16.E4M3.UNPACK_B R40, R71.H1 ;  /* 0x00000047ff28723e */ /* 0x000fe400030006ff */
[----:B------:R-:W-:Y:S01]  /*b830*/  PRMT R198, R70, 0x7610, R198 ;  /* 0x0000761046c67816 */ /* 0x000fe200000000c6 */
[----:B------:R-:W-:Y:S01]  /*b840*/  FMUL R66, R66, UR37 ;  /* 0x0000002542427c20 */ /* 0x000fe20008400000 */
[----:B------:R-:W-:Y:S02]  /*b850*/  PRMT R197, R70, 0x7632, R197 ;  /* 0x0000763246c57816 */ /* 0x000fe400000000c5 */
[----:B------:R-:W4:Y:S01]  /*b860*/  LDL.LU R70, [R1+0x34c] ;  /* 0x00034c0001467983 */ /* 0x000f220000300800 */
[C---:B------:R-:W-:Y:S01]  /*b870*/  PRMT R196, R40.reuse, 0x7610, R196 ;  /* 0x0000761028c47816 */ /* 0x040fe200000000c4 */
[----:B------:R-:W-:Y:S01]  /*b880*/  FMUL R67, R67, UR37 ;  /* 0x0000002543437c20 */ /* 0x000fe20008400000 */
[----:B------:R-:W-:Y:S01]  /*b890*/  PRMT R195, R40, 0x7632, R195 ;  /* 0x0000763228c37816 */ /* 0x000fe200000000c3 */
[----:B------:R-:W4:Y:S01]  /*b8a0*/  LDL.LU R71, [R1+0x348] ;  /* 0x0003480001477983 */ /* 0x000f220000300800 */
[-C--:B------:R-:W-:Y:S02]  /*b8b0*/  F2FP.F16.E4M3.UNPACK_B R41, R231.reuse ;  /* 0x000000e7ff29723e */ /* 0x080fe400020006ff */
[----:B------:R-:W-:Y:S01]  /*b8c0*/  F2FP.F16.E4M3.UNPACK_B R229, R231.H1 ;  /* 0x000000e7ffe5723e */ /* 0x000fe200030006ff */
[----:B------:R-:W4:Y:S01]  /*b8d0*/  LDL.LU R40, [R1+0x344] ;  /* 0x0003440001287983 */ /* 0x000f220000300800 */
[C---:B------:R-:W-:Y:S01]  /*b8e0*/  PRMT R194, R41.reuse, 0x7610, R194 ;  /* 0x0000761029c27816 */ /* 0x040fe200000000c2 */
[----:B------:R-:W-:Y:S01]  /*b8f0*/  HADD2.F32 R231, -RZ, R48.H0_H0 ;  /* 0x20000030ffe77230 */ /* 0x000fe20000004100 */
[----:B------:R-:W-:Y:S02]  /*b900*/  PRMT R191, R41, 0x7632, R191 ;  /* 0x0000763229bf7816 */ /* 0x000fe400000000bf */
[----:B------:R-:W4:Y:S01]  /*b910*/  LDL.LU R41, [R1+0x340] ;  /* 0x0003400001297983 */ /* 0x000f220000300800 */
[C---:B------:R-:W-:Y:S02]  /*b920*/  PRMT R190, R229.reuse, 0x7610, R190 ;  /* 0x00007610e5be7816 */ /* 0x040fe400000000be */
[----:B------:R-:W-:Y:S01]  /*b930*/  PRMT R189, R229, 0x7632, R189 ;  /* 0x00007632e5bd7816 */ /* 0x000fe200000000bd */
[----:B------:R-:W-:Y:S01]  /*b940*/  HADD2.F32 R229, -RZ, R45.H0_H0 ;  /* 0x2000002dffe57230 */ /* 0x000fe20000004100 */
[-C--:B--2---:R-:W-:Y:S02]  /*b950*/  F2FP.F16.E4M3.UNPACK_B R228, R227.reuse ;  /* 0x000000e3ffe4723e */ /* 0x084fe400020006ff */
[----:B------:R-:W-:Y:S01]  /*b960*/  F2FP.F16.E4M3.UNPACK_B R226, R227.H1 ;  /* 0x000000e3ffe2723e */ /* 0x000fe200030006ff */
[----:B------:R-:W-:Y:S01]  /*b970*/  HADD2.F32 R227, -RZ, R42.H0_H0 ;  /* 0x2000002affe37230 */ /* 0x000fe20000004100 */
[----:B------:R-:W-:Y:S01]  /*b980*/  PRMT R188, R228, 0x7610, R188 ;  /* 0x00007610e4bc7816 */ /* 0x000fe200000000bc */
[----:B------:R-:W2:Y:S01]  /*b990*/  LDL.LU R42, [R1+0x33c] ;  /* 0x00033c00012a7983 */ /* 0x000ea20000300800 */
[----:B------:R-:W-:Y:S01]  /*b9a0*/  PRMT R225, R226, 0x7610, R225 ;  /* 0x00007610e2e17816 */ /* 0x000fe200000000e1 */
[----:B---3--:R-:W-:Y:S01]  /*b9b0*/  FMUL R68, R68, UR37 ;  /* 0x0000002544447c20 */ /* 0x008fe20008400000 */
[----:B------:R-:W-:Y:S01]  /*b9c0*/  PRMT R224, R226, 0x7632, R224 ;  /* 0x00007632e2e07816 */ /* 0x000fe200000000e0 */
[----:B------:R-:W-:Y:S01]  /*b9d0*/  HADD2.F32 R226, -RZ, R43.H0_H0 ;  /* 0x2000002bffe27230 */ /* 0x000fe20000004100 */
[----:B------:R-:W-:Y:S01]  /*b9e0*/  PRMT R203, R228, 0x7632, R203 ;  /* 0x00007632e4cb7816 */ /* 0x000fe200000000cb */
[----:B------:R-:W3:Y:S01]  /*b9f0*/  LDL.LU R43, [R1+0x338] ;  /* 0x00033800012b7983 */ /* 0x000ee20000300800 */
[----:B------:R-:W-:Y:S01]  /*ba00*/  FFMA R140, R227, UR44, R140 ;  /* 0x0000002ce38c7c23 */ /* 0x000fe2000800008c */
[----:B------:R-:W-:Y:S02]  /*ba10*/  HADD2.F32 R227, -RZ, R44.H0_H0 ;  /* 0x2000002cffe37230 */ /* 0x000fe40000004100 */
[----:B------:R-:W-:Y:S01]  /*ba20*/  FFMA R141, R226, UR44, R141 ;  /* 0x0000002ce28d7c23 */ /* 0x000fe2000800008d */
[----:B------:R-:W3:Y:S01]  /*ba30*/  LDL.LU R44, [R1+0x334] ;  /* 0x00033400012c7983 */ /* 0x000ee20000300800 */
[----:B------:R-:W-:Y:S02]  /*ba40*/  HADD2.F32 R228, -RZ, R50.H0_H0 ;  /* 0x20000032ffe47230 */ /* 0x000fe40000004100 */
[----:B----4-:R-:W-:Y:S01]  /*ba50*/  FMUL R69, R69, UR37 ;  /* 0x0000002545457c20 */ /* 0x010fe20008400000 */
[----:B------:R-:W-:Y:S01]  /*ba60*/  HADD2.F32 R226, -RZ, R46.H0_H0 ;  /* 0x2000002effe27230 */ /* 0x000fe20000004100 */
[----:B------:R-:W4:Y:S01]  /*ba70*/  LDL.LU R50, [R1+0x20] ;  /* 0x0000200001327983 */ /* 0x000f220000300800 */
[----:B------:R-:W-:Y:S01]  /*ba80*/  FFMA R142, R227, UR44, R142 ;  /* 0x0000002ce38e7c23 */ /* 0x000fe2000800008e */
[----:B------:R-:W-:Y:S02]  /*ba90*/  HADD2.F32 R227, -RZ, R47.H0_H0 ;  /* 0x2000002fffe37230 */ /* 0x000fe40000004100 */
[----:B------:R-:W-:Y:S01]  /*baa0*/  FFMA R143, R228, UR44, R143 ;  /* 0x0000002ce48f7c23 */ /* 0x000fe2000800008f */
[----:B------:R-:W4:Y:S01]  /*bab0*/  LDL.LU R45, [R1+0x330] ;  /* 0x00033000012d7983 */ /* 0x000f220000300800 */
[----:B------:R-:W-:Y:S02]  /*bac0*/  HADD2.F32 R228, -RZ, R49.H0_H0 ;  /* 0x20000031ffe47230 */ /* 0x000fe40000004100 */
[----:B------:R-:W-:Y:S01]  /*bad0*/  FFMA R144, R229, UR44, R144 ;  /* 0x0000002ce5907c23 */ /* 0x000fe20008000090 */
[----:B------:R-:W-:Y:S01]  /*bae0*/  FFMA R145, R226, UR44, R145 ;  /* 0x0000002ce2917c23 */ /* 0x000fe20008000091 */
[----:B------:R-:W4:Y:S01]  /*baf0*/  LDL.LU R46, [R1+0x32c] ;  /* 0x00032c00012e7983 */ /* 0x000f220000300800 */
[----:B------:R-:W-:Y:S01]  /*bb00*/  FFMA R146, R227, UR44, R146 ;  /* 0x0000002ce3927c23 */ /* 0x000fe20008000092 */
[----:B------:R-:W-:Y:S01]  /*bb10*/  FFMA R147, R230, UR44, R147 ;  /* 0x0000002ce6937c23 */ /* 0x000fe20008000093 */
[----:B------:R-:W-:Y:S01]  /*bb20*/  FFMA R148, R231, UR44, R148 ;  /* 0x0000002ce7947c23 */ /* 0x000fe20008000094 */
[----:B------:R-:W4:Y:S01]  /*bb30*/  LDL.LU R47, [R1+0x328] ;  /* 0x00032800012f7983 */ /* 0x000f220000300800 */
[----:B------:R-:W-:Y:S01]  /*bb40*/  FFMA R149, R228, UR44, R149 ;  /* 0x0000002ce4957c23 */ /* 0x000fe20008000095 */
[----:B------:R-:W-:Y:S02]  /*bb50*/  HADD2.F32 R228, -RZ, R30.H0_H0 ;  /* 0x2000001effe47230 */ /* 0x000fe40000004100 */
[----:B------:R-:W-:Y:S01]  /*bb60*/  FMUL R41, R41, UR37 ;  /* 0x0000002529297c20 */ /* 0x000fe20008400000 */
[----:B------:R-:W4:Y:S01]  /*bb70*/  LDL.LU R53, [R1+0x24] ;  /* 0x0000240001357983 */ /* 0x000f220000300800 */
[----:B------:R-:W-:Y:S01]  /*bb80*/  FMUL R71, R71, UR37 ;  /* 0x0000002547477c20 */ /* 0x000fe20008400000 */
[----:B------:R-:W-:Y:S01]  /*bb90*/  F2FP.SATFINITE.E4M3.F32.PACK_AB_MERGE_C R142, R143, R142, RZ ;  /* 0x0000008e8f8e723e */ /* 0x000fe200048070ff */
[----:B------:R-:W-:Y:S01]  /*bba0*/  FMUL R70, R70, UR37 ;  /* 0x0000002546467c20 */ /* 0x000fe20008400000 */
[----:B------:R-:W4:Y:S01]  /*bbb0*/  LDL.LU R48, [R1+0x324] ;  /* 0x0003240001307983 */ /* 0x000f220000300800 */
[----:B------:R-:W-:Y:S01]  /*bbc0*/  F2FP.SATFINITE.E4M3.F32.PACK_AB_MERGE_C R146, R147, R146, RZ ;  /* 0x000000929392723e */ /* 0x000fe200048070ff */
[----:B------:R-:W-:Y:S01]  /*bbd0*/  FMUL R40, R40, UR37 ;  /* 0x0000002528287c20 */ /* 0x000fe20008400000 */
[----:B------:R-:W-:Y:S01]  /*bbe0*/  F2FP.SATFINITE.E4M3.F32.PACK_AB_MERGE_C R137, R141, R140, R142 ;  /* 0x0000008c8d89723e */ /* 0x000fe2000480708e */
[----:B------:R-:W4:Y:S01]  /*bbf0*/  LDL.LU R49, [R1+0x320] ;  /* 0x0003200001317983 */ /* 0x000f220000300800 */
[----:B------:R-:W-:Y:S03]  /*bc00*/  F2FP.SATFINITE.E4M3.F32.PACK_AB_MERGE_C R138, R145, R144, R146 ;  /* 0x00000090918a723e */ /* 0x000fe60004807092 */
[----:B------:R-:W4:Y:S01]  /*bc10*/  LDL.LU R230, [R1+0x28] ;  /* 0x0000280001e67983 */ /* 0x000f220000300800 */
[----:B--2---:R-:W-:Y:S01]  /*bc20*/  FMUL R42, R42, UR37 ;  /* 0x000000252a2a7c20 */ /* 0x004fe20008400000 */
[----:B---3--:R-:W-:Y:S01]  /*bc30*/  FMUL R43, R43, UR37 ;  /* 0x000000252b2b7c20 */ /* 0x008fe20008400000 */
[----:B------:R-:W-:Y:S01]  /*bc40*/  FMUL R44, R44, UR37 ;  /* 0x000000252c2c7c20 */ /* 0x000fe20008400000 */
[-C--:B----4-:R-:W-:Y:S02]  /*bc50*/  F2FP.F16.E4M3.UNPACK_B R226, R50.reuse ;  /* 0x00000032ffe2723e */ /* 0x090fe400020006ff */
[----:B------:R-:W-:Y:S02]  /*bc60*/  F2FP.F16.E4M3.UNPACK_B R51, R50.H1 ;  /* 0x00000032ff33723e */ /* 0x000fe400030006ff */
[C---:B------:R-:W-:Y:S01]  /*bc70*/  PRMT R223, R226.reuse, 0x7610, R223 ;  /* 0x00007610e2df7816 */ /* 0x040fe200000000df */
[----:B------:R-:W-:Y:S01]  /*bc80*/  FMUL R45, R45, UR37 ;  /* 0x000000252d2d7c20 */ /* 0x000fe20008400000 */
[----:B------:R-:W-:Y:S02]  /*bc90*/  PRMT R222, R226, 0x7632, R222 ;  /* 0x00007632e2de7816 */ /* 0x000fe400000000de */
[----:B------:R-:W2:Y:S01]  /*bca0*/  LDL.LU R226, [R1+0x2c] ;  /* 0x00002c0001e27983 */ /* 0x000ea20000300800 */
[C---:B------:R-:W-:Y:S01]  /*bcb0*/  PRMT R221, R51.reuse, 0x7610, R221 ;  /* 0x0000761033dd7816 */ /* 0x040fe200000000dd */
[----:B------:R-:W-:Y:S01]  /*bcc0*/  FMUL R46, R46, UR37 ;  /* 0x000000252e2e7c20 */ /* 0x000fe20008400000 */
[----:B------:R-:W-:Y:S01]  /*bcd0*/  PRMT R220, R51, 0x7632, R220 ;  /* 0x0000763233dc7816 */ /* 0x000fe200000000dc */
[----:B------:R-:W3:Y:S01]  /*bce0*/  LDL.LU R50, [R1+0x31c] ;  /* 0x00031c0001327983 */ /* 0x000ee20000300800 */
[----:B------:R-:W-:Y:S03]  /*bcf0*/  FMUL R47, R47, UR37 ;  /* 0x000000252f2f7c20 */ /* 0x000fe60008400000 */
[----:B------:R-:W4:Y:S01]  /*bd00*/  LDL.LU R51, [R1+0x318] ;  /* 0x0003180001337983 */ /* 0x000f220000300800 */
[-C--:B------:R-:W-:Y:S02]  /*bd10*/  F2FP.F16.E4M3.UNPACK_B R52, R53.reuse ;  /* 0x00000035ff34723e */ /* 0x080fe400020006ff */
[----:B------:R-:W-:Y:S01]  /*bd20*/  F2FP.F16.E4M3.UNPACK_B R54, R53.H1 ;  /* 0x00000035ff36723e */ /* 0x000fe200030006ff */
[----:B------:R-:W-:Y:S01]  /*bd30*/  FMUL R48, R48, UR37 ;  /* 0x0000002530307c20 */ /* 0x000fe20008400000 */
[C---:B------:R-:W-:Y:S02]  /*bd40*/  PRMT R219, R52.reuse, 0x7610, R219 ;  /* 0x0000761034db7816 */ /* 0x040fe400000000db */
[----:B------:R-:W-:Y:S01]  /*bd50*/  PRMT R218, R52, 0x7632, R218 ;  /* 0x0000763234da7816 */ /* 0x000fe200000000da */
[----:B------:R-:W-:Y:S01]  /*bd60*/  FMUL R49, R49, UR37 ;  /* 0x0000002531317c20 */ /* 0x000fe20008400000 */
[----:B------:R-:W4:Y:S01]  /*bd70*/  LDL.LU R52, [R1+0x314] ;  /* 0x0003140001347983 */ /* 0x000f220000300800 */
[C---:B------:R-:W-:Y:S02]  /*bd80*/  PRMT R217, R54.reuse, 0x7610, R217 ;  /* 0x0000761036d97816 */ /* 0x040fe400000000d9 */
[----:B------:R-:W-:Y:S01]  /*bd90*/  PRMT R216, R54, 0x7632, R216 ;  /* 0x0000763236d87816 */ /* 0x000fe200000000d8 */
[----:B------:R-:W4:Y:S01]  /*bda0*/  LDL.LU R53, [R1+0x310] ;  /* 0x0003100001357983 */ /* 0x000f220000300800 */
        /* <DEDUP_REMOVED lines=8> */
[----:B------:R-:W-:Y:S01]  /*be30*/  HADD2.F32 R229, -RZ, R26.H0_H0 ;  /* 0x2000001affe57230 */ /* 0x000fe20000004100 */
[----:B------:R-:W-:Y:S02]  /*be40*/  F2FP.SATFINITE.E4M3.F32.PACK_AB_MERGE_C R230, R5, R4, RZ ;  /* 0x0000000405e6723e */ /* 0x000fe400048070ff */
[----:B------:R-:W-:Y:S04]  /*be50*/  PRMT R4, R34, 0x7610, R4 ;  /* 0x0000761022047816 */ /* 0x000fe80000000004 */
[----:B------:R-:W-:Y:S02]  /*be60*/  PRMT R231, R4, 0x7610, R231 ;  /* 0x0000761004e77816 */ /* 0x000fe400000000e7 */
[-C--:B--2---:R-:W-:Y:S02]  /*be70*/  F2FP.F16.E4M3.UNPACK_B R27, R226.reuse.H1 ;  /* 0x000000e2ff1b723e */ /* 0x084fe400030006ff */
[----:B------:R-:W-:Y:S01]  /*be80*/  F2FP.F16.E4M3.UNPACK_B R227, R226 ;  /* 0x000000e2ffe3723e */ /* 0x000fe200020006ff */
[----:B------:R-:W-:Y:S01]  /*be90*/  HADD2.F32 R226, -RZ, R25.H0_H0 ;  /* 0x20000019ffe27230 */ /* 0x000fe20000004100 */
[C---:B------:R-:W-:Y:S01]  /*bea0*/  PRMT R17, R27.reuse, 0x7610, R17 ;  /* 0x000076101b117816 */ /* 0x040fe20000000011 */
[----:B---3--:R-:W-:Y:S01]  /*beb0*/  FMUL R50, R50, UR37 ;  /* 0x0000002532327c20 */ /* 0x008fe20008400000 */
[----:B------:R-:W-:Y:S02]  /*bec0*/  PRMT R16, R27, 0x7632, R16 ;  /* 0x000076321b107816 */ /* 0x000fe40000000010 */
[----:B------:R-:W2:Y:S01]  /*bed0*/  LDL.LU R27, [R1] ;  /* 0x00000000011b7983 */ /* 0x000ea20000300800 */
[----:B------:R-:W-:Y:S01]  /*bee0*/  PRMT R19, R227, 0x7610, R19 ;  /* 0x00007610e3137816 */ /* 0x000fe20000000013 */
[----:B----4-:R-:W-:Y:S01]  /*bef0*/  FMUL R51, R51, UR37 ;  /* 0x0000002533337c20 */ /* 0x010fe20008400000 */
[----:B------:R-:W-:Y:S01]  /*bf00*/  PRMT R18, R227, 0x7632, R18 ;  /* 0x00007632e3127816 */ /* 0x000fe20000000012 */
[----:B------:R-:W-:Y:S02]  /*bf10*/  HADD2.F32 R227, -RZ, R24.H0_H0 ;  /* 0x20000018ffe37230 */ /* 0x000fe40000004100 */
[----:B------:R-:W3:Y:S01]  /*bf20*/  LDL.LU R24, [R1+0x304] ;  /* 0x0003040001187983 */ /* 0x000ee20000300800 */
[----:B------:R-:W-:Y:S03]  /*bf30*/  FMUL R52, R52, UR37 ;  /* 0x0000002534347c20 */ /* 0x000fe60008400000 */
[----:B------:R-:W4:Y:S01]  /*bf40*/  LDL.LU R25, [R1+0x300] ;  /* 0x0003000001197983 */ /* 0x000f220000300800 */
[----:B------:R-:W-:Y:S01]  /*bf50*/  FFMA R150, R227, UR44, R150 ;  /* 0x0000002ce3967c23 */ /* 0x000fe20008000096 */
[----:B------:R-:W-:Y:S02]  /*bf60*/  HADD2.F32 R227, -RZ, R32.H0_H0 ;  /* 0x20000020ffe37230 */ /* 0x000fe40000004100 */
[----:B------:R-:W-:Y:S01]  /*bf70*/  FMUL R53, R53, UR37 ;  /* 0x0000002535357c20 */ /* 0x000fe20008400000 */
[----:B------:R-:W4:Y:S01]  /*bf80*/  LDL.LU R26, [R1+0x2fc] ;  /* 0x0002fc00011a7983 */ /* 0x000f220000300800 */
[----:B------:R-:W-:Y:S01]  /*bf90*/  FFMA R151, R226, UR44, R151 ;  /* 0x0000002ce2977c23 */ /* 0x000fe20008000097 */
[----:B------:R-:W-:Y:S01]  /*bfa0*/  FFMA R120, R229, UR44, R120 ;  /* 0x0000002ce5787c23 */ /* 0x000fe20008000078 */
[----:B------:R-:W-:Y:S01]  /*bfb0*/  FMUL R54, R54, UR37 ;  /* 0x0000002536367c20 */ /* 0x000fe20008400000 */
[----:B------:R-:W4:Y:S01]  /*bfc0*/  LDL.LU R30, [R1+0x4] ;  /* 0x00000400011e7983 */ /* 0x000f220000300800 */
[----:B------:R-:W-:Y:S01]  /*bfd0*/  FFMA R121, R228, UR44, R121 ;  /* 0x0000002ce4797c23 */ /* 0x000fe20008000079 */
[----:B------:R-:W-:Y:S01]  /*bfe0*/  FFMA R122, R227, UR44, R122 ;  /* 0x0000002ce37a7c23 */ /* 0x000fe2000800007a */
[----:B------:R-:W-:Y:S01]  /*bff0*/  F2FP.SATFINITE.E4M3.F32.PACK_AB_MERGE_C R139, R151, R150, RZ ;  /* 0x00000096978b723e */ /* 0x000fe200048070ff */
[----:B------:R-:W4:Y:S01]  /*c000*/  LDL.LU R32, [R1+0x8] ;  /* 0x0000080001207983 */ /* 0x000f220000300800 */
[----:B------:R-:W-:Y:S02]  /*c010*/  FMUL R55, R55, UR37 ;  /* 0x0000002537377c20 */ /* 0x000fe40008400000 */
[----:B------:R-:W-:Y:S02]  /*c020*/  F2FP.SATFINITE.E4M3.F32.PACK_AB_MERGE_C R139, R149, R148, R139 ;  /* 0x00000094958b723e */ /* 0x000fe4000480708b */
[-C--:B--2---:R-:W-:Y:S02]  /*c030*/  F2FP.F16.E4M3.UNPACK_B R212, R27.reuse ;  /* 0x0000001bffd4723e */ /* 0x084fe400020006ff */
[----:B------:R-:W-:Y:S02]  /*c040*/  F2FP.F16.E4M3.UNPACK_B R28, R27.H1 ;  /* 0x0000001bff1c723e */ /* 0x000fe400030006ff */
[C---:B------:R-:W-:Y:S02]  /*c050*/  PRMT R15, R212.reuse, 0x7610, R15 ;  /* 0x00007610d40f7816 */ /* 0x040fe4000000000f */
[----:B------:R-:W-:Y:S01]  /*c060*/  PRMT R14, R212, 0x7632, R14 ;  /* 0x00007632d40e7816 */ /* 0x000fe2000000000e */
[----:B---3--:R-:W-:Y:S01]  /*c070*/  FMUL R24, R24, UR37 ;  /* 0x0000002518187c20 */ /* 0x008fe20008400000 */
[----:B------:R-:W2:Y:S01]  /*c080*/  LDL.LU R212, [R1+0xc] ;  /* 0x00000c0001d47983 */ /* 0x000ea20000300800 */
[C---:B------:R-:W-:Y:S01]  /*c090*/  PRMT R13, R28.reuse, 0x7610, R13 ;  /* 0x000076101c0d7816 */ /* 0x040fe2000000000d */
[----:B----4-:R-:W-:Y:S01]  /*c0a0*/  FMUL R25, R25, UR37 ;  /* 0x0000002519197c20 */ /* 0x010fe20008400000 */
        /* <DEDUP_REMOVED lines=22> */
[----:B------:R-:W-:Y:S03]  /*c210*/  HADD2.F32 R193, -RZ, R193.H0_H0 ;  /* 0x200000c1ffc17230 */ /* 0x000fe60000004100 */
[----:B------:R-:W4:Y:S01]  /*c220*/  LDL.LU R34, [R1+0x2dc] ;  /* 0x0002dc0001227983 */ /* 0x000f220000300800 */
[-C--:B--2---:R-:W-:Y:S02]  /*c230*/  F2FP.F16.E4M3.UNPACK_B R227, R212.reuse ;  /* 0x000000d4ffe3723e */ /* 0x084fe400020006ff */
[----:B------:R-:W-:Y:S02]  /*c240*/  F2FP.F16.E4M3.UNPACK_B R5, R212.H1 ;  /* 0x000000d4ff05723e */ /* 0x000fe400030006ff */
[----:B------:R-:W-:Y:S01]  /*c250*/  PRMT R192, R227, 0x7610, R192 ;  /* 0x00007610e3c07816 */ /* 0x000fe200000000c0 */
[----:B---3--:R-:W-:Y:S01]  /*c260*/  FMUL R27, R27, UR37 ;  /* 0x000000251b1b7c20 */ /* 0x008fe20008400000 */
[----:B------:R-:W-:Y:S02]  /*c270*/  PRMT R184, R227, 0x7632, R184 ;  /* 0x00007632e3b87816 */ /* 0x000fe400000000b8 */
[----:B------:R-:W2:Y:S01]  /*c280*/  LDL.LU R227, [R1+0x18] ;  /* 0x0000180001e37983 */ /* 0x000ea20000300800 */
[----:B------:R-:W-:Y:S01]  /*c290*/  F2FP.SATFINITE.E4M3.F32.PACK_AB_MERGE_C R212, R3, R0, R230 ;  /* 0x0000000003d4723e */ /* 0x000fe200048070e6 */
[----:B----4-:R-:W-:Y:S02]  /*c2a0*/  FMUL R28, R28, UR37 ;  /* 0x000000251c1c7c20 */ /* 0x010fe40008400000 */
[----:B------:R-:W3:Y:S01]  /*c2b0*/  LDL.LU R230, [R1+0x14] ;  /* 0x0000140001e67983 */ /* 0x000ee20000300800 */
[----:B------:R-:W-:Y:S01]  /*c2c0*/  FMUL R29, R29, UR37 ;  /* 0x000000251d1d7c20 */ /* 0x000fe20008400000 */
[----:B------:R-:W-:Y:S01]  /*c2d0*/  FMUL R30, R30, UR37 ;  /* 0x000000251e1e7c20 */ /* 0x000fe20008400000 */
[-C--:B------:R-:W-:Y:S02]  /*c2e0*/  F2FP.F16.E4M3.UNPACK_B R3, R35.reuse ;  /* 0x00000023ff03723e */ /* 0x080fe400020006ff */
[----:B------:R-:W-:Y:S02]  /*c2f0*/  F2FP.F16.E4M3.UNPACK_B R36, R35.H1 ;  /* 0x00000023ff24723e */ /* 0x000fe400030006ff */
[----:B------:R-:W-:Y:S01]  /*c300*/  PRMT R202, R3, 0x7610, R202 ;  /* 0x0000761003ca7816 */ /* 0x000fe200000000ca */
[----:B------:R-:W-:Y:S01]  /*c310*/  FMUL R31, R31, UR37 ;  /* 0x000000251f1f7c20 */ /* 0x000fe20008400000 */
[----:B------:R-:W-:Y:S02]  /*c320*/  PRMT R187, R3, 0x7632, R187 ;  /* 0x0000763203bb7816 */ /* 0x000fe400000000bb */
[----:B------:R-:W4:Y:S01]  /*c330*/  LDL.LU R3, [R1+0x1c] ;  /* 0x00001c0001037983 */ /* 0x000f220000300800 */
[----:B------:R-:W-:Y:S01]  /*c340*/  PRMT R201, R36, 0x7610, R201 ;  /* 0x0000761024c97816 */ /* 0x000fe200000000c9 */
[----:B------:R-:W-:Y:S01]  /*c350*/  FMUL R32, R32, UR37 ;  /* 0x0000002520207c20 */ /* 0x000fe20008400000 */
[----:B------:R-:W-:Y:S01]  /*c360*/  PRMT R213, R36, 0x7632, R213 ;  /* 0x0000763224d57816 */ /* 0x000fe200000000d5 */
[----:B------:R-:W4:Y:S01]  /*c370*/  LDL.LU R35, [R1+0x2d8] ;  /* 0x0002d80001237983 */ /* 0x000f220000300800 */
[----:B------:R-:W-:Y:S03]  /*c380*/  FMUL R33, R33, UR37 ;  /* 0x0000002521217c20 */ /* 0x000fe60008400000 */
[----:B------:R-:W4:Y:S01]  /*c390*/  LDL.LU R36, [R1+0x2d4] ;  /* 0x0002d40001247983 */ /* 0x000f220000300800 */
[----:B------:R-:W-:Y:S01]  /*c3a0*/  FMUL R34, R34, UR37 ;  /* 0x0000002522227c20 */ /* 0x000fe20008400000 */
[-C--:B--2---:R-:W-:Y:S02]  /*c3b0*/  F2FP.F16.E4M3.UNPACK_B R226, R227.reuse.H1 ;  /* 0x000000e3ffe2723e */ /* 0x084fe400030006ff */
[----:B------:R-:W-:Y:S01]  /*c3c0*/  F2FP.F16.E4M3.UNPACK_B R228, R227 ;  /* 0x000000e3ffe4723e */ /* 0x000fe200020006ff */
[----:B------:R-:W-:Y:S01]  /*c3d0*/  HADD2.F32 R227, -RZ, R38.H0_H0 ;  /* 0x20000026ffe37230 */ /* 0x000fe20000004100 */
[-C--:B---3--:R-:W-:Y:S02]  /*c3e0*/  F2FP.F16.E4M3.UNPACK_B R37, R230.reuse ;  /* 0x000000e6ff25723e */ /* 0x088fe400020006ff */
[C---:B------:R-:W-:Y:S02]  /*c3f0*/  PRMT R210, R226.reuse, 0x7610, R210 ;  /* 0x00007610e2d27816 */ /* 0x040fe400000000d2 */
[C---:B------:R-:W-:Y:S02]  /*c400*/  PRMT R200, R37.reuse, 0x7610, R200 ;  /* 0x0000761025c87816 */ /* 0x040fe400000000c8 */
[----:B------:R-:W-:Y:S02]  /*c410*/  PRMT R186, R37, 0x7632, R186 ;  /* 0x0000763225ba7816 */ /* 0x000fe400000000ba */
[----:B------:R-:W2:Y:S01]  /*c420*/  LDL.LU R37, [R1+0x2d0] ;  /* 0x0002d00001257983 */ /* 0x000ea20000300800 */
[----:B------:R-:W-:Y:S01]  /*c430*/  PRMT R215, R226, 0x7632, R215 ;  /* 0x00007632e2d77816 */ /* 0x000fe200000000d7 */
[----:B------:R-:W-:Y:S01]  /*c440*/  HADD2.F32 R226, -RZ, R231.H0_H0 ;  /* 0x200000e7ffe27230 */ /* 0x000fe20000004100 */
[C---:B------:R-:W-:Y:S01]  /*c450*/  PRMT R206, R228.reuse, 0x7610, R206 ;  /* 0x00007610e4ce7816 */ /* 0x040fe200000000ce */
[----:B------:R1:W-:Y:S01]  /*c460*/  STL [R1+0x190], R60 ;  /* 0x0001903c01007387 */ /* 0x0003e20000100800 */
[----:B------:R-:W-:Y:S01]  /*c470*/  PRMT R211, R228, 0x7632, R211 ;  /* 0x00007632e4d37816 */ /* 0x000fe200000000d3 */
[----:B------:R-:W-:Y:S02]  /*c480*/  HADD2.F32 R231, -RZ, R243.H0_H0 ;  /* 0x200000f3ffe77230 */ /* 0x000fe40000004100 */
[----:B------:R-:W-:Y:S01]  /*c490*/  FFMA R123, R226, UR44, R123 ;  /* 0x0000002ce27b7c23 */ /* 0x000fe2000800007b */
[----:B------:R3:W-:Y:S01]  /*c4a0*/  STL [R1+0x18c], R62 ;  /* 0x00018c3e01007387 */ /* 0x0007e20000100800 */
[----:B------:R-:W-:Y:S01]  /*c4b0*/  HADD2.F32 R226, -RZ, R39.H0_H0 ;  /* 0x20000027ffe27230 */ /* 0x000fe20000004100 */
[----:B------:R-:W-:Y:S01]  /*c4c0*/  F2FP.F16.E4M3.UNPACK_B R229, R230.H1 ;  /* 0x000000e6ffe5723e */ /* 0x000fe200030006ff */
[----:B------:R-:W-:Y:S01]  /*c4d0*/  FFMA R124, R227, UR44, R124 ;  /* 0x0000002ce37c7c23 */ /* 0x000fe2000800007c */
[----:B------:R3:W-:Y:S01]  /*c4e0*/  STL [R1+0x188], R64 ;  /* 0x0001884001007387 */ /* 0x0007e20000100800 */
[----:B------:R-:W-:Y:S01]  /*c4f0*/  HADD2.F32 R230, -RZ, R244.H1_H1 ;  /* 0x300000f4ffe67230 */ /* 0x000fe20000004100 */
[-C--:B----4-:R-:W-:Y:S01]  /*c500*/  F2FP.F16.E4M3.UNPACK_B R0, R3.reuse.H1 ;  /* 0x00000003ff00723e */ /* 0x090fe200030006ff */
[----:B------:R-:W-:Y:S01]  /*c510*/  FFMA R125, R226, UR44, R125 ;  /* 0x0000002ce27d7c23 */ /* 0x000fe2000800007d */
[----:B------:R4:W-:Y:S01]  /*c520*/  STL [R1+0x184], R66 ;  /* 0x0001844201007387 */ /* 0x0009e20000100800 */
[C---:B------:R-:W-:Y:S01]  /*c530*/  PRMT R185, R229.reuse, 0x7610, R185 ;  /* 0x00007610e5b97816 */ /* 0x040fe200000000b9 */
[----:B------:R-:W-:Y:S01]  /*c540*/  HADD2.F32 R227, -RZ, R246.H0_H0 ;  /* 0x200000f6ffe37230 */ /* 0x000fe20000004100 */
[C---:B------:R-:W-:Y:S01]  /*c550*/  PRMT R214, R0.reuse, 0x7610, R214 ;  /* 0x0000761000d67816 */ /* 0x040fe200000000d6 */
[----:B------:R4:W-:Y:S01]  /*c560*/  STL [R1+0x180], R68 ;  /* 0x0001804401007387 */ /* 0x0009e20000100800 */
[----:B------:R-:W-:Y:S01]  /*c570*/  PRMT R209, R0, 0x7632, R209 ;  /* 0x0000763200d17816 */ /* 0x000fe200000000d1 */
[----:B------:R-:W-:Y:S01]  /*c580*/  FMUL R36, R36, UR37 ;  /* 0x0000002524247c20 */ /* 0x000fe20008400000 */
[----:B------:R-:W-:Y:S01]  /*c590*/  PRMT R207, R229, 0x7632, R207 ;  /* 0x00007632e5cf7816 */ /* 0x000fe200000000cf */
[----:B------:R4:W-:Y:S01]  /*c5a0*/  STL [R1+0x17c], R41 ;  /* 0x00017c2901007387 */ /* 0x0009e20000100800 */
[----:B------:R-:W-:Y:S01]  /*c5b0*/  F2FP.F16.E4M3.UNPACK_B R9, R3 ;  /* 0x00000003ff09723e */ /* 0x000fe200020006ff */
[----:B------:R-:W-:Y:S01]  /*c5c0*/  HADD2.F32 R3, -RZ, R175.H0_H0 ;  /* 0x200000afff037230 */ /* 0x000fe20000004100 */
[----:B------:R-:W-:Y:S01]  /*c5d0*/  F2FP.SATFINITE.E4M3.F32.PACK_AB_MERGE_C R122, R123, R122, RZ ;  /* 0x0000007a7b7a723e */ /* 0x000fe200048070ff */
[----:B------:R4:W-:Y:S01]  /*c5e0*/  STL [R1+0x178], R43 ;  /* 0x0001782b01007387 */ /* 0x0009e20000100800 */
[----:B-1----:R-:W-:Y:S01]  /*c5f0*/  HADD2.F32 R60, -RZ, R171.H0_H0 ;  /* 0x200000abff3c7230 */ /* 0x002fe20000004100 */
[----:B------:R-:W-:Y:S01]  /*c600*/  PRMT R248, R9, 0x7610, R248 ;  /* 0x0000761009f87816 */ /* 0x000fe200000000f8 */
[----:B------:R-:W-:Y:S01]  /*c610*/  HADD2.F32 R229, -RZ, R245.H0_H0 ;  /* 0x200000f5ffe57230 */ /* 0x000fe20000004100 */
[----:B------:R1:W-:Y:S01]  /*c620*/  STL [R1+0x174], R45 ;  /* 0x0001742d01007387 */ /* 0x0003e20000100800 */
[----:B---3--:R-:W-:Y:S01]  /*c630*/  HADD2.F32 R62, -RZ, R169.H0_H0 ;  /* 0x200000a9ff3e7230 */ /* 0x008fe20000004100 */
[----:B------:R-:W-:Y:S01]  /*c640*/  F2FP.SATFINITE.E4M3.F32.PACK_AB_MERGE_C R120, R121, R120, R122 ;  /* 0x000000787978723e */ /* 0x000fe2000480707a */
[----:B------:R-:W-:Y:S01]  /*c650*/  HADD2.F32 R248, -RZ, R248.H0_H0 ;  /* 0x200000f8fff87230 */ /* 0x000fe20000004100 */
[----:B------:R3:W-:Y:S01]  /*c660*/  STL [R1+0x170], R47 ;  /* 0x0001702f01007387 */ /* 0x0007e20000100800 */
[----:B------:R-:W-:Y:S01]  /*c670*/  HADD2.F32 R64, -RZ, R199.H0_H0 ;  /* 0x200000c7ff407230 */ /* 0x000fe20000004100 */
[----:B------:R-:W-:Y:S01]  /*c680*/  PRMT R2, R9, 0x7632, R2 ;  /* 0x0000763209027816 */ /* 0x000fe20000000002 */
[----:B------:R-:W-:Y:S01]  /*c690*/  HADD2.F32 R9, -RZ, R173.H0_H0 ;  /* 0x200000adff097230 */ /* 0x000fe20000004100 */
[----:B------:R3:W-:Y:S01]  /*c6a0*/  STL [R1+0x168], R48 ;  /* 0x0001683001007387 */ /* 0x0007e20000100800 */
[----:B----4-:R-:W-:Y:S02]  /*c6b0*/  HADD2.F32 R66, -RZ, R197.H0_H0 ;  /* 0x200000c5ff427230 */ /* 0x010fe40000004100 */
[----:B------:R-:W-:Y:S01]  /*c6c0*/  FFMA R126, R227, UR44, R126 ;  /* 0x0000002ce37e7c23 */ /* 0x000fe2000800007e */
[----:B------:R-:W-:Y:S01]  /*c6d0*/  HADD2.F32 R2, -RZ, R2.H0_H0 ;  /* 0x20000002ff027230 */ /* 0x000fe20000004100 */
[----:B------:R4:W-:Y:S01]  /*c6e0*/  STL [R1+0x164], R49 ;  /* 0x0001643101007387 */ /* 0x0009e20000100800 */
[----:B------:R-:W-:Y:S02]  /*c6f0*/  HADD2.F32 R68, -RZ, R195.H0_H0 ;  /* 0x200000c3ff447230 */ /* 0x000fe40000004100 */
[----:B------:R-:W-:Y:S01]  /*c700*/  FMUL R35, R35, UR37 ;  /* 0x0000002523237c20 */ /* 0x000fe20008400000 */
[----:B------:R-:W-:Y:S01]  /*c710*/  HADD2.F32 R227, -RZ, R244.H0_H0 ;  /* 0x200000f4ffe37230 */ /* 0x000fe20000004100 */
[----:B------:R4:W-:Y:S01]  /*c720*/  STL [R1+0x16c], R50 ;  /* 0x00016c3201007387 */ /* 0x0009e20000100800 */
[----:B------:R-:W-:Y:S02]  /*c730*/  HADD2.F32 R244, -RZ, R135.H0_H0 ;  /* 0x20000087fff47230 */ /* 0x000fe40000004100 */
[----:B------:R-:W-:Y:S01]  /*c740*/  HADD2.F32 R41, -RZ, R191.H0_H0 ;  /* 0x200000bfff297230 */ /* 0x000fe20000004100 */
[----:B------:R4:W-:Y:S01]  /*c750*/  STL [R1+0x160], R51 ;  /* 0x0001603301007387 */ /* 0x0009e20000100800 */
[----:B------:R-:W-:Y:S02]  /*c760*/  HADD2.F32 R43, -RZ, R189.H0_H0 ;  /* 0x200000bdff2b7230 */ /* 0x000fe40000004100 */
[----:B------:R-:W-:Y:S01]  /*c770*/  HADD2.F32 R226, -RZ, R245.H1_H1 ;  /* 0x300000f5ffe27230 */ /* 0x000fe20000004100 */
[----:B------:R4:W-:Y:S01]  /*c780*/  STL [R1+0x15c], R52 ;  /* 0x00015c3401007387 */ /* 0x0009e20000100800 */
[----:B-1----:R-:W-:Y:S02]  /*c790*/  HADD2.F32 R45, -RZ, R203.H0_H0 ;  /* 0x200000cbff2d7230 */ /* 0x002fe40000004100 */
[----:B------:R-:W-:Y:S01]  /*c7a0*/  HADD2.F32 R245, -RZ, R249.H0_H0 ;  /* 0x200000f9fff57230 */ /* 0x000fe20000004100 */
[----:B------:R1:W-:Y:S01]  /*c7b0*/  STL [R1+0x158], R54 ;  /* 0x0001583601007387 */ /* 0x0003e20000100800 */
[----:B---3--:R-:W-:Y:S02]  /*c7c0*/  HADD2.F32 R47, -RZ, R224.H0_H0 ;  /* 0x200000e0ff2f7230 */ /* 0x008fe40000004100 */
[----:B------:R-:W-:Y:S01]  /*c7d0*/  HADD2.F32 R228, -RZ, R246.H1_H1 ;  /* 0x300000f6ffe47230 */ /* 0x000fe20000004100 */
[----:B------:R-:W3:Y:S01]  /*c7e0*/  LDL.LU R38, [R1+0x2cc] ;  /* 0x0002cc0001267983 */ /* 0x000ee20000300800 */
[----:B------:R-:W-:Y:S02]  /*c7f0*/  HADD2.F32 R48, -RZ, R220.H0_H0 ;  /* 0x200000dcff307230 */ /* 0x000fe40000004100 */
[----:B------:R-:W-:Y:S01]  /*c800*/  HADD2.F32 R246, -RZ, R247.H1_H1 ;  /* 0x300000f7fff67230 */ /* 0x000fe20000004100 */
[----:B------:R-:W3:Y:S01]  /*c810*/  LDL.LU R39, [R1+0x2c8] ;  /* 0x0002c80001277983 */ /* 0x000ee20000300800 */
[----:B----4-:R-:W-:Y:S02]  /*c820*/  HADD2.F32 R49, -RZ, R218.H0_H0 ;  /* 0x200000daff317230 */ /* 0x010fe40000004100 */
[----:B------:R-:W-:Y:S01]  /*c830*/  FFMA R127, R228, UR44, R127 ;  /* 0x0000002ce47f7c23 */ /* 0x000fe2000800007f */
[----:B------:R-:W-:Y:S01]  /*c840*/  FFMA R128, R229, UR44, R128 ;  /* 0x0000002ce5807c23 */ /* 0x000fe20008000080 */
[----:B------:R-:W4:Y:S01]  /*c850*/  LDL.S16 R0, [R1+0x90] ;  /* 0x0000900001007983 */ /* 0x000f220000100600 */
[----:B------:R-:W-:Y:S02]  /*c860*/  HADD2.F32 R50, -RZ, R222.H0_H0 ;  /* 0x200000deff327230 */ /* 0x000fe40000004100 */
[----:B------:R-:W-:Y:S01]  /*c870*/  FFMA R129, R226, UR44, R129 ;  /* 0x0000002ce2817c23 */ /* 0x000fe20008000081 */
[----:B------:R-:W-:Y:S01]  /*c880*/  FFMA R130, R227, UR44, R130 ;  /* 0x0000002ce3827c23 */ /* 0x000fe20008000082 */
[----:B------:R-:W4:Y:S01]  /*c890*/  LDL.LU.S16 R4, [R1+0x92] ;  /* 0x0000920001047983 */ /* 0x000f220000300600 */
[----:B------:R-:W-:Y:S01]  /*c8a0*/  HADD2.F32 R227, -RZ, R134.H0_H0 ;  /* 0x20000086ffe37230 */ /* 0x000fe20000004100 */
[----:B------:R-:W-:Y:S01]  /*c8b0*/  F2FP.SATFINITE.E4M3.F32.PACK_AB_MERGE_C R126, R127, R126, RZ ;  /* 0x0000007e7f7e723e */ /* 0x000fe200048070ff */
[----:B------:R-:W-:Y:S01]  /*c8c0*/  HADD2.F32 R51, -RZ, R216.H0_H0 ;  /* 0x200000d8ff337230 */ /* 0x000fe20000004100 */
[----:B------:R1:W-:Y:S01]  /*c8d0*/  STL [R1+0x154], R29 ;  /* 0x0001541d01007387 */ /* 0x0003e20000100800 */
[----:B------:R-:W-:Y:S01]  /*c8e0*/  HADD2.F32 R52, -RZ, R22.H0_H0 ;  /* 0x20000016ff347230 */ /* 0x000fe20000004100 */
[----:B------:R-:W-:Y:S01]  /*c8f0*/  F2FP.SATFINITE.E4M3.F32.PACK_AB_MERGE_C R121, R125, R124, R126 ;  /* 0x0000007c7d79723e */ /* 0x000fe2000480707e */
[----:B------:R-:W-:Y:S01]  /*c900*/  HADD2.F32 R228, -RZ, R243.H1_H1 ;  /* 0x300000f3ffe47230 */ /* 0x000fe20000004100 */
[----:B------:R1:W-:Y:S02]  /*c910*/  STL [R1+0x150], R30 ;  /* 0x0001501e01007387 */ /* 0x0003e40000100800 */
[----:B-1----:R-:W-:Y:S02]  /*c920*/  HADD2.F32 R54, -RZ, R20.H0_H0 ;  /* 0x20000014ff367230 */ /* 0x002fe40000004100 */
[----:B------:R-:W-:Y:S01]  /*c930*/  FFMA R131, R230, UR44, R131 ;  /* 0x0000002ce6837c23 */ /* 0x000fe20008000083 */
[----:B------:R-:W-:Y:S01]  /*c940*/  FFMA R132, R231, UR44, R132 ;  /* 0x0000002ce7847c23 */ /* 0x000fe20008000084 */
[----:B------:R1:W-:Y:S01]  /*c950*/  STL [R1+0x14c], R32 ;  /* 0x00014c2001007387 */ /* 0x0003e20000100800 */
[----:B------:R-:W-:Y:S01]  /*c960*/  FFMA R133, R228, UR44, R133 ;  /* 0x0000002ce4857c23 */ /* 0x000fe20008000085 */
[----:B------:R-:W-:Y:S01]  /*c970*/  HADD2.F32 R230, -RZ, R249.H1_H1 ;  /* 0x300000f9ffe67230 */ /* 0x000fe20000004100 */
[----:B------:R-:W-:Y:S01]  /*c980*/  F2FP.SATFINITE.E4M3.F32.PACK_AB_MERGE_C R130, R131, R130, RZ ;  /* 0x000000828382723e */ /* 0x000fe200048070ff */
[----:B------:R1:W-:Y:S01]  /*c990*/  STL [R1+0x148], R34 ;  /* 0x0001482201007387 */ /* 0x0003e20000100800 */
[----:B------:R-:W-:Y:S02]  /*c9a0*/  HADD2.F32 R249, -RZ, R181.H0_H0 ;  /* 0x200000b5fff97230 */ /* 0x000fe40000004100 */
[----:B------:R-:W-:Y:S01]  /*c9b0*/  F2FP.SATFINITE.E4M3.F32.PACK_AB_MERGE_C R122, R129, R128, R130 ;  /* 0x00000080817a723e */ /* 0x000fe20004807082 */
[----:B------:R1:W-:Y:S01]  /*c9c0*/  STL [R1+0x140], R36 ;  /* 0x0001402401007387 */ /* 0x0003e20000100800 */
[--C-:B------:R-:W-:Y:S02]  /*c9d0*/  HADD2.F32 R229, -RZ, R242.reuse.H0_H0 ;  /* 0x200000f2ffe57230 */ /* 0x100fe40000004100 */
[----:B------:R-:W-:Y:S02]  /*c9e0*/  HADD2.F32 R242, -RZ, R242.H1_H1 ;  /* 0x300000f2fff27230 */ /* 0x000fe40000004100 */
[----:B------:R-:W-:Y:S02]  /*c9f0*/  HADD2.F32 R231, -RZ, R247.H0_H0 ;  /* 0x200000f7ffe77230 */ /* 0x000fe40000004100 */
[--C-:B------:R-:W-:Y:S02]  /*ca00*/  HADD2.F32 R247, -RZ, R251.reuse.H0_H0 ;  /* 0x200000fbfff77230 */ /* 0x100fe40000004100 */
[----:B------:R-:W-:Y:S02]  /*ca10*/  HADD2.F32 R228, -RZ, R251.H1_H1 ;  /* 0x300000fbffe47230 */ /* 0x000fe40000004100 */
[----:B------:R-:W-:Y:S02]  /*ca20*/  HADD2.F32 R251, -RZ, R234.H0_H0 ;  /* 0x200000eafffb7230 */ /* 0x000fe40000004100 */
[----:B------:R-:W-:Y:S02]  /*ca30*/  HADD2.F32 R29, -RZ, R18.H0_H0 ;  /* 0x20000012ff1d7230 */ /* 0x000fe40000004100 */
[----:B------:R-:W-:Y:S02]  /*ca40*/  HADD2.F32 R30, -RZ, R16.H0_H0 ;  /* 0x20000010ff1e7230 */ /* 0x000fe40000004100 */
[----:B-1----:R-:W-:Y:S02]  /*ca50*/  HADD2.F32 R32, -RZ, R14.H0_H0 ;  /* 0x2000000eff207230 */ /* 0x002fe40000004100 */
[----:B------:R-:W-:Y:S02]  /*ca60*/  HADD2.F32 R34, -RZ, R12.H0_H0 ;  /* 0x2000000cff227230 */ /* 0x000fe40000004100 */
[----:B------:R-:W-:Y:S02]  /*ca70*/  HADD2.F32 R36, -RZ, R6.H0_H0 ;  /* 0x20000006ff247230 */ /* 0x000fe40000004100 */
[----:B--2---:R-:W-:Y:S05]  /*ca80*/  FMUL R37, R37, UR37 ;  /* 0x0000002525257c20 */ /* 0x004fea0008400000 */
[----:B------:R1:W-:Y:S02]  /*ca90*/  STL [R1+0x144], R37 ;  /* 0x0001442501007387 */ /* 0x0003e40000100800 */
[----:B-1----:R-:W-:Y:S02]  /*caa0*/  HADD2.F32 R37, -RZ, R10.H0_H0 ;  /* 0x2000000aff257230 */ /* 0x002fe40000004100 */
[----:B---3--:R-:W-:Y:S01]  /*cab0*/  FMUL R38, R38, UR37 ;  /* 0x0000002526267c20 */ /* 0x008fe20008400000 */
[----:B------:R-:W-:Y:S01]  /*cac0*/  FMUL R39, R39, UR37 ;  /* 0x0000002527277c20 */ /* 0x000fe20008400000 */
[----:B----4-:R-:W-:Y:S04]  /*cad0*/  HADD2.F32 R243, -RZ, R0.H0_H0 ;  /* 0x20000000fff37230 */ /* 0x010fe80000004100 */
[----:B------:R1:W-:Y:S01]  /*cae0*/  STL [R1+0x13c], R39 ;  /* 0x00013c2701007387 */ /* 0x0003e20000100800 */
[----:B------:R-:W-:Y:S02]  /*caf0*/  HADD2.F32 R0, -RZ, R179.H0_H0 ;  /* 0x200000b3ff007230 */ /* 0x000fe40000004100 */
[----:B------:R-:W-:Y:S01]  /*cb00*/  HADD2.F32 R226, -RZ, R4.H0_H0 ;  /* 0x20000004ffe27230 */ /* 0x000fe20000004100 */
[----:B------:R-:W2:Y:S01]  /*cb10*/  LDL.LU R134, [R1+0x2c4] ;  /* 0x0002c40001867983 */ /* 0x000ea20000300800 */
[----:B------:R-:W-:Y:S03]  /*cb20*/  HADD2.F32 R4, -RZ, R177.H0_H0 ;  /* 0x200000b1ff047230 */ /* 0x000fe60000004100 */
[----:B------:R-:W3:Y:S01]  /*cb30*/  LDL.LU R135, [R1+0x2c0] ;  /* 0x0002c00001877983 */ /* 0x000ee20000300800 */
[----:B-1----:R-:W-:Y:S02]  /*cb40*/  HADD2.F32 R39, -RZ, R205.H0_H0 ;  /* 0x200000cdff277230 */ /* 0x002fe40000004100 */
[----:B--2---:R-:W-:Y:S01]  /*cb50*/  FFMA R134, R229, UR44, R134 ;  /* 0x0000002ce5867c23 */ /* 0x004fe20008000086 */
[--C-:B------:R-:W-:Y:S02]  /*cb60*/  HADD2.F32 R229, -RZ, R250.reuse.H0_H0 ;  /* 0x200000faffe57230 */ /* 0x100fe40000004100 */
[----:B------:R-:W-:Y:S02]  /*cb70*/  HADD2.F32 R250, -RZ, R250.H1_H1 ;  /* 0x300000fafffa7230 */ /* 0x000fe40000004100 */
[----:B---3--:R-:W-:Y:S01]  /*cb80*/  FFMA R135, R242, UR44, R135 ;  /* 0x0000002cf2877c23 */ /* 0x008fe20008000087 */
[----:B------:R-:W-:Y:S01]  /*cb90*/  FFMA R104, R243, UR44, R104 ;  /* 0x0000002cf3687c23 */ /* 0x000fe20008000068 */
        /* <DEDUP_REMOVED lines=9> */
[----:B------:R-:W-:Y:S02]  /*cc30*/  HADD2.F32 R228, -RZ, R152.H0_H0 ;  /* 0x20000098ffe47230 */ /* 0x000fe40000004100 */
[----:B------:R-:W-:Y:S01]  /*cc40*/  FFMA R114, R229, UR44, R114 ;  /* 0x0000002ce5727c23 */ /* 0x000fe20008000072 */
[----:B------:R-:W2:Y:S01]  /*cc50*/  LDL.LU R152, [R1+0x2bc] ;  /* 0x0002bc0001987983 */ /* 0x000ea20000300800 */
[----:B------:R-:W-:Y:S02]  /*cc60*/  HADD2.F32 R242, -RZ, R234.H1_H1 ;  /* 0x300000eafff27230 */ /* 0x000fe40000004100 */
[----:B------:R-:W-:Y:S01]  /*cc70*/  FFMA R115, R250, UR44, R115 ;  /* 0x0000002cfa737c23 */ /* 0x000fe20008000073 */
[--C-:B------:R-:W-:Y:S02]  /*cc80*/  HADD2.F32 R226, -RZ, R241.reuse.H0_H0 ;  /* 0x200000f1ffe27230 */ /* 0x100fe40000004100 */
[----:B------:R-:W-:Y:S01]  /*cc90*/  FFMA R116, R251, UR44, R116 ;  /* 0x0000002cfb747c23 */ /* 0x000fe20008000074 */
[----:B------:R-:W-:Y:S02]  /*cca0*/  HADD2.F32 R234, -RZ, R241.H1_H1 ;  /* 0x300000f1ffea7230 */ /* 0x000fe40000004100 */
[----:B------:R-:W-:Y:S01]  /*ccb0*/  FFMA R117, R242, UR44, R117 ;  /* 0x0000002cf2757c23 */ /* 0x000fe20008000075 */
[----:B------:R-:W-:Y:S01]  /*ccc0*/  HADD2.F32 R241, -RZ, R183.H0_H0 ;  /* 0x200000b7fff17230 */ /* 0x000fe20000004100 */
[----:B------:R-:W-:Y:S01]  /*ccd0*/  F2FP.SATFINITE.E4M3.F32.PACK_AB_MERGE_C R106, R107, R106, RZ ;  /* 0x0000006a6b6a723e */ /* 0x000fe200048070ff */
[----:B------:R-:W3:Y:S01]  /*cce0*/  LDL.LU R183, [R1+0x2b8] ;  /* 0x0002b80001b77983 */ /* 0x000ee20000300800 */
[----:B------:R-:W-:Y:S01]  /*ccf0*/  HADD2.F32 R229, -RZ, R182.H0_H0 ;  /* 0x200000b6ffe57230 */ /* 0x000fe20000004100 */
[----:B------:R-:W-:Y:S01]  /*cd00*/  F2FP.SATFINITE.E4M3.F32.PACK_AB_MERGE_C R123, R135, R134, RZ ;  /* 0x00000086877b723e */ /* 0x000fe200048070ff */
[----:B------:R-:W-:Y:S01]  /*cd10*/  HADD2.F32 R250, -RZ, R180.H0_H0 ;  /* 0x200000b4fffa7230 */ /* 0x000fe20000004100 */
[----:B------:R-:W3:Y:S01]  /*cd20*/  LDL.LU R182, [R1+0x2b4] ;  /* 0x0002b40001b67983 */ /* 0x000ee20000300800 */
[----:B------:R-:W-:Y:S01]  /*cd30*/  HADD2.F32 R251, -RZ, R178.H0_H0 ;  /* 0x200000b2fffb7230 */ /* 0x000fe20000004100 */
[----:B------:R-:W-:Y:S01]  /*cd40*/  F2FP.SATFINITE.E4M3.F32.PACK_AB_MERGE_C R104, R105, R104, R106 ;  /* 0x000000686968723e */ /* 0x000fe2000480706a */
[----:B------:R-:W-:Y:S01]  /*cd50*/  HADD2.F32 R242, -RZ, R176.H0_H0 ;  /* 0x200000b0fff27230 */ /* 0x000fe20000004100 */
[----:B------:R-:W4:Y:S01]  /*cd60*/  LDL.LU R181, [R1+0x2b0] ;  /* 0x0002b00001b57983 */ /* 0x000f220000300800 */
[----:B------:R-:W-:Y:S01]  /*cd70*/  F2FP.SATFINITE.E4M3.F32.PACK_AB_MERGE_C R123, R133, R132, R123 ;  /* 0x00000084857b723e */ /* 0x000fe2000480707b */
[--C-:B------:R-:W-:Y:S01]  /*cd80*/  HADD2.F32 R227, -RZ, R236.reuse.H0_H0 ;  /* 0x200000ecffe37230 */ /* 0x100fe20000004100 */
[----:B------:R-:W-:Y:S01]  /*cd90*/  F2FP.SATFINITE.E4M3.F32.PACK_AB_MERGE_C R110, R111, R110, RZ ;  /* 0x0000006e6f6e723e */ /* 0x000fe200048070ff */
[----:B------:R-:W4:Y:S01]  /*cda0*/  LDL.LU R180, [R1+0x2ac] ;  /* 0x0002ac0001b47983 */ /* 0x000f220000300800 */
[----:B------:R-:W-:Y:S01]  /*cdb0*/  HADD2.F32 R236, -RZ, R236.H1_H1 ;  /* 0x300000ecffec7230 */ /* 0x000fe20000004100 */
[----:B------:R-:W-:Y:S01]  /*cdc0*/  F2FP.SATFINITE.E4M3.F32.PACK_AB_MERGE_C R114, R115, R114, RZ ;  /* 0x000000727372723e */ /* 0x000fe200048070ff */
[--C-:B------:R-:W-:Y:S01]  /*cdd0*/  HADD2.F32 R244, -RZ, R238.reuse.H0_H0 ;  /* 0x200000eefff47230 */ /* 0x100fe20000004100 */
[----:B------:R-:W3:Y:S01]  /*cde0*/  LDL.LU R179, [R1+0x2a8] ;  /* 0x0002a80001b37983 */ /* 0x000ee20000300800 */
[----:B------:R-:W-:Y:S01]  /*cdf0*/  F2FP.SATFINITE.E4M3.F32.PACK_AB_MERGE_C R105, R109, R108, R110 ;  /* 0x0000006c6d69723e */ /* 0x000fe2000480706e */
[----:B------:R-:W-:Y:S01]  /*ce00*/  HADD2.F32 R238, -RZ, R238.H1_H1 ;  /* 0x300000eeffee7230 */ /* 0x000fe20000004100 */
[----:B------:R-:W-:Y:S01]  /*ce10*/  F2FP.SATFINITE.E4M3.F32.PACK_AB_MERGE_C R106, R113, R112, R114 ;  /* 0x00000070716a723e */ /* 0x000fe20004807072 */
[----:B------:R-:W3:Y:S01]  /*ce20*/  LDL.LU R178, [R1+0x2a4] ;  /* 0x0002a40001b27983 */ /* 0x000ee20000300800 */
[--C-:B------:R-:W-:Y:S02]  /*ce30*/  HADD2.F32 R245, -RZ, R240.reuse.H0_H0 ;  /* 0x200000f0fff57230 */ /* 0x100fe40000004100 */
[----:B------:R-:W-:Y:S01]  /*ce40*/  HADD2.F32 R240, -RZ, R240.H1_H1 ;  /* 0x300000f0fff07230 */ /* 0x000fe20000004100 */
[----:B------:R-:W4:Y:S01]  /*ce50*/  LDL.LU R177, [R1+0x2a0] ;  /* 0x0002a00001b17983 */ /* 0x000f220000300800 */
[--C-:B------:R-:W-:Y:S02]  /*ce60*/  HADD2.F32 R243, -RZ, R252.reuse.H0_H0 ;  /* 0x200000fcfff37230 */ /* 0x100fe40000004100 */
[----:B------:R-:W-:Y:S01]  /*ce70*/  HADD2.F32 R252, -RZ, R252.H1_H1 ;  /* 0x300000fcfffc7230 */ /* 0x000fe20000004100 */
[----:B------:R-:W4:Y:S01]  /*ce80*/  LDL.LU R176, [R1+0x29c] ;  /* 0x00029c0001b07983 */ /* 0x000f220000300800 */
[--C-:B------:R-:W-:Y:S02]  /*ce90*/  HADD2.F32 R230, -RZ, R233.reuse.H0_H0 ;  /* 0x200000e9ffe67230 */ /* 0x100fe40000004100 */
[----:B------:R-:W-:Y:S01]  /*cea0*/  FFMA R118, R243, UR44, R118 ;  /* 0x0000002cf3767c23 */ /* 0x000fe20008000076 */
[----:B------:R-:W-:Y:S01]  /*ceb0*/  HADD2.F32 R233, -RZ, R233.H1_H1 ;  /* 0x300000e9ffe97230 */ /* 0x000fe20000004100 */
[----:B------:R-:W4:Y:S01]  /*cec0*/  LDL.LU R175, [R1+0x298] ;  /* 0x0002980001af7983 */ /* 0x000f220000300800 */
[----:B------:R-:W-:Y:S01]  /*ced0*/  FFMA R119, R252, UR44, R119 ;  /* 0x0000002cfc777c23 */ /* 0x000fe20008000077 */
[----:B------:R-:W-:Y:S02]  /*cee0*/  HADD2.F32 R252, -RZ, R174.H0_H0 ;  /* 0x200000aefffc7230 */ /* 0x000fe40000004100 */
[----:B------:R-:W-:Y:S01]  /*cef0*/  FFMA R88, R226, UR44, R88 ;  /* 0x0000002ce2587c23 */ /* 0x000fe20008000058 */
[----:B------:R-:W4:Y:S01]  /*cf00*/  LDL.LU R174, [R1+0x294] ;  /* 0x0002940001ae7983 */ /* 0x000f220000300800 */
[----:B------:R-:W-:Y:S02]  /*cf10*/  HADD2.F32 R226, -RZ, R172.H0_H0 ;  /* 0x200000acffe27230 */ /* 0x000fe40000004100 */
[----:B------:R-:W-:Y:S01]  /*cf20*/  FFMA R89, R234, UR44, R89 ;  /* 0x0000002cea597c23 */ /* 0x000fe20008000059 */
[----:B------:R-:W-:Y:S01]  /*cf30*/  HADD2.F32 R234, -RZ, R170.H0_H0 ;  /* 0x200000aaffea7230 */ /* 0x000fe20000004100 */
[----:B------:R-:W4:Y:S01]  /*cf40*/  LDL.LU R173, [R1+0x290] ;  /* 0x0002900001ad7983 */ /* 0x000f220000300800 */
[----:B------:R-:W-:Y:S01]  /*cf50*/  FFMA R90, R227, UR44, R90 ;  /* 0x0000002ce35a7c23 */ /* 0x000fe2000800005a */
[----:B------:R-:W-:Y:S02]  /*cf60*/  HADD2.F32 R227, -RZ, R168.H0_H0 ;  /* 0x200000a8ffe37230 */ /* 0x000fe40000004100 */
[----:B------:R-:W-:Y:S01]  /*cf70*/  FFMA R91, R236, UR44, R91 ;  /* 0x0000002cec5b7c23 */ /* 0x000fe2000800005b */
[----:B------:R1:W-:Y:S01]  /*cf80*/  STL [R1], R9 ;  /* 0x0000000901007387 */ /* 0x0003e20000100800 */
[----:B------:R-:W-:Y:S02]  /*cf90*/  HADD2.F32 R236, -RZ, R198.H0_H0 ;  /* 0x200000c6ffec7230 */ /* 0x000fe40000004100 */
[----:B------:R-:W-:Y:S01]  /*cfa0*/  FFMA R92, R244, UR44, R92 ;  /* 0x0000002cf45c7c23 */ /* 0x000fe2000800005c */
        /* <DEDUP_REMOVED lines=14> */
[----:B------:R-:W-:Y:S01]  /*d090*/  HADD2.F32 R233, -RZ, R223.H0_H0 ;  /* 0x200000dfffe97230 */ /* 0x000fe20000004100 */
[----:B------:R-:W-:Y:S01]  /*d0a0*/  F2FP.SATFINITE.E4M3.F32.PACK_AB_MERGE_C R90, R91, R90, RZ ;  /* 0x0000005a5b5a723e */ /* 0x000fe200048070ff */
[--C-:B------:R-:W-:Y:S01]  /*d0b0*/  HADD2.F32 R231, -RZ, R235.reuse.H0_H0 ;  /* 0x200000ebffe77230 */ /* 0x100fe20000004100 */
[----:B------:R-:W4:Y:S01]  /*d0c0*/  LDL.LU R168, [R1+0x27c] ;  /* 0x00027c0001a87983 */ /* 0x000f220000300800 */
[----:B------:R-:W-:Y:S01]  /*d0d0*/  HADD2.F32 R235, -RZ, R235.H1_H1 ;  /* 0x300000ebffeb7230 */ /* 0x000fe20000004100 */
[----:B------:R-:W-:Y:S01]  /*d0e0*/  F2FP.SATFINITE.E4M3.F32.PACK_AB_MERGE_C R88, R89, R88, R90 ;  /* 0x000000585958723e */ /* 0x000fe2000480705a */
[----:B------:R-:W-:Y:S01]  /*d0f0*/  HADD2.F32 R246, -RZ, R237.H0_H0 ;  /* 0x200000edfff67230 */ /* 0x000fe20000004100 */
[----:B------:R-:W4:Y:S01]  /*d100*/  LDL.LU R199, [R1+0x278] ;  /* 0x0002780001c77983 */ /* 0x000f220000300800 */
[----:B-1----:R-:W-:Y:S02]  /*d110*/  HADD2.F32 R9, -RZ, R192.H0_H0 ;  /* 0x200000c0ff097230 */ /* 0x002fe40000004100 */
        /* <DEDUP_REMOVED lines=9> */
[----:B------:R-:W-:Y:S01]  /*d1b0*/  HADD2.F32 R237, -RZ, R237.H1_H1 ;  /* 0x300000edffed7230 */ /* 0x000fe20000004100 */
[----:B------:R-:W4:Y:S01]  /*d1c0*/  LDL.LU R196, [R1+0x26c] ;  /* 0x00026c0001c47983 */ /* 0x000f220000300800 */
[--C-:B------:R-:W-:Y:S01]  /*d1d0*/  HADD2.F32 R247, -RZ, R239.reuse.H0_H0 ;  /* 0x200000effff77230 */ /* 0x100fe20000004100 */
[----:B------:R-:W-:Y:S01]  /*d1e0*/  F2FP.SATFINITE.E4M3.F32.PACK_AB_MERGE_C R107, R117, R116, R107 ;  /* 0x00000074756b723e */ /* 0x000fe2000480706b */
        /* <DEDUP_REMOVED lines=26> */
[----:B------:R-:W-:Y:S01]  /*d390*/  F2FP.SATFINITE.E4M3.F32.PACK_AB_MERGE_C R74, R75, R74, RZ ;  /* 0x0000004a4b4a723e */ /* 0x000fe200048070ff */
[----:B------:R-:W-:Y:S01]  /*d3a0*/  FFMA R78, R251, UR44, R78 ;  /* 0x0000002cfb4e7c23 */ /* 0x000fe2000800004e */
[----:B------:R-:W-:Y:S01]  /*d3b0*/  FFMA R79, R4, UR44, R79 ;  /* 0x0000002c044f7c23 */ /* 0x000fe2000800004f */
[----:B------:R-:W4:Y:S01]  /*d3c0*/  LDL.LU R225, [R1+0x24c] ;  /* 0x00024c0001e17983 */ /* 0x000f220000300800 */
[----:B------:R-:W-:Y:S01]  /*d3d0*/  HADD2.F32 R4, -RZ, R184.H0_H0 ;  /* 0x200000b8ff047230 */ /* 0x000fe20000004100 */
[----:B------:R-:W-:Y:S01]  /*d3e0*/  F2FP.SATFINITE.E4M3.F32.PACK_AB_MERGE_C R72, R73, R72, R74 ;  /* 0x000000484948723e */ /* 0x000fe2000480704a */
[----:B------:R-:W-:Y:S01]  /*d3f0*/  HADD2.F32 R251, -RZ, R204.H0_H0 ;  /* 0x200000ccfffb7230 */ /* 0x000fe20000004100 */
[----:B------:R-:W4:Y:S01]  /*d400*/  LDL.LU R224, [R1+0x248] ;  /* 0x0002480001e07983 */ /* 0x000f220000300800 */
[----:B------:R-:W-:Y:S01]  /*d410*/  FFMA R80, R242, UR44, R80 ;  /* 0x0000002cf2507c23 */ /* 0x000fe20008000050 */
[--C-:B------:R-:W-:Y:S02]  /*d420*/  HADD2.F32 R242, -RZ, R5.reuse.H0_H0 ;  /* 0x20000005fff27230 */ /* 0x100fe40000004100 */
[----:B------:R-:W-:Y:S01]  /*d430*/  FFMA R81, R3, UR44, R81 ;  /* 0x0000002c03517c23 */ /* 0x000fe20008000051 */
[----:B------:R-:W4:Y:S01]  /*d440*/  LDL.LU R223, [R1+0x244] ;  /* 0x0002440001df7983 */ /* 0x000f220000300800 */
[----:B------:R-:W-:Y:S01]  /*d450*/  F2FP.SATFINITE.E4M3.F32.PACK_AB_MERGE_C R94, R95, R94, RZ ;  /* 0x0000005e5f5e723e */ /* 0x000fe200048070ff */
[--C-:B------:R-:W-:Y:S01]  /*d460*/  HADD2.F32 R243, -RZ, R232.reuse.H0_H0 ;  /* 0x200000e8fff37230 */ /* 0x100fe20000004100 */
[----:B------:R-:W-:Y:S01]  /*d470*/  F2FP.SATFINITE.E4M3.F32.PACK_AB_MERGE_C R98, R99, R98, RZ ;  /* 0x000000626362723e */ /* 0x000fe200048070ff */
[----:B------:R-:W4:Y:S01]  /*d480*/  LDL.LU R222, [R1+0x240] ;  /* 0x0002400001de7983 */ /* 0x000f220000300800 */
[----:B------:R-:W-:Y:S01]  /*d490*/  F2FP.SATFINITE.E4M3.F32.PACK_AB_MERGE_C R89, R93, R92, R94 ;  /* 0x0000005c5d59723e */ /* 0x000fe2000480705e */
[----:B------:R-:W-:Y:S01]  /*d4a0*/  HADD2.F32 R232, -RZ, R232.H1_H1 ;  /* 0x300000e8ffe87230 */ /* 0x000fe20000004100 */
[----:B------:R-:W-:Y:S01]  /*d4b0*/  F2FP.SATFINITE.E4M3.F32.PACK_AB_MERGE_C R90, R97, R96, R98 ;  /* 0x00000060615a723e */ /* 0x000fe20004807062 */
[----:B------:R-:W4:Y:S01]  /*d4c0*/  LDL.LU R221, [R1+0x23c] ;  /* 0x00023c0001dd7983 */ /* 0x000f220000300800 */
[----:B------:R-:W-:Y:S01]  /*d4d0*/  F2FP.SATFINITE.E4M3.F32.PACK_AB_MERGE_C R102, R103, R102, RZ ;  /* 0x000000666766723e */ /* 0x000fe200048070ff */
[----:B------:R-:W-:Y:S01]  /*d4e0*/  FFMA R82, R243, UR44, R82 ;  /* 0x0000002cf3527c23 */ /* 0x000fe20008000052 */
[----:B------:R-:W-:Y:S01]  /*d4f0*/  F2FP.SATFINITE.E4M3.F32.PACK_AB_MERGE_C R73, R79, R78, RZ ;  /* 0x0000004e4f49723e */ /* 0x000fe200048070ff */
[----:B------:R-:W4:Y:S01]  /*d500*/  LDL.LU R220, [R1+0x238] ;  /* 0x0002380001dc7983 */ /* 0x000f220000300800 */
[----:B------:R-:W-:Y:S01]  /*d510*/  F2FP.SATFINITE.E4M3.F32.PACK_AB_MERGE_C R91, R101, R100, R102 ;  /* 0x00000064655b723e */ /* 0x000fe20004807066 */
[----:B------:R-:W-:Y:S01]  /*d520*/  FFMA R83, R232, UR44, R83 ;  /* 0x0000002ce8537c23 */ /* 0x000fe20008000053 */
[----:B------:R-:W-:Y:S01]  /*d530*/  F2FP.SATFINITE.E4M3.F32.PACK_AB_MERGE_C R73, R77, R76, R73 ;  /* 0x0000004c4d49723e */ /* 0x000fe20004807049 */
[----:B------:R-:W4:Y:S01]  /*d540*/  LDL.LU R219, [R1+0x234] ;  /* 0x0002340001db7983 */ /* 0x000f220000300800 */
[----:B------:R-:W-:Y:S02]  /*d550*/  FFMA R84, R252, UR44, R84 ;  /* 0x0000002cfc547c23 */ /* 0x000fe40008000054 */
[----:B------:R-:W-:Y:S01]  /*d560*/  F2FP.SATFINITE.E4M3.F32.PACK_AB_MERGE_C R74, R83, R82, RZ ;  /* 0x00000052534a723e */ /* 0x000fe200048070ff */
[----:B------:R-:W4:Y:S03]  /*d570*/  LDL.LU R218, [R1+0x230] ;  /* 0x0002300001da7983 */ /* 0x000f260000300800 */
[----:B------:R-:W-:Y:S01]  /*d580*/  F2FP.SATFINITE.E4M3.F32.PACK_AB_MERGE_C R74, R81, R80, R74 ;  /* 0x00000050514a723e */ /* 0x000fe2000480704a */
[----:B------:R-:W4:Y:S04]  /*d590*/  LDL.LU R217, [R1+0x22c] ;  /* 0x00022c0001d97983 */ /* 0x000f280000300800 */
        /* <DEDUP_REMOVED lines=17> */
[----:B------:R-:W-:Y:S04]  /*d6b0*/  STL [R1+0x5c], R193 ;  /* 0x00005cc101007387 */ /* 0x000fe80000100800 */
[----:B------:R-:W-:Y:S04]  /*d6c0*/  STL [R1+0x60], R9 ;  /* 0x0000600901007387 */ /* 0x000fe80000100800 */
[----:B------:R1:W-:Y:S02]  /*d6d0*/  STL [R1+0x64], R4 ;  /* 0x0000640401007387 */ /* 0x0003e40000100800 */
[----:B-1----:R-:W-:Y:S05]  /*d6e0*/  HADD2.F32 R4, -RZ, R5.H1_H1 ;  /* 0x30000005ff047230 */ /* 0x002fea0000004100 */
[----:B------:R1:W-:Y:S01]  /*d6f0*/  STL [R1+0x68], R4 ;  /* 0x0000680401007387 */ /* 0x0003e20000100800 */
[----:B--2---:R-:W-:Y:S02]  /*d700*/  F2FP.SATFINITE.E4M3.F32.PACK_AB_MERGE_C R152, R153, R152, R154 ;  /* 0x000000989998723e */ /* 0x004fe4000480709a */
[----:B------:R-:W-:Y:S02]  /*d710*/  F2FP.SATFINITE.E4M3.F32.PACK_AB_MERGE_C R153, R157, R156, R158 ;  /* 0x0000009c9d99723e */ /* 0x000fe4000480709e */
[----:B------:R-:W-:Y:S02]  /*d720*/  F2FP.SATFINITE.E4M3.F32.PACK_AB_MERGE_C R154, R161, R160, R162 ;  /* 0x000000a0a19a723e */ /* 0x000fe400048070a2 */
[----:B---3--:R-:W-:Y:S02]  /*d730*/  F2FP.SATFINITE.E4M3.F32.PACK_AB_MERGE_C R178, R179, R178, RZ ;  /* 0x000000b2b3b2723e */ /* 0x008fe400048070ff */
[----:B----4-:R-:W-:Y:S02]  /*d740*/  F2FP.SATFINITE.E4M3.F32.PACK_AB_MERGE_C R170, R171, R170, RZ ;  /* 0x000000aaabaa723e */ /* 0x010fe400048070ff */
[----:B------:R-:W-:Y:S04]  /*d750*/  F2FP.SATFINITE.E4M3.F32.PACK_AB_MERGE_C R171, R183, R182, RZ ;  /* 0x000000b6b7ab723e */ /* 0x000fe800048070ff */
[----:B------:R-:W-:Y:S02]  /*d760*/  F2FP.SATFINITE.E4M3.F32.PACK_AB_MERGE_C R171, R181, R180, R171 ;  /* 0x000000b4b5ab723e */ /* 0x000fe400048070ab */
[----:B------:R-:W-:Y:S02]  /*d770*/  F2FP.SATFINITE.E4M3.F32.PACK_AB_MERGE_C R168, R169, R168, R170 ;  /* 0x000000a8a9a8723e */ /* 0x000fe400048070aa */
[----:B------:R-:W-:Y:S04]  /*d780*/  F2FP.SATFINITE.E4M3.F32.PACK_AB_MERGE_C R169, R175, R174, RZ ;  /* 0x000000aeafa9723e */ /* 0x000fe800048070ff */
[----:B------:R-:W-:Y:S02]  /*d790*/  F2FP.SATFINITE.E4M3.F32.PACK_AB_MERGE_C R169, R173, R172, R169 ;  /* 0x000000acada9723e */ /* 0x000fe400048070a9 */
[----:B------:R-:W-:Y:S02]  /*d7a0*/  F2FP.SATFINITE.E4M3.F32.PACK_AB_MERGE_C R190, R191, R190, RZ ;  /* 0x000000bebfbe723e */ /* 0x000fe400048070ff */
[----:B------:R-:W-:Y:S01]  /*d7b0*/  F2FP.SATFINITE.E4M3.F32.PACK_AB_MERGE_C R224, R225, R224, RZ ;  /* 0x000000e0e1e0723e */ /* 0x000fe200048070ff */
[----:B------:R-:W-:Y:S01]  /*d7c0*/  HADD2.F32 R225, -RZ, R206.H0_H0 ;  /* 0x200000ceffe17230 */ /* 0x000fe20000004100 */
[----:B------:R-:W-:Y:S01]  /*d7d0*/  F2FP.SATFINITE.E4M3.F32.PACK_AB_MERGE_C R220, R221, R220, RZ ;  /* 0x000000dcdddc723e */ /* 0x000fe200048070ff */
[----:B------:R-:W-:Y:S03]  /*d7e0*/  HADD2.F32 R221, -RZ, R200.H0_H0 ;  /* 0x200000c8ffdd7230 */ /* 0x000fe60000004100 */
[----:B------:R-:W-:Y:S01]  /*d7f0*/  F2FP.SATFINITE.E4M3.F32.PACK_AB_MERGE_C R204, R219, R218, R220 ;  /* 0x000000dadbcc723e */ /* 0x000fe200048070dc */
[----:B------:R-:W-:Y:S02]  /*d800*/  HADD2.F32 R219, -RZ, R201.H0_H0 ;  /* 0x200000c9ffdb7230 */ /* 0x000fe40000004100 */
[----:B------:R-:W-:Y:S02]  /*d810*/  HADD2.F32 R220, -RZ, R186.H0_H0 ;  /* 0x200000baffdc7230 */ /* 0x000fe40000004100 */
[----:B------:R-:W-:Y:S01]  /*d820*/  HADD2.F32 R218, -RZ, R213.H0_H0 ;  /* 0x200000d5ffda7230 */ /* 0x000fe20000004100 */
[----:B------:R-:W-:Y:S01]  /*d830*/  F2FP.SATFINITE.E4M3.F32.PACK_AB_MERGE_C R213, R223, R222, R224 ;  /* 0x000000dedfd5723e */ /* 0x000fe200048070e0 */
[----:B------:R-:W-:Y:S01]  /*d840*/  HADD2.F32 R223, -RZ, R185.H0_H0 ;  /* 0x200000b9ffdf7230 */ /* 0x000fe20000004100 */
[----:B------:R-:W-:Y:S01]  /*d850*/  F2FP.SATFINITE.E4M3.F32.PACK_AB_MERGE_C R216, R217, R216, RZ ;  /* 0x000000d8d9d8723e */ /* 0x000fe200048070ff */
[----:B------:R-:W-:Y:S02]  /*d860*/  HADD2.F32 R217, -RZ, R202.H0_H0 ;  /* 0x200000caffd97230 */ /* 0x000fe40000004100 */
[----:B------:R-:W2:Y:S01]  /*d870*/  LDL.LU R202, [R1+0x1e4] ;  /* 0x0001e40001ca7983 */ /* 0x000ea20000300800 */
[----:B------:R-:W-:Y:S02]  /*d880*/  HADD2.F32 R222, -RZ, R207.H0_H0 ;  /* 0x200000cfffde7230 */ /* 0x000fe40000004100 */
[----:B------:R-:W-:Y:S01]  /*d890*/  HADD2.F32 R224, -RZ, R211.H0_H0 ;  /* 0x200000d3ffe07230 */ /* 0x000fe20000004100 */
[----:B------:R-:W-:Y:S01]  /*d8a0*/  F2FP.SATFINITE.E4M3.F32.PACK_AB_MERGE_C R205, R23, R22, R216 ;  /* 0x0000001617cd723e */ /* 0x000fe200048070d8 */
[----:B------:R-:W-:Y:S02]  /*d8b0*/  HADD2.F32 R216, -RZ, R187.H0_H0 ;  /* 0x200000bbffd87230 */ /* 0x000fe40000004100 */
[----:B------:R-:W3:Y:S04]  /*d8c0*/  LDL.LU R187, [R1+0x1e0] ;  /* 0x0001e00001bb7983 */ /* 0x000ee80000300800 */
[----:B------:R-:W4:Y:S01]  /*d8d0*/  LDL.LU R201, [R1+0x1dc] ;  /* 0x0001dc0001c97983 */ /* 0x000f220000300800 */
[----:B------:R-:W-:Y:S01]  /*d8e0*/  F2FP.SATFINITE.E4M3.F32.PACK_AB_MERGE_C R20, R21, R20, RZ ;  /* 0x000000141514723e */ /* 0x000fe200048070ff */
[----:B------:R-:W-:Y:S02]  /*d8f0*/  HADD2.F32 R21, -RZ, R210.H0_H0 ;  /* 0x200000d2ff157230 */ /* 0x000fe40000004100 */
[----:B------:R-:W4:Y:S04]  /*d900*/  LDL.LU R200, [R1+0x1d8] ;  /* 0x0001d80001c87983 */ /* 0x000f280000300800 */
[----:B------:R-:W3:Y:S01]  /*d910*/  LDL.LU R186, [R1+0x1d4] ;  /* 0x0001d40001ba7983 */ /* 0x000ee20000300800 */
[----:B------:R-:W-:Y:S01]  /*d920*/  F2FP.SATFINITE.E4M3.F32.PACK_AB_MERGE_C R208, R19, R18, R20 ;  /* 0x0000001213d0723e */ /* 0x000fe20004807014 */
[----:B------:R-:W-:Y:S02]  /*d930*/  HADD2.F32 R20, -RZ, R215.H0_H0 ;  /* 0x200000d7ff147230 */ /* 0x000fe40000004100 */
[----:B------:R-:W3:Y:S04]  /*d940*/  LDL.LU R185, [R1+0x1d0] ;  /* 0x0001d00001b97983 */ /* 0x000ee80000300800 */
[----:B------:R-:W3:Y:S04]  /*d950*/  LDL.LU R207, [R1+0x1cc] ;  /* 0x0001cc0001cf7983 */ /* 0x000ee80000300800 */
[----:B------:R-:W3:Y:S04]  /*d960*/  LDL.LU R206, [R1+0x1c8] ;  /* 0x0001c80001ce7983 */ /* 0x000ee80000300800 */
[----:B------:R-:W3:Y:S04]  /*d970*/  LDL.LU R211, [R1+0x1c4] ;  /* 0x0001c40001d37983 */ /* 0x000ee80000300800 */
[----:B------:R-:W3:Y:S04]  /*d980*/  LDL.LU R210, [R1+0x1c0] ;  /* 0x0001c00001d27983 */ /* 0x000ee80000300800 */
[----:B------:R-:W3:Y:S01]  /*d990*/  LDL.LU R215, [R1+0x1bc] ;  /* 0x0001bc0001d77983 */ /* 0x000ee20000300800 */
[----:B------:R-:W-:Y:S03]  /*d9a0*/  F2FP.SATFINITE.E4M3.F32.PACK_AB_MERGE_C R12, R13, R12, RZ ;  /* 0x0000000c0d0c723e */ /* 0x000fe600048070ff */
[----:B------:R1:W-:Y:S04]  /*d9b0*/  STL [R1+0x6c], R21 ;  /* 0x00006c1501007387 */ /* 0x0003e80000100800 */
[----:B------:R3:W-:Y:S01]  /*d9c0*/  STL [R1+0x70], R20 ;  /* 0x0000701401007387 */ /* 0x0007e20000100800 */
[----:B------:R-:W-:Y:S02]  /*d9d0*/  F2FP.SATFINITE.E4M3.F32.PACK_AB_MERGE_C R193, R11, R10, R12 ;  /* 0x0000000a0bc1723e */ /* 0x000fe4000480700c */
[----:B------:R-:W-:Y:S04]  /*d9e0*/  F2FP.SATFINITE.E4M3.F32.PACK_AB_MERGE_C R12, R17, R16, RZ ;  /* 0x00000010110c723e */ /* 0x000fe800048070ff */
[----:B------:R-:W-:Y:S02]  /*d9f0*/  F2FP.SATFINITE.E4M3.F32.PACK_AB_MERGE_C R192, R15, R14, R12 ;  /* 0x0000000e0fc0723e */ /* 0x000fe4000480700c */
[----:B------:R-:W-:Y:S02]  /*da00*/  F2FP.SATFINITE.E4M3.F32.PACK_AB_MERGE_C R184, R7, R6, R8 ;  /* 0x0000000607b8723e */ /* 0x000fe40004807008 */
[----:B-1----:R-:W1:Y:S01]  /*da10*/  LDTM.x16 R4, tmem[UR4+0xe0] ;  /* 0x0000e004000479ee */ /* 0x002e620008240000 */
[----:B------:R-:W1:Y:S01]  /*da20*/  S2UR UR4, SR_CgaCtaId ;  /* 0x00000000000479c3 */ /* 0x000e620000008800 */
[----:B------:R-:W-:Y:S01]  /*da30*/  NOP ;  /* 0x0000000000007918 */ /* 0x000fe20000000000 */
[----:B-1----:R-:W-:Y:S01]  /*da40*/  FMUL R21, R5, UR37 ;  /* 0x0000002505157c20 */ /* 0x002fe20008400000 */
[----:B------:R-:W-:Y:S01]  /*da50*/  ULEA UR4, UR4, UR5, 0x18 ;  /* 0x0000000504047291 */ /* 0x000fe2000f8ec0ff */
[----:B------:R-:W-:Y:S01]  /*da60*/  FMUL R22, R6, UR37 ;  /* 0x0000002506167c20 */ /* 0x000fe20008400000 */
[----:B------:R-:W-:Y:S01]  /*da70*/  FMUL R23, R7, UR37 ;  /* 0x0000002507177c20 */ /* 0x000fe20008400000 */
[----:B------:R-:W-:Y:S01]  /*da80*/  FMUL R12, R12, UR37 ;  /* 0x000000250c0c7c20 */ /* 0x000fe20008400000 */
[----:B------:R-:W-:Y:S01]  /*da90*/  ULEA UR5, UR45, UR4, 0x3 ;  /* 0x000000042d057291 */ /* 0x000fe2000f8e18ff */
[----:B------:R-:W-:Y:S01]  /*daa0*/  FMUL R13, R13, UR37 ;  /* 0x000000250d0d7c20 */ /* 0x000fe20008400000 */
[----:B------:R-:W-:Y:S01]  /*dab0*/  FMUL R14, R14, UR37 ;  /* 0x000000250e0e7c20 */ /* 0x000fe20008400000 */
[----:B------:R-:W-:Y:S01]  /*dac0*/  FMUL R15, R15, UR37 ;  /* 0x000000250f0f7c20 */ /* 0x000fe20008400000 */
[----:B------:R-:W-:Y:S01]  /*dad0*/  UIADD3 UR5, UPT, UPT, UR5, 0xf0, URZ ;  /* 0x000000f005057890 */ /* 0x000fe2000fffe0ff */
[----:B------:R-:W-:Y:S01]  /*dae0*/  FMUL R16, R16, UR37 ;  /* 0x0000002510107c20 */ /* 0x000fe20008400000 */
[----:B------:R-:W-:Y:S01]  /*daf0*/  FMUL R17, R17, UR37 ;  /* 0x0000002511117c20 */ /* 0x000fe20008400000 */
[----:B------:R-:W-:Y:S01]  /*db00*/  FMUL R18, R18, UR37 ;  /* 0x0000002512127c20 */ /* 0x000fe20008400000 */
[----:B------:R-:W-:Y:S01]  /*db10*/  ULOP3.LUT UR5, UR5, 0xfefffff8, URZ, 0xc0, !UPT ;  /* 0xfefffff805057892 */ /* 0x000fe2000f8ec0ff */
[----:B------:R-:W-:Y:S08]  /*db20*/  FMUL R19, R19, UR37 ;  /* 0x0000002513137c20 */ /* 0x000ff00008400000 */
[----:B------:R-:W-:Y:S01]  /*db30*/  SYNCS.ARRIVE.TRANS64.RED.A1T0 RZ, [UR5], RZ ;  /* 0x000000ffffff79a7 */ /* 0x000fe20008100405 */
[----:B--2---:R-:W-:Y:S01]  /*db40*/  F2FP.SATFINITE.E4M3.F32.PACK_AB_MERGE_C R202, R203, R202, RZ ;  /* 0x000000cacbca723e */ /* 0x004fe200048070ff */
[----:B------:R-:W-:Y:S01]  /*db50*/  FMUL R203, R11, UR37 ;  /* 0x000000250bcb7c20 */ /* 0x000fe20008400000 */
[----:B------:R-:W-:Y:S02]  /*db60*/  MOV R11, R213 ;  /* 0x000000d5000b7202 */ /* 0x000fe40000000f00 */
[----:B----4-:R-:W-:Y:S01]  /*db70*/  F2FP.SATFINITE.E4M3.F32.PACK_AB_MERGE_C R200, R201, R200, R202 ;  /* 0x000000c8c9c8723e */ /* 0x010fe200048070ca */
[----:B------:R-:W-:Y:S01]  /*db80*/  FMUL R201, R9, UR37 ;  /* 0x0000002509c97c20 */ /* 0x000fe20008400000 */
[----:B------:R-:W-:Y:S01]  /*db90*/  MOV R9, R205 ;  /* 0x000000cd00097202 */ /* 0x000fe20000000f00 */
[----:B------:R-:W-:Y:S01]  /*dba0*/  FMUL R202, R10, UR37 ;  /* 0x000000250aca7c20 */ /* 0x000fe20008400000 */
[----:B------:R-:W-:Y:S02]  /*dbb0*/  MOV R10, R204 ;  /* 0x000000cc000a7202 */ /* 0x000fe40000000f00 */
[----:B---3--:R-:W-:Y:S02]  /*dbc0*/  F2FP.SATFINITE.E4M3.F32.PACK_AB_MERGE_C R186, R187, R186, RZ ;  /* 0x000000babbba723e */ /* 0x008fe400048070ff */
[----:B------:R-:W-:Y:S04]  /*dbd0*/  F2FP.SATFINITE.E4M3.F32.PACK_AB_MERGE_C R187, R199, R198, RZ ;  /* 0x000000c6c7bb723e */ /* 0x000fe800048070ff */
[----:B------:R-:W-:Y:S02]  /*dbe0*/  F2FP.SATFINITE.E4M3.F32.PACK_AB_MERGE_C R187, R197, R196, R187 ;  /* 0x000000c4c5bb723e */ /* 0x000fe400048070bb */
[----:B------:R-:W-:Y:S01]  /*dbf0*/  F2FP.SATFINITE.E4M3.F32.PACK_AB_MERGE_C R20, R207, R206, RZ ;  /* 0x000000cecf14723e */ /* 0x000fe200048070ff */
[----:B------:R-:W-:Y:S02]  /*dc00*/  HADD2.F32 R207, -RZ, R214.H0_H0 ;  /* 0x200000d6ffcf7230 */ /* 0x000fe40000004100 */
[----:B------:R-:W2:Y:S01]  /*dc10*/  LDL.LU R214, [R1+0x1b8] ;  /* 0x0001b80001d67983 */ /* 0x000ea20000300800 */
[----:B------:R-:W-:Y:S03]  /*dc20*/  HADD2.F32 R206, -RZ, R209.H0_H0 ;  /* 0x200000d1ffce7230 */ /* 0x000fe60000004100 */
[----:B------:R-:W3:Y:S01]  /*dc30*/  LDL.LU R209, [R1+0x1b4] ;  /* 0x0001b40001d17983 */ /* 0x000ee20000300800 */
[----:B------:R-:W-:Y:S02]  /*dc40*/  F2FP.SATFINITE.E4M3.F32.PACK_AB_MERGE_C R210, R211, R210, RZ ;  /* 0x000000d2d3d2723e */ /* 0x000fe400048070ff */
[----:B------:R-:W-:Y:S01]  /*dc50*/  MOV R211, R20 ;  /* 0x0000001400d37202 */ /* 0x000fe20000000f00 */
[----:B------:R-:W-:Y:S01]  /*dc60*/  FMUL R20, R4, UR37 ;  /* 0x0000002504147c20 */ /* 0x000fe20008400000 */
[----:B------:R-:W-:Y:S01]  /*dc70*/  MOV R4, R200 ;  /* 0x000000c800047202 */ /* 0x000fe20000000f00 */
[----:B------:R-:W-:Y:S01]  /*dc80*/  FMUL R200, R8, UR37 ;  /* 0x0000002508c87c20 */ /* 0x000fe20008400000 */
[----:B------:R-:W-:Y:S02]  /*dc90*/  MOV R8, R208 ;  /* 0x000000d000087202 */ /* 0x000fe40000000f00 */
[----:B------:R-:W3:Y:S04]  /*dca0*/  LDL.LU R208, [R1+0x1b0] ;  /* 0x0001b00001d07983 */ /* 0x000ee80000300800 */
[----:B------:R-:W4:Y:S04]  /*dcb0*/  LDL.LU R205, [R1+0x1ac] ;  /* 0x0001ac0001cd7983 */ /* 0x000f280000300800 */
[----:B------:R-:W4:Y:S04]  /*dcc0*/  LDL.LU R204, [R1+0x1a8] ;  /* 0x0001a80001cc7983 */ /* 0x000f280000300800 */
[----:B------:R-:W4:Y:S01]  /*dcd0*/  LDL.LU R213, [R1+0x1a4] ;  /* 0x0001a40001d57983 */ /* 0x000f220000300800 */
[----:B--2---:R-:W-:Y:S02]  /*dce0*/  F2FP.SATFINITE.E4M3.F32.PACK_AB_MERGE_C R214, R215, R214, RZ ;  /* 0x000000d6d7d6723e */ /* 0x004fe400048070ff */
[----:B---3--:R-:W-:Y:S02]  /*dcf0*/  F2FP.SATFINITE.E4M3.F32.PACK_AB_MERGE_C R6, R209, R208, R210 ;  /* 0x000000d0d106723e */ /* 0x008fe400048070d2 */
[----:B------:R-:W-:Y:S02]  /*dd00*/  MOV R208, R212 ;  /* 0x000000d400d07202 */ /* 0x000fe40000000f00 */
[----:B------:R-:W2:Y:S01]  /*dd10*/  LDL.LU R212, [R1+0x1a0] ;  /* 0x0001a00001d47983 */ /* 0x000ea20000300800 */
[----:B------:R-:W-:Y:S02]  /*dd20*/  MOV R209, R184 ;  /* 0x000000b800d17202 */ /* 0x000fe40000000f00 */
[----:B------:R-:W-:Y:S01]  /*dd30*/  MOV R210, R193 ;  /* 0x000000c100d27202 */ /* 0x000fe20000000f00 */
[----:B------:R-:W3:Y:S01]  /*dd40*/  LDL.LU R184, [R1+0x19c] ;  /* 0x00019c0001b87983 */ /* 0x000ee20000300800 */
[----:B----4-:R-:W-:Y:S02]  /*dd50*/  F2FP.SATFINITE.E4M3.F32.PACK_AB_MERGE_C R5, R205, R204, R211 ;  /* 0x000000cccd05723e */ /* 0x010fe400048070d3 */
[----:B------:R-:W-:Y:S01]  /*dd60*/  MOV R211, R192 ;  /* 0x000000c000d37202 */ /* 0x000fe20000000f00 */
[----:B------:R-:W4:Y:S04]  /*dd70*/  LDL.LU R193, [R1+0x198] ;  /* 0x0001980001c17983 */ /* 0x000f280000300800 */
[----:B------:R-:W4:Y:S01]  /*dd80*/  LDL.LU R192, [R1+0x194] ;  /* 0x0001940001c07983 */ /* 0x000f220000300800 */
[----:B------:R-:W1:Y:S02]  /*dd90*/  S2R R204, SR_TID.X ;  /* 0x0000000000cc7919 */ /* 0x000e640000002100 */
[----:B-1----:R-:W-:Y:S04]  /*dda0*/  SHF.L.U32 R170, R204, 0x4, RZ ;  /* 0x00000004ccaa7819 */ /* 0x002fe800000006ff */
[----:B------:R-:W-:Y:S02]  /*ddb0*/  LOP3.LUT R172, R170, 0x7f0, RZ, 0xc0, !PT ;  /* 0x000007f0aaac7812 */ /* 0x000fe400078ec0ff */
[----:B------:R-:W-:Y:S03]  /*ddc0*/  F2FP.SATFINITE.E4M3.F32.PACK_AB_MERGE_C R170, R177, R176, R178 ;  /* 0x000000b0b1aa723e */ /* 0x000fe600048070b2 */
[----:B------:R1:W-:Y:S04]  /*ddd0*/  STS.128 [R172+UR4+0x7980], R208 ;  /* 0x007980d0ac007988 */ /* 0x0003e80008000c04 */
[----:B------:R4:W-:Y:S04]  /*dde0*/  STS.128 [R172+UR4+0x8180], R8 ;  /* 0x00818008ac007988 */ /* 0x0009e80008000c04 */
[----:B------:R-:W-:Y:S04]  /*ddf0*/  STS.128 [R172+UR4+0x9980], R168 ;  /* 0x009980a8ac007988 */ /* 0x000fe80008000c04 */
[----:B------:R-:W-:Y:S04]  /*de00*/  STS.128 [R172+UR4+0xa180], R152 ;  /* 0x00a18098ac007988 */ /* 0x000fe80008000c04 */
[----:B------:R-:W-:Y:S04]  /*de10*/  STS.128 [R172+UR4+0xa980], R136 ;  /* 0x00a98088ac007988 */ /* 0x000fe80008000c04 */
[----:B------:R-:W-:Y:S04]  /*de20*/  STS.128 [R172+UR4+0xb180], R120 ;  /* 0x00b18078ac007988 */ /* 0x000fe80008000c04 */
[----:B------:R-:W-:Y:S04]  /*de30*/  STS.128 [R172+UR4+0xb980], R104 ;  /* 0x00b98068ac007988 */ /* 0x000fe80008000c04 */
[----:B------:R-:W-:Y:S04]  /*de40*/  STS.128 [R172+UR4+0xc180], R88 ;  /* 0x00c18058ac007988 */ /* 0x000fe80008000c04 */
[----:B-1----:R-:W4:Y:S01]  /*de50*/  LDL.LU R211, [R1] ;  /* 0x0000000001d37983 */ /* 0x002f220000300800 */
[----:B--2---:R-:W-:Y:S02]  /*de60*/  F2FP.SATFINITE.E4M3.F32.PACK_AB_MERGE_C R7, R213, R212, R214 ;  /* 0x000000d4d507723e */ /* 0x004fe400048070d6 */
[----:B---3--:R-:W-:Y:S03]  /*de70*/  F2FP.SATFINITE.E4M3.F32.PACK_AB_MERGE_C R184, R185, R184, R186 ;  /* 0x000000b8b9b8723e */ /* 0x008fe600048070ba */
[----:B------:R1:W-:Y:S01]  /*de80*/  STS.128 [R172+UR4+0x8980], R4 ;  /* 0x00898004ac007988 */ /* 0x0003e20008000c04 */
[----:B------:R-:W-:Y:S02]  /*de90*/  F2FP.SATFINITE.E4M3.F32.PACK_AB_MERGE_C R185, R189, R188, R190 ;  /* 0x000000bcbdb9723e */ /* 0x000fe400048070be */
[----:B------:R-:W-:Y:S04]  /*dea0*/  F2FP.SATFINITE.E4M3.F32.PACK_AB_MERGE_C R186, R195, R194, RZ ;  /* 0x000000c2c3ba723e */ /* 0x000fe800048070ff */
[----:B----4-:R-:W-:Y:S05]  /*deb0*/  F2FP.SATFINITE.E4M3.F32.PACK_AB_MERGE_C R186, R193, R192, R186 ;  /* 0x000000c0c1ba723e */ /* 0x010fea00048070ba */
[----:B------:R2:W-:Y:S01]  /*dec0*/  STS.128 [R172+UR4+0x9180], R184 ;  /* 0x009180b8ac007988 */ /* 0x0005e20008000c04 */
[----:B------:R-:W-:Y:S01]  /*ded0*/  FFMA R85, R211, UR44, R85 ;  /* 0x0000002cd3557c23 */ /* 0x000fe20008000055 */
[----:B------:R-:W-:Y:S01]  /*dee0*/  FFMA R86, R226, UR44, R86 ;  /* 0x0000002ce2567c23 */ /* 0x000fe20008000056 */
[----:B------:R-:W-:Y:S01]  /*def0*/  FFMA R87, R60, UR44, R87 ;  /* 0x0000002c3c577c23 */ /* 0x000fe20008000057 */
[----:B------:R-:W-:Y:S01]  /*df00*/  FFMA R56, R234, UR44, R56 ;  /* 0x0000002cea387c23 */ /* 0x000fe20008000038 */
[----:B------:R-:W3:Y:S01]  /*df10*/  LDL.LU R60, [R1+0x190] ;  /* 0x00019000013c7983 */ /* 0x000ee20000300800 */
[----:B------:R-:W-:Y:S01]  /*df20*/  FFMA R57, R62, UR44, R57 ;  /* 0x0000002c3e397c23 */ /* 0x000fe20008000039 */
[----:B------:R-:W-:Y:S01]  /*df30*/  FFMA R58, R227, UR44, R58 ;  /* 0x0000002ce33a7c23 */ /* 0x000fe2000800003a */
[----:B------:R-:W-:Y:S01]  /*df40*/  FFMA R59, R64, UR44, R59 ;  /* 0x0000002c403b7c23 */ /* 0x000fe2000800003b */
[----:B------:R-:W4:Y:S01]  /*df50*/  LDL.LU R62, [R1+0x18c] ;  /* 0x00018c00013e7983 */ /* 0x000f220000300800 */
[----:B------:R-:W-:Y:S03]  /*df60*/  F2FP.SATFINITE.E4M3.F32.PACK_AB_MERGE_C R75, R87, R86, RZ ;  /* 0x00000056574b723e */ /* 0x000fe600048070ff */
[----:B------:R-:W2:Y:S01]  /*df70*/  LDL.LU R64, [R1+0x188] ;  /* 0x0001880001407983 */ /* 0x000ea20000300800 */
[----:B------:R-:W-:Y:S02]  /*df80*/  F2FP.SATFINITE.E4M3.F32.PACK_AB_MERGE_C R75, R85, R84, R75 ;  /* 0x00000054554b723e */ /* 0x000fe4000480704b */
[----:B------:R-:W-:Y:S03]  /*df90*/  F2FP.SATFINITE.E4M3.F32.PACK_AB_MERGE_C R58, R59, R58, RZ ;  /* 0x0000003a3b3a723e */ /* 0x000fe600048070ff */
[----:B------:R1:W-:Y:S01]  /*dfa0*/  STS.128 [R172+UR4+0xc980], R72 ;  /* 0x00c98048ac007988 */ /* 0x0003e20008000c04 */
[----:B------:R-:W-:Y:S01]  /*dfb0*/  F2FP.SATFINITE.E4M3.F32.PACK_AB_MERGE_C R56, R57, R56, R58 ;  /* 0x000000383938723e */ /* 0x000fe2000480703a */
[----:B---3--:R-:W-:Y:S01]  /*dfc0*/  FFMA R60, R236, UR44, R60 ;  /* 0x0000002cec3c7c23 */ /* 0x008fe2000800003c */
[----:B------:R-:W-:Y:S02]  /*dfd0*/  FFMA R61, R66, UR44, R61 ;  /* 0x0000002c423d7c23 */ /* 0x000fe4000800003d */
[----:B------:R-:W3:Y:S01]  /*dfe0*/  LDL.LU R66, [R1+0x184] ;  /* 0x0001840001427983 */ /* 0x000ee20000300800 */
[----:B----4-:R-:W-:Y:S01]  /*dff0*/  FFMA R62, R244, UR44, R62 ;  /* 0x0000002cf43e7c23 */ /* 0x010fe2000800003e */
[----:B------:R-:W-:Y:S02]  /*e000*/  FFMA R63, R68, UR44, R63 ;  /* 0x0000002c443f7c23 */ /* 0x000fe4000800003f */
[----:B------:R-:W4:Y:S01]  /*e010*/  LDL.LU R68, [R1+0x180] ;  /* 0x0001800001447983 */ /* 0x000f220000300800 */
[----:B--2---:R-:W-:Y:S01]  /*e020*/  FFMA R64, R238, UR44, R64 ;  /* 0x0000002cee407c23 */ /* 0x004fe20008000040 */
[----:B------:R-:W-:Y:S01]  /*e030*/  FFMA R65, R41, UR44, R65 ;  /* 0x0000002c29417c23 */ /* 0x000fe20008000041 */
[----:B------:R-:W-:Y:S01]  /*e040*/  F2FP.SATFINITE.E4M3.F32.PACK_AB_MERGE_C R57, R63, R62, RZ ;  /* 0x0000003e3f39723e */ /* 0x000fe200048070ff */
[----:B------:R-:W2:Y:S03]  /*e050*/  LDL.LU R41, [R1+0x17c] ;  /* 0x00017c0001297983 */ /* 0x000ea60000300800 */
[----:B------:R-:W-:Y:S01]  /*e060*/  F2FP.SATFINITE.E4M3.F32.PACK_AB_MERGE_C R57, R61, R60, R57 ;  /* 0x0000003c3d39723e */ /* 0x000fe20004807039 */
[----:B---3--:R-:W-:Y:S01]  /*e070*/  FFMA R66, R245, UR44, R66 ;  /* 0x0000002cf5427c23 */ /* 0x008fe20008000042 */
[----:B------:R-:W-:Y:S02]  /*e080*/  FFMA R67, R43, UR44, R67 ;  /* 0x0000002c2b437c23 */ /* 0x000fe40008000043 */
[----:B------:R-:W3:Y:S01]  /*e090*/  LDL.LU R43, [R1+0x178] ;  /* 0x00017800012b7983 */ /* 0x000ee20000300800 */
[----:B----4-:R-:W-:Y:S01]  /*e0a0*/  FFMA R68, R240, UR44, R68 ;  /* 0x0000002cf0447c23 */ /* 0x010fe20008000044 */
[----:B------:R-:W-:Y:S01]  /*e0b0*/  FFMA R69, R45, UR44, R69 ;  /* 0x0000002c2d457c23 */ /* 0x000fe20008000045 */
[----:B------:R-:W-:Y:S01]  /*e0c0*/  FFMA R70, R230, UR44, R70 ;  /* 0x0000002ce6467c23 */ /* 0x000fe20008000046 */
[----:B------:R-:W4:Y:S01]  /*e0d0*/  LDL.LU R45, [R1+0x174] ;  /* 0x00017400012d7983 */ /* 0x000f220000300800 */
[----:B------:R-:W-:Y:S01]  /*e0e0*/  FFMA R71, R47, UR44, R71 ;  /* 0x0000002c2f477c23 */ /* 0x000fe20008000047 */
[----:B------:R-:W-:Y:S01]  /*e0f0*/  FFMA R40, R233, UR44, R40 ;  /* 0x0000002ce9287c23 */ /* 0x000fe20008000028 */
[----:B--2---:R-:W-:Y:S01]  /*e100*/  FFMA R41, R50, UR44, R41 ;  /* 0x0000002c32297c23 */ /* 0x004fe20008000029 */
[----:B------:R-:W2:Y:S01]  /*e110*/  LDL.LU R47, [R1+0x170] ;  /* 0x00017000012f7983 */ /* 0x000ea20000300800 */
[----:B------:R-:W-:Y:S01]  /*e120*/  FFMA R42, R231, UR44, R42 ;  /* 0x0000002ce72a7c23 */ /* 0x000fe2000800002a */
[----:B------:R-:W-:Y:S02]  /*e130*/  F2FP.SATFINITE.E4M3.F32.PACK_AB_MERGE_C R58, R67, R66, RZ ;  /* 0x00000042433a723e */ /* 0x000fe400048070ff */
[----:B------:R-:W2:Y:S01]  /*e140*/  LDL.LU R50, [R1+0x16c] ;  /* 0x00016c0001327983 */ /* 0x000ea20000300800 */
[----:B------:R-:W-:Y:S02]  /*e150*/  F2FP.SATFINITE.E4M3.F32.PACK_AB_MERGE_C R59, R71, R70, RZ ;  /* 0x00000046473b723e */ /* 0x000fe400048070ff */
[----:B------:R-:W-:Y:S02]  /*e160*/  F2FP.SATFINITE.E4M3.F32.PACK_AB_MERGE_C R58, R65, R64, R58 ;  /* 0x00000040413a723e */ /* 0x000fe4000480703a */
[----:B------:R-:W-:Y:S05]  /*e170*/  F2FP.SATFINITE.E4M3.F32.PACK_AB_MERGE_C R59, R69, R68, R59 ;  /* 0x00000044453b723e */ /* 0x000fea000480703b */
[----:B------:R1:W-:Y:S01]  /*e180*/  STS.128 [R172+UR4+0xd180], R56 ;  /* 0x00d18038ac007988 */ /* 0x0003e20008000c04 */
[----:B---3--:R-:W-:Y:S01]  /*e190*/  FFMA R43, R48, UR44, R43 ;  /* 0x0000002c302b7c23 */ /* 0x008fe2000800002b */
[----:B------:R-:W-:Y:S02]  /*e1a0*/  FFMA R44, R235, UR44, R44 ;  /* 0x0000002ceb2c7c23 */ /* 0x000fe4000800002c */
[----:B------:R-:W3:Y:S01]  /*e1b0*/  LDL.LU R48, [R1+0x168] ;  /* 0x0001680001307983 */ /* 0x000ee20000300800 */
[----:B----4-:R-:W-:Y:S01]  /*e1c0*/  FFMA R45, R49, UR44, R45 ;  /* 0x0000002c312d7c23 */ /* 0x010fe2000800002d */
[----:B------:R-:W-:Y:S02]  /*e1d0*/  FFMA R46, R246, UR44, R46 ;  /* 0x0000002cf62e7c23 */ /* 0x000fe4000800002e */
[----:B------:R-:W4:Y:S01]  /*e1e0*/  LDL.LU R49, [R1+0x164] ;  /* 0x0001640001317983 */ /* 0x000f220000300800 */
[----:B------:R-:W-:Y:S01]  /*e1f0*/  F2FP.SATFINITE.E4M3.F32.PACK_AB_MERGE_C R42, R43, R42, RZ ;  /* 0x0000002a2b2a723e */ /* 0x000fe200048070ff */
[----:B--2---:R-:W-:Y:S02]  /*e200*/  FFMA R47, R51, UR44, R47 ;  /* 0x0000002c332f7c23 */ /* 0x004fe4000800002f */
[----:B------:R-:W2:Y:S01]  /*e210*/  LDL.LU R51, [R1+0x160] ;  /* 0x0001600001337983 */ /* 0x000ea20000300800 */
[----:B------:R-:W-:Y:S02]  /*e220*/  F2FP.SATFINITE.E4M3.F32.PACK_AB_MERGE_C R40, R41, R40, R42 ;  /* 0x000000282928723e */ /* 0x000fe4000480702a */
[----:B------:R-:W-:Y:S01]  /*e230*/  F2FP.SATFINITE.E4M3.F32.PACK_AB_MERGE_C R46, R47, R46, RZ ;  /* 0x0000002e2f2e723e */ /* 0x000fe200048070ff */
[----:B------:R-:W2:Y:S03]  /*e240*/  LDL.LU R8, [R1+0x5c] ;  /* 0x00005c0001087983 */ /* 0x000ea60000300800 */
[----:B------:R-:W-:Y:S01]  /*e250*/  F2FP.SATFINITE.E4M3.F32.PACK_AB_MERGE_C R41, R45, R44, R46 ;  /* 0x0000002c2d29723e */ /* 0x000fe2000480702e */
[----:B---3--:R-:W-:Y:S01]  /*e260*/  FFMA R48, R237, UR44, R48 ;  /* 0x0000002ced307c23 */ /* 0x008fe20008000030 */
[----:B----4-:R-:W-:Y:S01]  /*e270*/  FFMA R49, R52, UR44, R49 ;  /* 0x0000002c34317c23 */ /* 0x010fe20008000031 */
[----:B------:R-:W-:Y:S01]  /*e280*/  FFMA R50, R247, UR44, R50 ;  /* 0x0000002cf7327c23 */ /* 0x000fe20008000032 */
[----:B------:R-:W3:Y:S01]  /*e290*/  LDL.LU R52, [R1+0x15c] ;  /* 0x00015c0001347983 */ /* 0x000ee20000300800 */
[----:B--2---:R-:W-:Y:S03]  /*e2a0*/  FFMA R51, R54, UR44, R51 ;  /* 0x0000002c36337c23 */ /* 0x004fe60008000033 */
[----:B------:R-:W2:Y:S02]  /*e2b0*/  LDL.LU R54, [R1+0x158] ;  /* 0x0001580001367983 */ /* 0x000ea40000300800 */
[----:B------:R-:W-:Y:S02]  /*e2c0*/  F2FP.SATFINITE.E4M3.F32.PACK_AB_MERGE_C R42, R51, R50, RZ ;  /* 0x00000032332a723e */ /* 0x000fe400048070ff */
[----:B-1----:R-:W4:Y:S02]  /*e2d0*/  LDL.LU R7, [R1+0x60] ;  /* 0x0000600001077983 */ /* 0x002f240000300800 */
[----:B------:R-:W-:Y:S02]  /*e2e0*/  F2FP.SATFINITE.E4M3.F32.PACK_AB_MERGE_C R42, R49, R48, R42 ;  /* 0x00000030312a723e */ /* 0x000fe4000480702a */
[----:B------:R-:W4:Y:S04]  /*e2f0*/  LDL.LU R6, [R1+0x64] ;  /* 0x0000640001067983 */ /* 0x000f280000300800 */
[----:B------:R-:W4:Y:S01]  /*e300*/  LDL.LU R5, [R1+0x68] ;  /* 0x0000680001057983 */ /* 0x000f220000300800 */
[----:B---3--:R-:W-:Y:S01]  /*e310*/  FFMA R52, R239, UR44, R52 ;  /* 0x0000002cef347c23 */ /* 0x008fe20008000034 */
[----:B------:R-:W-:Y:S02]  /*e320*/  FFMA R53, R29, UR44, R53 ;  /* 0x0000002c1d357c23 */ /* 0x000fe40008000035 */
[----:B------:R-:W3:Y:S01]  /*e330*/  LDL.LU R29, [R1+0x154] ;  /* 0x00015400011d7983 */ /* 0x000ee20000300800 */
[----:B--2---:R-:W-:Y:S01]  /*e340*/  FFMA R54, R228, UR44, R54 ;  /* 0x0000002ce4367c23 */ /* 0x004fe20008000036 */
[----:B------:R-:W-:Y:S01]  /*e350*/  FFMA R55, R30, UR44, R55 ;  /* 0x0000002c1e377c23 */ /* 0x000fe20008000037 */
[----:B------:R-:W-:Y:S01]  /*e360*/  FFMA R24, R241, UR44, R24 ;  /* 0x0000002cf1187c23 */ /* 0x000fe20008000018 */
[----:B------:R-:W2:Y:S01]  /*e370*/  LDL.LU R30, [R1+0x150] ;  /* 0x00015000011e7983 */ /* 0x000ea20000300800 */
[----:B------:R-:W-:Y:S01]  /*e380*/  FFMA R25, R32, UR44, R25 ;  /* 0x0000002c20197c23 */ /* 0x000fe20008000019 */
[----:B------:R-:W-:Y:S01]  /*e390*/  FFMA R26, R229, UR44, R26 ;  /* 0x0000002ce51a7c23 */ /* 0x000fe2000800001a */
[----:B------:R-:W-:Y:S01]  /*e3a0*/  FFMA R27, R34, UR44, R27 ;  /* 0x0000002c221b7c23 */ /* 0x000fe2000800001b */
[----:B------:R-:W4:Y:S01]  /*e3b0*/  LDL.LU R32, [R1+0x14c] ;  /* 0x00014c0001207983 */ /* 0x000f220000300800 */
[----:B------:R-:W-:Y:S01]  /*e3c0*/  FFMA R28, R249, UR44, R28 ;  /* 0x0000002cf91c7c23 */ /* 0x000fe2000800001c */
[----:B------:R-:W-:Y:S02]  /*e3d0*/  F2FP.SATFINITE.E4M3.F32.PACK_AB_MERGE_C R43, R55, R54, RZ ;  /* 0x00000036372b723e */ /* 0x000fe400048070ff */
[----:B------:R-:W4:Y:S01]  /*e3e0*/  LDL.LU R34, [R1+0x148] ;  /* 0x0001480001227983 */ /* 0x000f220000300800 */
[----:B------:R-:W-:Y:S02]  /*e3f0*/  F2FP.SATFINITE.E4M3.F32.PACK_AB_MERGE_C R26, R27, R26, RZ ;  /* 0x0000001a1b1a723e */ /* 0x000fe400048070ff */
[----:B------:R-:W-:Y:S02]  /*e400*/  F2FP.SATFINITE.E4M3.F32.PACK_AB_MERGE_C R43, R53, R52, R43 ;  /* 0x00000034352b723e */ /* 0x000fe4000480702b */
[----:B------:R-:W-:Y:S03]  /*e410*/  F2FP.SATFINITE.E4M3.F32.PACK_AB_MERGE_C R24, R25, R24, R26 ;  /* 0x000000181918723e */ /* 0x000fe6000480701a */
[----:B------:R1:W-:Y:S01]  /*e420*/  STS.128 [R172+UR4+0xd980], R40 ;  /* 0x00d98028ac007988 */ /* 0x0003e20008000c04 */
[----:B---3--:R-:W-:Y:S03]  /*e430*/  FFMA R29, R37, UR44, R29 ;  /* 0x0000002c251d7c23 */ /* 0x008fe6000800001d */
[----:B------:R-:W3:Y:S01]  /*e440*/  LDL.LU R37, [R1+0x144] ;  /* 0x0001440001257983 */ /* 0x000ee20000300800 */
[----:B--2---:R-:W-:Y:S01]  /*e450*/  FFMA R30, R250, UR44, R30 ;  /* 0x0000002cfa1e7c23 */ /* 0x004fe2000800001e */
[----:B------:R-:W-:Y:S02]  /*e460*/  FFMA R31, R36, UR44, R31 ;  /* 0x0000002c241f7c23 */ /* 0x000fe4000800001f */
[----:B------:R-:W2:Y:S01]  /*e470*/  LDL.LU R4, [R1+0x6c] ;  /* 0x00006c0001047983 */ /* 0x000ea20000300800 */
[----:B----4-:R-:W-:Y:S01]  /*e480*/  FFMA R32, R0, UR44, R32 ;  /* 0x0000002c00207c23 */ /* 0x010fe20008000020 */
[----:B------:R-:W-:Y:S02]  /*e490*/  FFMA R33, R39, UR44, R33 ;  /* 0x0000002c27217c23 */ /* 0x000fe40008000021 */
[----:B------:R-:W4:Y:S01]  /*e4a0*/  LDL.LU R211, [R1+0x70] ;  /* 0x0000700001d37983 */ /* 0x000f220000300800 */
[----:B------:R-:W-:Y:S01]  /*e4b0*/  F2FP.SATFINITE.E4M3.F32.PACK_AB_MERGE_C R30, R31, R30, RZ ;  /* 0x0000001e1f1e723e */ /* 0x000fe200048070ff */
[----:B------:R-:W-:Y:S01]  /*e4c0*/  FFMA R34, R251, UR44, R34 ;  /* 0x0000002cfb227c23 */ /* 0x000fe20008000022 */
[----:B------:R-:W-:Y:S01]  /*e4d0*/  FFMA R35, R8, UR44, R35 ;  /* 0x0000002c08237c23 */ /* 0x000fe20008000023 */
[----:B------:R-:W3:Y:S01]  /*e4e0*/  LDL.LU R36, [R1+0x140] ;  /* 0x0001400001247983 */ /* 0x000ee20000300800 */
[----:B------:R-:W-:Y:S03]  /*e4f0*/  F2FP.SATFINITE.E4M3.F32.PACK_AB_MERGE_C R25, R29, R28, R30 ;  /* 0x0000001c1d19723e */ /* 0x000fe6000480701e */
[----:B------:R-:W2:Y:S01]  /*e500*/  LDL.LU R39, [R1+0x13c] ;  /* 0x00013c0001277983 */ /* 0x000ea20000300800 */
[----:B------:R-:W-:Y:S04]  /*e510*/  F2FP.SATFINITE.E4M3.F32.PACK_AB_MERGE_C R34, R35, R34, RZ ;  /* 0x000000222322723e */ /* 0x000fe800048070ff */
[----:B------:R-:W-:Y:S01]  /*e520*/  F2FP.SATFINITE.E4M3.F32.PACK_AB_MERGE_C R26, R33, R32, R34 ;  /* 0x00000020211a723e */ /* 0x000fe20004807022 */
[----:B---3--:R-:W-:Y:S01]  /*e530*/  FFMA R36, R7, UR44, R36 ;  /* 0x0000002c07247c23 */ /* 0x008fe20008000024 */
[----:B------:R-:W-:Y:S01]  /*e540*/  FFMA R37, R6, UR44, R37 ;  /* 0x0000002c06257c23 */ /* 0x000fe20008000025 */
[----:B------:R-:W-:Y:S01]  /*e550*/  FFMA R38, R242, UR44, R38 ;  /* 0x0000002cf2267c23 */ /* 0x000fe20008000026 */
[----:B--2---:R-:W-:Y:S01]  /*e560*/  FFMA R39, R5, UR44, R39 ;  /* 0x0000002c05277c23 */ /* 0x004fe20008000027 */
        /* <DEDUP_REMOVED lines=11> */
[----:B----4-:R-:W-:Y:S01]  /*e620*/  FFMA R15, R211, UR44, R15 ;  /* 0x0000002cd30f7c23 */ /* 0x010fe2000800000f */
[----:B------:R-:W-:Y:S01]  /*e630*/  FFMA R16, R248, UR44, R16 ;  /* 0x0000002cf8107c23 */ /* 0x000fe20008000010 */
[----:B------:R-:W-:Y:S01]  /*e640*/  FFMA R17, R2, UR44, R17 ;  /* 0x0000002c02117c23 */ /* 0x000fe20008000011 */
[----:B------:R1:W5:Y:S01]  /*e650*/  LDL.LU R248, [R1+0x138] ;  /* 0x0001380001f87983 */ /* 0x0003620000300800 */
[----:B------:R-:W-:Y:S01]  /*e660*/  F2FP.SATFINITE.E4M3.F32.PACK_AB_MERGE_C R22, R23, R22, RZ ;  /* 0x000000161716723e */ /* 0x000fe200048070ff */
[----:B------:R-:W-:Y:S01]  /*e670*/  FFMA R18, R207, UR44, R18 ;  /* 0x0000002ccf127c23 */ /* 0x000fe20008000012 */
[----:B------:R-:W-:Y:S01]  /*e680*/  F2FP.SATFINITE.E4M3.F32.PACK_AB_MERGE_C R27, R39, R38, RZ ;  /* 0x00000026271b723e */ /* 0x000fe200048070ff */
[----:B------:R1:W5:Y:S01]  /*e690*/  LDL.LU R2, [R1+0x134] ;  /* 0x0001340001027983 */ /* 0x0003620000300800 */
[----:B------:R-:W-:Y:S01]  /*e6a0*/  FFMA R19, R206, UR44, R19 ;  /* 0x0000002cce137c23 */ /* 0x000fe20008000013 */
[----:B------:R-:W-:Y:S02]  /*e6b0*/  F2FP.SATFINITE.E4M3.F32.PACK_AB_MERGE_C R202, R203, R202, RZ ;  /* 0x000000cacbca723e */ /* 0x000fe400048070ff */
[----:B------:R-:W-:Y:S02]  /*e6c0*/  F2FP.SATFINITE.E4M3.F32.PACK_AB_MERGE_C R14, R15, R14, RZ ;  /* 0x0000000e0f0e723e */ /* 0x000fe400048070ff */
[----:B------:R-:W-:Y:S02]  /*e6d0*/  F2FP.SATFINITE.E4M3.F32.PACK_AB_MERGE_C R19, R19, R18, RZ ;  /* 0x000000121313723e */ /* 0x000fe400048070ff */
[----:B------:R-:W-:Y:S02]  /*e6e0*/  F2FP.SATFINITE.E4M3.F32.PACK_AB_MERGE_C R20, R21, R20, R22 ;  /* 0x000000141514723e */ /* 0x000fe40004807016 */
[----:B------:R-:W-:Y:S02]  /*e6f0*/  F2FP.SATFINITE.E4M3.F32.PACK_AB_MERGE_C R27, R37, R36, R27 ;  /* 0x00000024251b723e */ /* 0x000fe4000480701b */
[----:B------:R-:W-:Y:S02]  /*e700*/  F2FP.SATFINITE.E4M3.F32.PACK_AB_MERGE_C R21, R201, R200, R202 ;  /* 0x000000c8c915723e */ /* 0x000fe400048070ca */
[----:B------:R-:W-:Y:S01]  /*e710*/  F2FP.SATFINITE.E4M3.F32.PACK_AB_MERGE_C R22, R13, R12, R14 ;  /* 0x0000000c0d16723e */ /* 0x000fe2000480700e */
[----:B------:R1:W-:Y:S01]  /*e720*/  STS.128 [R172+UR4+0xe180], R24 ;  /* 0x00e18018ac007988 */ /* 0x0003e20008000c04 */
[----:B------:R-:W-:Y:S05]  /*e730*/  F2FP.SATFINITE.E4M3.F32.PACK_AB_MERGE_C R23, R17, R16, R19 ;  /* 0x000000101117723e */ /* 0x000fea0004807013 */
[----:B------:R1:W-:Y:S01]  /*e740*/  STS.128 [R172+UR4+0xe980], R20 ;  /* 0x00e98014ac007988 */ /* 0x0003e20008000c04 */
[----:B------:R-:W-:Y:S01]  /*e750*/  @!PT LDS RZ, [RZ] ;  /* 0x00000000fffff984 */ /* 0x000fe20000000800 */
[----:B------:R-:W-:Y:S01]  /*e760*/  @!PT LDS RZ, [RZ] ;  /* 0x00000000fffff984 */ /* 0x000fe20000000800 */
[----:B------:R-:W-:Y:S01]  /*e770*/  @!PT LDS RZ, [RZ] ;  /* 0x00000000fffff984 */ /* 0x000fe20000000800 */
[----:B------:R-:W-:Y:S01]  /*e780*/  @!PT LDS RZ, [RZ] ;  /* 0x00000000fffff984 */ /* 0x000fe20000000800 */
[----:B------:R2:W-:Y:S06]  /*e790*/  MEMBAR.ALL.CTA ;  /* 0x0000000000007992 */ /* 0x0005ec0000008000 */
[----:B--2---:R-:W2:Y:S02]  /*e7a0*/  FENCE.VIEW.ASYNC.S ;  /* 0x00000000000073c6 */ /* 0x004ea40000000000 */
[----:B--2---:R-:W-:Y:S06]  /*e7b0*/  BAR.SYNC.DEFER_BLOCKING 0x1, 0x80 ;  /* 0x0042000000007b1d */ /* 0x004fec0000010000 */
[----:B------:R-:W-:Y:S05]  /*e7c0*/  @P0 BRA `(.L_x_125) ;  /* 0x0000000400380947 */ /* 0x000fea0003800000 */
[----:B------:R-:W2:Y:S01]  /*e7d0*/  LDCU.64 UR6, c[0x0][0x348] ;  /* 0x00006900ff0677ac */ /* 0x000ea20008000a00 */
[----:B------:R-:W-:Y:S02]  /*e7e0*/  UIMAD UR9, UR47, 0xf0, URZ ;  /* 0x000000f02f0978a4 */ /* 0x000fe4000f8e02ff */
[----:B------:R-:W-:Y:S02]  /*e7f0*/  USHF.L.U32 UR10, UR46, 0x7, URZ ;  /* 0x000000072e0a7899 */ /* 0x000fe400080006ff */
[----:B------:R-:W-:Y:S01]  /*e800*/  UIADD3 UR8, UPT, UPT, UR4, 0x7980, URZ ;  /* 0x0000798004087890 */ /* 0x000fe2000fffe0ff */
[----:B------:R-:W-:Y:S01]  /*e810*/  UMOV UR11, UR36 ;  /* 0x00000024000b7c82 */ /* 0x000fe20008000000 */
[----:B------:R-:W-:Y:S02]  /*e820*/  UIADD3 UR52, UPT, UPT, UR4, 0x8180, URZ ;  /* 0x0000818004347890 */ /* 0x000fe4000fffe0ff */
[----:B------:R-:W-:Y:S01]  /*e830*/  UIADD3 UR53, UPT, UPT, UR9, 0x10, URZ ;  /* 0x0000001009357890 */ /* 0x000fe2000fffe0ff */
[----:B------:R-:W-:Y:S01]  /*e840*/  UMOV UR55, UR36 ;  /* 0x0000002400377c82 */ /* 0x000fe20008000000 */
[----:B------:R-:W-:Y:S01]  /*e850*/  UMOV UR54, UR10 ;  /* 0x0000000a00367c82 */ /* 0x000fe20008000000 */
[----:B------:R-:W-:Y:S02]  /*e860*/  UIADD3 UR28, UPT, UPT, UR4, 0x8980, URZ ;  /* 0x00008980041c7890 */ /* 0x000fe4000fffe0ff */
[----:B--2---:R-:W-:Y:S02]  /*e870*/  UIADD3 UR6, UP0, UPT, UR6, 0x680, URZ ;  /* 0x0000068006067890 */ /* 0x004fe4000ff1e0ff */
[----:B------:R-:W-:Y:S02]  /*e880*/  UIADD3 UR29, UPT, UPT, UR9, 0x20, URZ ;  /* 0x00000020091d7890 */ /* 0x000fe4000fffe0ff */
[----:B------:R-:W-:Y:S01]  /*e890*/  UIADD3.X UR7, UPT, UPT, URZ, UR7, URZ, UP0, !UPT ;  /* 0x00000007ff077290 */ /* 0x000fe200087fe4ff */
[----:B------:R-:W-:Y:S01]  /*e8a0*/  UMOV UR31, UR36 ;  /* 0x00000024001f7c82 */ /* 0x000fe20008000000 */
[----:B------:R-:W-:Y:S01]  /*e8b0*/  UMOV UR30, UR10 ;  /* 0x0000000a001e7c82 */ /* 0x000fe20008000000 */
[----:B------:R-:W-:Y:S02]  /*e8c0*/  UIADD3 UR64, UPT, UPT, UR4, 0x9180, URZ ;  /* 0x0000918004407890 */ /* 0x000fe4000fffe0ff */
[----:B------:R-:W-:Y:S01]  /*e8d0*/  UIADD3 UR65, UPT, UPT, UR9, 0x30, URZ ;  /* 0x0000003009417890 */ /* 0x000fe2000fffe0ff */
[----:B------:R-:W-:Y:S03]  /*e8e0*/  UMOV UR67, UR36 ;  /* 0x0000002400437c82 */ /* 0x000fe60008000000 */
[----:B------:R-:W-:Y:S01]  /*e8f0*/  UTMASTG.3D [UR8], [UR6] ;  /* 0x00000008060073b5 */ /* 0x000fe20008010000 */
[----:B------:R-:W-:Y:S01]  /*e900*/  UMOV UR66, UR10 ;  /* 0x0000000a00427c82 */ /* 0x000fe20008000000 */
[----:B------:R-:W-:Y:S02]  /*e910*/  UIADD3 UR68, UPT, UPT, UR4, 0xa180, URZ ;  /* 0x0000a18004447890 */ /* 0x000fe4000fffe0ff */
[----:B------:R-:W-:Y:S01]  /*e920*/  UIADD3 UR69, UPT, UPT, UR9, 0x50, URZ ;  /* 0x0000005009457890 */ /* 0x000fe2000fffe0ff */
[----:B------:R-:W-:Y:S01]  /*e930*/  UMOV UR71, UR36 ;  /* 0x0000002400477c82 */ /* 0x000fe20008000000 */
[----:B------:R-:W-:Y:S01]  /*e940*/  UMOV UR70, UR10 ;  /* 0x0000000a00467c82 */ /* 0x000fe20008000000 */
[----:B------:R2:W-:Y:S01]  /*e950*/  UTMASTG.3D [UR52], [UR6] ;  /* 0x00000034060073b5 */ /* 0x0005e20008010000 */
[----:B------:R-:W-:Y:S02]  /*e960*/  UIADD3 UR20, UPT, UPT, UR4, 0xa980, URZ ;  /* 0x0000a98004147890 */ /* 0x000fe4000fffe0ff */
[----:B------:R-:W-:Y:S01]  /*e970*/  UIADD3 UR21, UPT, UPT, UR9, 0x60, URZ ;  /* 0x0000006009157890 */ /* 0x000fe2000fffe0ff */
[----:B------:R-:W-:Y:S01]  /*e980*/  UMOV UR23, UR36 ;  /* 0x0000002400177c82 */ /* 0x000fe20008000000 */
[----:B------:R-:W-:Y:S01]  /*e990*/  UMOV UR22, UR10 ;  /* 0x0000000a00167c82 */ /* 0x000fe20008000000 */
[----:B------:R-:W-:Y:S01]  /*e9a0*/  UIADD3 UR56, UPT, UPT, UR4, 0xb180, URZ ;  /* 0x0000b18004387890 */ /* 0x000fe2000fffe0ff */
[----:B------:R3:W-:Y:S01]  /*e9b0*/  UTMASTG.3D [UR28], [UR6] ;  /* 0x0000001c060073b5 */ /* 0x0007e20008010000 */
[----:B------:R-:W-:Y:S01]  /*e9c0*/  UIADD3 UR57, UPT, UPT, UR9, 0x70, URZ ;  /* 0x0000007009397890 */ /* 0x000fe2000fffe0ff */
[----:B------:R-:W-:Y:S01]  /*e9d0*/  UMOV UR59, UR36 ;  /* 0x00000024003b7c82 */ /* 0x000fe20008000000 */
[----:B------:R-:W-:Y:S01]  /*e9e0*/  UMOV UR58, UR10 ;  /* 0x0000000a003a7c82 */ /* 0x000fe20008000000 */
[----:B------:R-:W-:Y:S02]  /*e9f0*/  UIADD3 UR48, UPT, UPT, UR4, 0xb980, URZ ;  /* 0x0000b98004307890 */ /* 0x000fe4000fffe0ff */
[----:B------:R-:W-:Y:S01]  /*ea00*/  UIADD3 UR49, UPT, UPT, UR9, 0x80, URZ ;  /* 0x0000008009317890 */ /* 0x000fe2000fffe0ff */
[----:B------:R3:W-:Y:S01]  /*ea10*/  UTMASTG.3D [UR64], [UR6] ;  /* 0x00000040060073b5 */ /* 0x0007e20008010000 */
[----:B------:R-:W-:Y:S01]  /*ea20*/  UMOV UR51, UR36 ;  /* 0x0000002400337c82 */ /* 0x000fe20008000000 */
[----:B------:R-:W-:Y:S01]  /*ea30*/  UMOV UR50, UR10 ;  /* 0x0000000a00327c82 */ /* 0x000fe20008000000 */
[----:B------:R-:W-:Y:S02]  /*ea40*/  UIADD3 UR72, UPT, UPT, UR4, 0xc180, URZ ;  /* 0x0000c18004487890 */ /* 0x000fe4000fffe0ff */
[----:B------:R-:W-:Y:S01]  /*ea50*/  UIADD3 UR73, UPT, UPT, UR9, 0x90, URZ ;  /* 0x0000009009497890 */ /* 0x000fe2000fffe0ff */
[----:B------:R-:W-:Y:S01]  /*ea60*/  UMOV UR75, UR36 ;  /* 0x00000024004b7c82 */ /* 0x000fe20008000000 */
[----:B------:R-:W-:Y:S01]  /*ea70*/  UMOV UR74, UR10 ;  /* 0x0000000a004a7c82 */ /* 0x000fe20008000000 */
[----:B------:R-:W-:Y:S02]  /*ea80*/  UIADD3 UR16, UPT, UPT, UR4, 0xc980, URZ ;  /* 0x0000c98004107890 */ /* 0x000fe4000fffe0ff */
[----:B------:R-:W-:Y:S01]  /*ea90*/  UIADD3 UR17, UPT, UPT, UR9, 0xa0, URZ ;  /* 0x000000a009117890 */ /* 0x000fe2000fffe0ff */
[----:B------:R-:W-:Y:S01]  /*eaa0*/  UMOV UR19, UR36 ;  /* 0x0000002400137c82 */ /* 0x000fe20008000000 */
[----:B------:R-:W-:Y:S01]  /*eab0*/  UMOV UR18, UR10 ;  /* 0x0000000a00127c82 */ /* 0x000fe20008000000 */
[----:B------:R-:W-:Y:S02]  /*eac0*/  UIADD3 UR60, UPT, UPT, UR4, 0xd180, URZ ;  /* 0x0000d180043c7890 */ /* 0x000fe4000fffe0ff */
[----:B--2---:R-:W-:Y:S02]  /*ead0*/  UIADD3 UR52, UPT, UPT, UR4, 0x9980, URZ ;  /* 0x0000998004347890 */ /* 0x004fe4000fffe0ff */
[----:B------:R-:W-:Y:S02]  /*eae0*/  UIADD3 UR53, UPT, UPT, UR9, 0x40, URZ ;  /* 0x0000004009357890 */ /* 0x000fe4000fffe0ff */
[----:B------:R-:W-:Y:S01]  /*eaf0*/  UIADD3 UR61, UPT, UPT, UR9, 0xb0, URZ ;  /* 0x000000b0093d7890 */ /* 0x000fe2000fffe0ff */
[----:B------:R-:W-:Y:S01]  /*eb00*/  UMOV UR63, UR36 ;  /* 0x00000024003f7c82 */ /* 0x000fe20008000000 */
[----:B------:R-:W-:Y:S01]  /*eb10*/  UMOV UR62, UR10 ;  /* 0x0000000a003e7c82 */ /* 0x000fe20008000000 */
[----:B------:R-:W-:Y:S02]  /*eb20*/  UIADD3 UR32, UPT, UPT, UR4, 0xd980, URZ ;  /* 0x0000d98004207890 */ /* 0x000fe4000fffe0ff */
[----:B------:R-:W-:Y:S02]  /*eb30*/  UIADD3 UR33, UPT, UPT, UR9, 0xc0, URZ ;  /* 0x000000c009217890 */ /* 0x000fe4000fffe0ff */
[----:B------:R3:W-:Y:S01]  /*eb40*/  UTMASTG.3D [UR52], [UR6] ;  /* 0x00000034060073b5 */ /* 0x0007e20008010000 */
[----:B------:R-:W-:Y:S01]  /*eb50*/  UMOV UR35, UR36 ;  /* 0x0000002400237c82 */ /* 0x000fe20008000000 */
[----:B------:R-:W-:Y:S01]  /*eb60*/  UMOV UR34, UR10 ;  /* 0x0000000a00227c82 */ /* 0x000fe20008000000 */
[----:B------:R-:W-:Y:S02]  /*eb70*/  UIADD3 UR24, UPT, UPT, UR4, 0xe180, URZ ;  /* 0x0000e18004187890 */ /* 0x000fe4000fffe0ff */
[----:B------:R-:W-:Y:S01]  /*eb80*/  UIADD3 UR25, UPT, UPT, UR9, 0xd0, URZ ;  /* 0x000000d009197890 */ /* 0x000fe2000fffe0ff */
[----:B------:R-:W-:Y:S01]  /*eb90*/  UMOV UR27, UR36 ;  /* 0x00000024001b7c82 */ /* 0x000fe20008000000 */
[----:B------:R3:W-:Y:S01]  /*eba0*/  UTMASTG.3D [UR68], [UR6] ;  /* 0x00000044060073b5 */ /* 0x0007e20008010000 */
[----:B------:R-:W-:Y:S01]  /*ebb0*/  UMOV UR26, UR10 ;  /* 0x0000000a001a7c82 */ /* 0x000fe20008000000 */
[----:B------:R-:W-:Y:S02]  /*ebc0*/  UIADD3 UR12, UPT, UPT, UR4, 0xe980, URZ ;  /* 0x0000e980040c7890 */ /* 0x000fe4000fffe0ff */
[----:B------:R-:W-:Y:S01]  /*ebd0*/  UIADD3 UR13, UPT, UPT, UR9, 0xe0, URZ ;  /* 0x000000e0090d7890 */ /* 0x000fe2000fffe0ff */
[----:B------:R-:W-:Y:S01]  /*ebe0*/  UMOV UR15, UR36 ;  /* 0x00000024000f7c82 */ /* 0x000fe20008000000 */
[----:B------:R-:W-:Y:S01]  /*ebf0*/  UMOV UR14, UR10 ;  /* 0x0000000a000e7c82 */ /* 0x000fe20008000000 */
[----:B------:R3:W-:Y:S01]  /*ec00*/  UTMASTG.3D [UR20], [UR6] ;  /* 0x00000014060073b5 */ /* 0x0007e20008010000 */
        /* <DEDUP_REMOVED lines=8> */
[----:B------:R0:W-:Y:S01]  /*ec90*/  UTMACMDFLUSH ;  /* 0x00000000000079b7 */ /* 0x0001e20000000000 */
[----:B---3--:R-:W-:Y:S04]  /*eca0*/  DEPBAR.LE SB0, 0x0 ;  /* 0x000080000000791a */ /* 0x008fe80000000000 */
.L_x_125:
[----:B------:R-:W-:Y:S05]  /*ecb0*/  BSYNC.RECONVERGENT B0 ;  /* 0x0000000000007941 */ /* 0x000fea0003800200 */
.L_x_124:
[----:B------:R-:W2:Y:S04]  /*ecc0*/  LDL.LU R3, [R1+0x11c] ;  /* 0x00011c0001037983 */ /* 0x000ea80000300800 */
[----:B------:R-:W3:Y:S04]  /*ecd0*/  LDL.LU R9, [R1+0x130] ;  /* 0x0001300001097983 */ /* 0x000ee80000300800 */
[----:B------:R-:W4:Y:S04]  /*ece0*/  LDL R7, [R1+0x108] ;  /* 0x0001080001077983 */ /* 0x000f280000100800 */
[----:B------:R-:W4:Y:S04]  /*ecf0*/  LDL R8, [R1+0x104] ;  /* 0x0001040001087983 */ /* 0x000f280000100800 */
[----:B------:R-:W4:Y:S04]  /*ed00*/  LDL.LU R5, [R1+0x128] ;  /* 0x0001280001057983 */ /* 0x000f280000300800 */
[----:B------:R-:W2:Y:S01]  /*ed10*/  LDL.LU R4, [R1+0x12c] ;  /* 0x00012c0001047983 */ /* 0x000ea20000300800 */
[----:B------:R-:W-:Y:S01]  /*ed20*/  BAR.SYNC.DEFER_BLOCKING 0x1, 0x80 ;  /* 0x0042000000007b1d */ /* 0x000fe20000010000 */
[----:B--2---:R-:W-:Y:S01]  /*ed30*/  R2UR UR7, R4 ;  /* 0x00000000040772ca */ /* 0x004fe200000e0000 */
[----:B------:R-:W-:Y:S01]  /*ed40*/  IMAD.MOV.U32 R6, RZ, RZ, R3 ;  /* 0x000000ffff067224 */ /* 0x000fe200078e0003 */
[----:B---3--:R-:W-:Y:S03]  /*ed50*/  R2UR UR4, R9 ;  /* 0x00000000090472ca */ /* 0x008fe600000e0000 */
[----:B------:R-:W2:Y:S01]  /*ed60*/  LDL R3, [R1+0x120] ;  /* 0x0001200001037983 */ /* 0x000ea20000100800 */
[----:B----4-:R-:W-:Y:S02]  /*ed70*/  R2UR UR5, R7 ;  /* 0x00000000070572ca */ /* 0x010fe400000e0000 */
[----:B------:R-:W-:Y:S02]  /*ed80*/  R2UR UR6, R6 ;  /* 0x00000000060672ca */ /* 0x000fe400000e0000 */
[----:B------:R-:W-:Y:S02]  /*ed90*/  R2UR UR8, R5 ;  /* 0x00000000050872ca */ /* 0x000fe400000e0000 */
[----:B------:R-:W-:Y:S03]  /*eda0*/  R2UR UR9, R8 ;  /* 0x00000000080972ca */ /* 0x000fe600000e0000 */
[----:B------:R-:W-:Y:S02]  /*edb0*/  UISETP.NE.AND UP2, UPT, UR4, URZ, UPT ;  /* 0x000000ff0400728c */ /* 0x000fe4000bf45270 */
[----:B------:R-:W-:Y:S04]  /*edc0*/  UIADD3 UR4, UPT, UPT, UR45, 0x1, URZ ;  /* 0x000000012d047890 */ /* 0x000fe8000fffe0ff */
[----:B------:R-:W-:Y:S02]  /*edd0*/  UISETP.NE.AND UP0, UPT, UR6, 0x2, UPT ;  /* 0x000000020600788c */ /* 0x000fe4000bf05270 */
[----:B------:R-:W-:Y:S02]  /*ede0*/  UIADD3 UR46, UPT, UPT, UR39, UR5, URZ ;  /* 0x00000005272e7290 */ /* 0x000fe4000fffe0ff */
[----:B------:R-:W-:Y:S02]  /*edf0*/  UISETP.NE.AND UP1, UPT, UR4, 0x2, UPT ;  /* 0x000000020400788c */ /* 0x000fe4000bf25270 */
[----:B------:R-:W-:Y:S02]  /*ee00*/  USEL UR5, URZ, 0x1, UP0 ;  /* 0x00000001ff057887 */ /* 0x000fe40008000000 */
[----:B------:R-:W-:Y:S02]  /*ee10*/  USEL UR17, UR6, URZ, UP0 ;  /* 0x000000ff06117287 */ /* 0x000fe40008000000 */
[----:B------:R-:W-:Y:S02]  /*ee20*/  USEL UR6, URZ, 0x1, UP1 ;  /* 0x00000001ff067887 */ /* 0x000fe40008800000 */
[----:B------:R-:W-:Y:S02]  /*ee30*/  ULOP3.LUT UR8, UR8, UR5, URZ, 0x3c, !UPT ;  /* 0x0000000508087292 */ /* 0x000fe4000f8e3cff */
[----:B------:R-:W-:Y:S02]  /*ee40*/  ULOP3.LUT UR7, UR7, UR6, URZ, 0x3c, !UPT ;  /* 0x0000000607077292 */ /* 0x000fe4000f8e3cff */
[----:B------:R-:W-:Y:S02]  /*ee50*/  UIADD3 UR47, UPT, UPT, UR38, UR9, URZ ;  /* 0x00000009262f7290 */ /* 0x000fe4000fffe0ff */
[----:B------:R-:W-:Y:S01]  /*ee60*/  IMAD.U32 R4, RZ, RZ, UR8 ;  /* 0x00000008ff047e24 */ /* 0x000fe2000f8e00ff */
[----:B------:R-:W-:Y:S04]  /*ee70*/  USEL UR45, UR4, URZ, UP1 ;  /* 0x000000ff042d7287 */ /* 0x000fe80008800000 */
[----:B------:R3:W-:Y:S01]  /*ee80*/  STL [R1+0x128], R4 ;  /* 0x0001280401007387 */ /* 0x0007e20000100800 */
[----:B--2---:R-:W-:Y:S01]  /*ee90*/  R2UR UR36, R3 ;  /* 0x00000000032472ca */ /* 0x004fe200000e0000 */
[----:B------:R-:W-:Y:S05]  /*eea0*/  IMAD.U32 R3, RZ, RZ, UR7 ;  /* 0x00000007ff037e24 */ /* 0x000fea000f8e00ff */
[----:B------:R3:W-:Y:S01]  /*eeb0*/  STL [R1+0x12c], R3 ;  /* 0x00012c0301007387 */ /* 0x0007e20000100800 */
[----:B------:R-:W-:Y:S08]  /*eec0*/  BRA.U UP2, `(.L_x_126) ;  /* 0xffffff6902a07547 */ /* 0x000ff0000b83ffff */
[----:B------:R-:W-:Y:S05]  /*eed0*/  EXIT ;  /* 0x000000000000794d */ /* 0x000fea0003800000 */
.L_x_25:
[----:B---3--:R3:W4:Y:S02]  /*eee0*/  SYNCS.PHASECHK.TRANS64.TRYWAIT P0, [R3+URZ+0x110], R2 ;  /* 0x00011002030075a7 */ /* 0x00872400080011ff */
[----:B----4-:R-:W-:Y:S05]  /*eef0*/  @!P0 NANOSLEEP.SYNCS 0x989680 ;  /* 0x009896800000895d */ /* 0x010fea0003900000 */
[----:B------:R-:W4:Y:S02]  /*ef00*/  @!P0 SYNCS.PHASECHK.TRANS64 P0, [R3+URZ+0x110], R2 ;  /* 0x00011002030085a7 */ /* 0x000f2400080010ff */
[----:B----4-:R-:W-:Y:S05]  /*ef10*/  @!P0 BRA `(.L_x_25) ;  /* 0xfffffffc00f08947 */ /* 0x010fea000383ffff */
[----:B------:R-:W-:Y:S05]  /*ef20*/  BRA `(.L_x_127) ;  /* 0xffffff2800b07947 */ /* 0x000fea000383ffff */
.L_x_28:
[----:B-1----:R-:W-:Y:S07]  /*ef30*/  MOV R0, UR33 ;  /* 0x0000002100007c02 */ /* 0x002fee0008000f00 */
.L_x_128:
[----:B-1----:R1:W3:Y:S02]  /*ef40*/  SYNCS.PHASECHK.TRANS64.TRYWAIT P0, [R0+URZ+0x50], R3 ;  /* 0x00005003000075a7 */ /* 0x0022e400080011ff */
[----:B---3--:R-:W-:Y:S05]  /*ef50*/  @!P0 NANOSLEEP.SYNCS 0x989680 ;  /* 0x009896800000895d */ /* 0x008fea0003900000 */
[----:B------:R-:W3:Y:S02]  /*ef60*/  @!P0 SYNCS.PHASECHK.TRANS64 P0, [R0+URZ+0x50], R3 ;  /* 0x00005003000085a7 */ /* 0x000ee400080010ff */
[----:B---3--:R-:W-:Y:S05]  /*ef70*/  @!P0 BRA `(.L_x_128) ;  /* 0xfffffffc00f08947 */ /* 0x008fea000383ffff */
[----:B------:R-:W-:Y:S05]  /*ef80*/  BRA `(.L_x_27) ;  /* 0xffffff2c000c7947 */ /* 0x000fea000383ffff */
.L_x_35:
[----:B-1----:R-:W-:Y:S07]  /*ef90*/  MOV R0, UR17 ;  /* 0x0000001100007c02 */ /* 0x002fee0008000f00 */
.L_x_129:
[----:B-1----:R1:W3:Y:S02]  /*efa0*/  SYNCS.PHASECHK.TRANS64.TRYWAIT P0, [R0+URZ+0x50], R3 ;  /* 0x00005003000075a7 */ /* 0x0022e400080011ff */
[----:B---3--:R-:W-:Y:S05]  /*efb0*/  @!P0 NANOSLEEP.SYNCS 0x989680 ;  /* 0x009896800000895d */ /* 0x008fea0003900000 */
[----:B------:R-:W3:Y:S02]  /*efc0*/  @!P0 SYNCS.PHASECHK.TRANS64 P0, [R0+URZ+0x50], R3 ;  /* 0x00005003000085a7 */ /* 0x000ee400080010ff */
[----:B---3--:R-:W-:Y:S05]  /*efd0*/  @!P0 BRA `(.L_x_129) ;  /* 0xfffffffc00f08947 */ /* 0x008fea000383ffff */
[----:B------:R-:W-:Y:S05]  /*efe0*/  BRA `(.L_x_34) ;  /* 0xffffff2c00c87947 */ /* 0x000fea000383ffff */
.L_x_40:
[----:B-1----:R1:W2:Y:S02]  /*eff0*/  SYNCS.PHASECHK.TRANS64.TRYWAIT P0, [R3+URZ+0xc0], R0 ;  /* 0x0000c000030075a7 */ /* 0x0022a400080011ff */
[----:B--2---:R-:W-:Y:S05]  /*f000*/  @!P0 NANOSLEEP.SYNCS 0x989680 ;  /* 0x009896800000895d */ /* 0x004fea0003900000 */
[----:B------:R-:W2:Y:S02]  /*f010*/  @!P0 SYNCS.PHASECHK.TRANS64 P0, [R3+URZ+0xc0], R0 ;  /* 0x0000c000030085a7 */ /* 0x000ea400080010ff */
[----:B--2---:R-:W-:Y:S05]  /*f020*/  @!P0 BRA `(.L_x_40) ;  /* 0xfffffffc00f08947 */ /* 0x004fea000383ffff */
[----:B------:R-:W-:Y:S05]  /*f030*/  BRA `(.L_x_130) ;  /* 0xffffff30006c7947 */ /* 0x000fea000383ffff */
.L_x_44:
[----:B------:R-:W-:-:S07]  /*f040*/  MOV R0, UR4 ;  /* 0x0000000400007c02 */ /* 0x000fce0008000f00 */
.L_x_131:
[----:B-1----:R1:W2:Y:S02]  /*f050*/  SYNCS.PHASECHK.TRANS64.TRYWAIT P0, [R0+URZ], R3 ;  /* 0x00000003000075a7 */ /* 0x0022a400080011ff */
[----:B--2---:R-:W-:Y:S05]  /*f060*/  @!P0 NANOSLEEP.SYNCS 0x989680 ;  /* 0x009896800000895d */ /* 0x004fea0003900000 */
[----:B------:R-:W2:Y:S02]  /*f070*/  @!P0 SYNCS.PHASECHK.TRANS64 P0, [R0+URZ], R3 ;  /* 0x00000003000085a7 */ /* 0x000ea400080010ff */
[----:B--2---:R-:W-:Y:S05]  /*f080*/  @!P0 BRA `(.L_x_131) ;  /* 0xfffffffc00f08947 */ /* 0x004fea000383ffff */
[----:B------:R-:W-:Y:S05]  /*f090*/  BRA `(.L_x_132) ;  /* 0xffffff3800207947 */ /* 0x000fea000383ffff */
.L_x_45:
[----:B------:R-:W-:-:S07]  /*f0a0*/  MOV R0, UR5 ;  /* 0x0000000500007c02 */ /* 0x000fce0008000f00 */
.L_x_133:
[----:B-1----:R1:W2:Y:S02]  /*f0b0*/  SYNCS.PHASECHK.TRANS64.TRYWAIT P0, [R0+URZ], R3 ;  /* 0x00000003000075a7 */ /* 0x0022a400080011ff */
[----:B--2---:R-:W-:Y:S05]  /*f0c0*/  @!P0 NANOSLEEP.SYNCS 0x989680 ;  /* 0x009896800000895d */ /* 0x004fea0003900000 */
[----:B------:R-:W2:Y:S02]  /*f0d0*/  @!P0 SYNCS.PHASECHK.TRANS64 P0, [R0+URZ], R3 ;  /* 0x00000003000085a7 */ /* 0x000ea400080010ff */
[----:B--2---:R-:W-:Y:S05]  /*f0e0*/  @!P0 BRA `(.L_x_133) ;  /* 0xfffffffc00f08947 */ /* 0x004fea000383ffff */
[----:B------:R-:W-:Y:S05]  /*f0f0*/  BRA `(.L_x_134) ;  /* 0xffffff38002c7947 */ /* 0x000fea000383ffff */
.L_x_46:
[----:B------:R-:W-:-:S07]  /*f100*/  MOV R0, UR5 ;  /* 0x0000000500007c02 */ /* 0x000fce0008000f00 */
.L_x_135:
[----:B-1----:R1:W2:Y:S02]  /*f110*/  SYNCS.PHASECHK.TRANS64.TRYWAIT P0, [R0+URZ], R3 ;  /* 0x00000003000075a7 */ /* 0x0022a400080011ff */
[----:B--2---:R-:W-:Y:S05]  /*f120*/  @!P0 NANOSLEEP.SYNCS 0x989680 ;  /* 0x009896800000895d */ /* 0x004fea0003900000 */
[----:B------:R-:W2:Y:S02]  /*f130*/  @!P0 SYNCS.PHASECHK.TRANS64 P0, [R0+URZ], R3 ;  /* 0x00000003000085a7 */ /* 0x000ea400080010ff */
[----:B--2---:R-:W-:Y:S05]  /*f140*/  @!P0 BRA `(.L_x_135) ;  /* 0xfffffffc00f08947 */ /* 0x004fea000383ffff */
[----:B------:R-:W-:Y:S05]  /*f150*/  BRA `(.L_x_136) ;  /* 0xffffff3800387947 */ /* 0x000fea000383ffff */
.L_x_47:
[----:B------:R-:W-:-:S07]  /*f160*/  MOV R0, UR5 ;  /* 0x0000000500007c02 */ /* 0x000fce0008000f00 */
.L_x_137:
[----:B-1----:R1:W2:Y:S02]  /*f170*/  SYNCS.PHASECHK.TRANS64.TRYWAIT P0, [R0+URZ], R3 ;  /* 0x00000003000075a7 */ /* 0x0022a400080011ff */
[----:B--2---:R-:W-:Y:S05]  /*f180*/  @!P0 NANOSLEEP.SYNCS 0x989680 ;  /* 0x009896800000895d */ /* 0x004fea0003900000 */
[----:B------:R-:W2:Y:S02]  /*f190*/  @!P0 SYNCS.PHASECHK.TRANS64 P0, [R0+URZ], R3 ;  /* 0x00000003000085a7 */ /* 0x000ea400080010ff */
[----:B--2---:R-:W-:Y:S05]  /*f1a0*/  @!P0 BRA `(.L_x_137) ;  /* 0xfffffffc00f08947 */ /* 0x004fea000383ffff */
[----:B------:R-:W-:Y:S05]  /*f1b0*/  BRA `(.L_x_138) ;  /* 0xffffff3800447947 */ /* 0x000fea000383ffff */
.L_x_48:
[----:B------:R-:W-:-:S07]  /*f1c0*/  MOV R0, UR5 ;  /* 0x0000000500007c02 */ /* 0x000fce0008000f00 */
.L_x_139:
[----:B-1----:R1:W2:Y:S02]  /*f1d0*/  SYNCS.PHASECHK.TRANS64.TRYWAIT P0, [R0+URZ], R3 ;  /* 0x00000003000075a7 */ /* 0x0022a400080011ff */
[----:B--2---:R-:W-:Y:S05]  /*f1e0*/  @!P0 NANOSLEEP.SYNCS 0x989680 ;  /* 0x009896800000895d */ /* 0x004fea0003900000 */
[----:B------:R-:W2:Y:S02]  /*f1f0*/  @!P0 SYNCS.PHASECHK.TRANS64 P0, [R0+URZ], R3 ;  /* 0x00000003000085a7 */ /* 0x000ea400080010ff */
[----:B--2---:R-:W-:Y:S05]  /*f200*/  @!P0 BRA `(.L_x_139) ;  /* 0xfffffffc00f08947 */ /* 0x004fea000383ffff */
[----:B------:R-:W-:Y:S05]  /*f210*/  BRA `(.L_x_140) ;  /* 0xffffff3800507947 */ /* 0x000fea000383ffff */
.L_x_49:
[----:B------:R-:W-:-:S07]  /*f220*/  MOV R0, UR5 ;  /* 0x0000000500007c02 */ /* 0x000fce0008000f00 */
.L_x_141:
[----:B-1----:R1:W2:Y:S02]  /*f230*/  SYNCS.PHASECHK.TRANS64.TRYWAIT P0, [R0+URZ], R3 ;  /* 0x00000003000075a7 */ /* 0x0022a400080011ff */
[----:B--2---:R-:W-:Y:S05]  /*f240*/  @!P0 NANOSLEEP.SYNCS 0x989680 ;  /* 0x009896800000895d */ /* 0x004fea0003900000 */
[----:B------:R-:W2:Y:S02]  /*f250*/  @!P0 SYNCS.PHASECHK.TRANS64 P0, [R0+URZ], R3 ;  /* 0x00000003000085a7 */ /* 0x000ea400080010ff */
[----:B--2---:R-:W-:Y:S05]  /*f260*/  @!P0 BRA `(.L_x_141) ;  /* 0xfffffffc00f08947 */ /* 0x004fea000383ffff */
[----:B------:R-:W-:Y:S05]  /*f270*/  BRA `(.L_x_142) ;  /* 0xffffff38005c7947 */ /* 0x000fea000383ffff */
.L_x_50:
[----:B------:R-:W-:-:S07]  /*f280*/  MOV R0, UR5 ;  /* 0x0000000500007c02 */ /* 0x000fce0008000f00 */
.L_x_143:
[----:B-1----:R1:W2:Y:S02]  /*f290*/  SYNCS.PHASECHK.TRANS64.TRYWAIT P0, [R0+URZ], R3 ;  /* 0x00000003000075a7 */ /* 0x0022a400080011ff */
[----:B--2---:R-:W-:Y:S05]  /*f2a0*/  @!P0 NANOSLEEP.SYNCS 0x989680 ;  /* 0x009896800000895d */ /* 0x004fea0003900000 */
[----:B------:R-:W2:Y:S02]  /*f2b0*/  @!P0 SYNCS.PHASECHK.TRANS64 P0, [R0+URZ], R3 ;  /* 0x00000003000085a7 */ /* 0x000ea400080010ff */
[----:B--2---:R-:W-:Y:S05]  /*f2c0*/  @!P0 BRA `(.L_x_143) ;  /* 0xfffffffc00f08947 */ /* 0x004fea000383ffff */
[----:B------:R-:W-:Y:S05]  /*f2d0*/  BRA `(.L_x_144) ;  /* 0xffffff3800687947 */ /* 0x000fea000383ffff */
.L_x_51:
[----:B------:R-:W-:-:S07]  /*f2e0*/  MOV R0, UR5 ;  /* 0x0000000500007c02 */ /* 0x000fce0008000f00 */
.L_x_145:
[----:B-1----:R1:W2:Y:S02]  /*f2f0*/  SYNCS.PHASECHK.TRANS64.TRYWAIT P0, [R0+URZ], R3 ;  /* 0x00000003000075a7 */ /* 0x0022a400080011ff */
[----:B--2---:R-:W-:Y:S05]  /*f300*/  @!P0 NANOSLEEP.SYNCS 0x989680 ;  /* 0x009896800000895d */ /* 0x004fea0003900000 */
[----:B------:R-:W2:Y:S02]  /*f310*/  @!P0 SYNCS.PHASECHK.TRANS64 P0, [R0+URZ], R3 ;  /* 0x00000003000085a7 */ /* 0x000ea400080010ff */
[----:B--2---:R-:W-:Y:S05]  /*f320*/  @!P0 BRA `(.L_x_145) ;  /* 0xfffffffc00f08947 */ /* 0x004fea000383ffff */
[----:B------:R-:W-:Y:S05]  /*f330*/  BRA `(.L_x_146) ;  /* 0xffffff3800747947 */ /* 0x000fea000383ffff */
.L_x_52:
[----:B------:R-:W-:-:S07]  /*f340*/  MOV R0, UR5 ;  /* 0x0000000500007c02 */ /* 0x000fce0008000f00 */
.L_x_147:
[----:B-1----:R1:W2:Y:S02]  /*f350*/  SYNCS.PHASECHK.TRANS64.TRYWAIT P0, [R0+URZ], R3 ;  /* 0x00000003000075a7 */ /* 0x0022a400080011ff */
[----:B--2---:R-:W-:Y:S05]  /*f360*/  @!P0 NANOSLEEP.SYNCS 0x989680 ;  /* 0x009896800000895d */ /* 0x004fea0003900000 */
[----:B------:R-:W2:Y:S02]  /*f370*/  @!P0 SYNCS.PHASECHK.TRANS64 P0, [R0+URZ], R3 ;  /* 0x00000003000085a7 */ /* 0x000ea400080010ff */
[----:B--2---:R-:W-:Y:S05]  /*f380*/  @!P0 BRA `(.L_x_147) ;  /* 0xfffffffc00f08947 */ /* 0x004fea000383ffff */
[----:B------:R-:W-:Y:S05]  /*f390*/  BRA `(.L_x_148) ;  /* 0xffffff3800807947 */ /* 0x000fea000383ffff */
.L_x_55:
[----:B-1----:R1:W2:Y:S02]  /*f3a0*/  SYNCS.PHASECHK.TRANS64.TRYWAIT P0, [R2+URZ+0x100], R5 ;  /* 0x00010005020075a7 */ /* 0x0022a400080011ff */
[----:B--2---:R-:W-:Y:S05]  /*f3b0*/  @!P0 NANOSLEEP.SYNCS 0x989680 ;  /* 0x009896800000895d */ /* 0x004fea0003900000 */
[----:B------:R-:W2:Y:S02]  /*f3c0*/  @!P0 SYNCS.PHASECHK.TRANS64 P0, [R2+URZ+0x100], R5 ;  /* 0x00010005020085a7 */ /* 0x000ea400080010ff */
[----:B--2---:R-:W-:Y:S05]  /*f3d0*/  @!P0 BRA `(.L_x_55) ;  /* 0xfffffffc00f08947 */ /* 0x004fea000383ffff */
[----:B------:R-:W-:Y:S05]  /*f3e0*/  BRA `(.L_x_149) ;  /* 0xffffff3800dc7947 */ /* 0x000fea000383ffff */
.L_x_56:
[----:B------:R-:W-:-:S07]  /*f3f0*/  MOV R2, UR4 ;  /* 0x0000000400027c02 */ /* 0x000fce0008000f00 */
.L_x_150:
[----:B-1----:R1:W2:Y:S02]  /*f400*/  SYNCS.PHASECHK.TRANS64.TRYWAIT P0, [R2+URZ+0xd0], R5 ;  /* 0x0000d005020075a7 */ /* 0x0022a400080011ff */
[----:B--2---:R-:W-:Y:S05]  /*f410*/  @!P0 NANOSLEEP.SYNCS 0x989680 ;  /* 0x009896800000895d */ /* 0x004fea0003900000 */
[----:B------:R-:W2:Y:S02]  /*f420*/  @!P0 SYNCS.PHASECHK.TRANS64 P0, [R2+URZ+0xd0], R5 ;  /* 0x0000d005020085a7 */ /* 0x000ea400080010ff */
[----:B--2---:R-:W-:Y:S05]  /*f430*/  @!P0 BRA `(.L_x_150) ;  /* 0xfffffffc00f08947 */ /* 0x004fea000383ffff */
[----:B------:R-:W-:Y:S05]  /*f440*/  BRA `(.L_x_151) ;  /* 0xffffff3800ec7947 */ /* 0x000fea000383ffff */
.L_x_57:
[----:B-1----:R1:W2:Y:S02]  /*f450*/  SYNCS.PHASECHK.TRANS64.TRYWAIT P1, [R2+URZ+0xc0], R5 ;  /* 0x0000c005020075a7 */ /* 0x0022a400080211ff */
[----:B--2---:R-:W-:Y:S05]  /*f460*/  @!P1 NANOSLEEP.SYNCS 0x989680 ;  /* 0x009896800000995d */ /* 0x004fea0003900000 */
[----:B------:R-:W2:Y:S02]  /*f470*/  @!P1 SYNCS.PHASECHK.TRANS64 P1, [R2+URZ+0xc0], R5 ;  /* 0x0000c005020095a7 */ /* 0x000ea400080210ff */
[----:B--2---:R-:W-:Y:S05]  /*f480*/  @!P1 BRA `(.L_x_57) ;  /* 0xfffffffc00f09947 */ /* 0x004fea000383ffff */
[----:B------:R-:W-:Y:S05]  /*f490*/  BRA `(.L_x_152) ;  /* 0xffffff3c001c7947 */ /* 0x000fea000383ffff */
.L_x_60:
[----:B------:R-:W-:-:S07]  /*f4a0*/  MOV R0, UR4 ;  /* 0x0000000400007c02 */ /* 0x000fce0008000f00 */
.L_x_153:
[----:B-1----:R1:W2:Y:S02]  /*f4b0*/  SYNCS.PHASECHK.TRANS64.TRYWAIT P0, [R0+URZ+0xd0], R3 ;  /* 0x0000d003000075a7 */ /* 0x0022a400080011ff */
[----:B--2---:R-:W-:Y:S05]  /*f4c0*/  @!P0 NANOSLEEP.SYNCS 0x989680 ;  /* 0x009896800000895d */ /* 0x004fea0003900000 */
[----:B------:R-:W2:Y:S02]  /*f4d0*/  @!P0 SYNCS.PHASECHK.TRANS64 P0, [R0+URZ+0xd0], R3 ;  /* 0x0000d003000085a7 */ /* 0x000ea400080010ff */
[----:B--2---:R-:W-:Y:S05]  /*f4e0*/  @!P0 BRA `(.L_x_153) ;  /* 0xfffffffc00f08947 */ /* 0x004fea000383ffff */
[----:B------:R-:W-:Y:S05]  /*f4f0*/  BRA `(.L_x_59) ;  /* 0xffffff3c00707947 */ /* 0x000fea000383ffff */
.L_x_69:
[----:B-1----:R-:W-:-:S04]  /*f500*/  MOV R0, UR6 ;  /* 0x0000000600007c02 */ /* 0x002fc80008000f00 */
[----:B------:R1:W2:Y:S03]  /*f510*/  SYNCS.PHASECHK.TRANS64.TRYWAIT P0, [R0+URZ+0x8], R7 ;  /* 0x00000807000075a7 */ /* 0x0002a600080011ff */
[----:B--2---:R-:W-:Y:S05]  /*f520*/  @!P0 NANOSLEEP.SYNCS 0x989680 ;  /* 0x009896800000895d */ /* 0x004fea0003900000 */
[----:B------:R-:W2:Y:S02]  /*f530*/  @!P0 SYNCS.PHASECHK.TRANS64 P0, [R0+URZ+0x8], R7 ;  /* 0x00000807000085a7 */ /* 0x000ea400080010ff */
[----:B--2---:R-:W-:Y:S05]  /*f540*/  @!P0 BRA `(.L_x_69) ;  /* 0xfffffffc00ec8947 */ /* 0x004fea000383ffff */
[----:B------:R-:W-:Y:S05]  /*f550*/  BRA `(.L_x_68) ;  /* 0xffffff4000247947 */ /* 0x000fea000383ffff */
.L_x_71:
[----:B------:R-:W-:Y:S01]  /*f560*/  BSSY B0, `(.L_x_154) ;  /* 0x0000006000007945 */ /* 0x000fe20003800000 */
[----:B------:R-:W-:-:S07]  /*f570*/  MOV R15, 0xffffffff ;  /* 0xffffffff000f7802 */ /* 0x000fce0000000f00 */
[----:B-12---:R-:W-:Y:S05]  /*f580*/  WARPSYNC.COLLECTIVE R15, `(.L_x_155) ;  /* 0x000000000f0c7348 */ /* 0x006fea0003c00000 */
[----:B------:R-:W-:Y:S02]  /*f590*/  ELECT P6, UR79, PT ;  /* 0x00000000004f782f */ /* 0x000fe400038c0000 */
[----:B------:R-:W-:Y:S01]  /*f5a0*/  MOV R14, UR79 ;  /* 0x0000004f000e7c02 */ /* 0x000fe20008000f00 */
[----:B-12---:R-:W-:Y:S10]  /*f5b0*/  ENDCOLLECTIVE ;  /* 0x000000000000791b */ /* 0x006ff40003800000 */
.L_x_155:
[----:B------:R-:W-:Y:S05]  /*f5c0*/  BSYNC B0 ;  /* 0x0000000000007941 */ /* 0x000fea0003800000 */
.L_x_154:
[----:B------:R-:W-:Y:S01]  /*f5d0*/  PLOP3.LUT P0, PT, P6, PT, PT, 0x80, 0x8 ;  /* 0x000000000008781c */ /* 0x000fe2000370f070 */
[----:B------:R-:W-:-:S12]  /*f5e0*/  BRA `(.L_x_156) ;  /* 0xffffff4000507947 */ /* 0x000fd8000383ffff */
.L_x_73:
[----:B-1----:R-:W-:-:S04]  /*f5f0*/  MOV R0, UR6 ;  /* 0x0000000600007c02 */ /* 0x002fc80008000f00 */
[----:B------:R1:W2:Y:S03]  /*f600*/  SYNCS.PHASECHK.TRANS64.TRYWAIT P0, [R0+URZ+0x8], R5 ;  /* 0x00000805000075a7 */ /* 0x0002a600080011ff */
[----:B--2---:R-:W-:Y:S05]  /*f610*/  @!P0 NANOSLEEP.SYNCS 0x989680 ;  /* 0x009896800000895d */ /* 0x004fea0003900000 */
[----:B------:R-:W2:Y:S02]  /*f620*/  @!P0 SYNCS.PHASECHK.TRANS64 P0, [R0+URZ+0x8], R5 ;  /* 0x00000805000085a7 */ /* 0x000ea400080010ff */
[----:B--2---:R-:W-:Y:S05]  /*f630*/  @!P0 BRA `(.L_x_73) ;  /* 0xfffffffc00ec8947 */ /* 0x004fea000383ffff */
[----:B------:R-:W-:Y:S05]  /*f640*/  BRA `(.L_x_72) ;  /* 0xffffff4000547947 */ /* 0x000fea000383ffff */
.L_x_74:
[----:B-1----:R1:W3:Y:S02]  /*f650*/  SYNCS.PHASECHK.TRANS64.TRYWAIT P0, [R0+URZ+0xc0], R3 ;  /* 0x0000c003000075a7 */ /* 0x0022e400080011ff */
[----:B---3--:R-:W-:Y:S05]  /*f660*/  @!P0 NANOSLEEP.SYNCS 0x989680 ;  /* 0x009896800000895d */ /* 0x008fea0003900000 */
[----:B------:R-:W3:Y:S02]  /*f670*/  @!P0 SYNCS.PHASECHK.TRANS64 P0, [R0+URZ+0xc0], R3 ;  /* 0x0000c003000085a7 */ /* 0x000ee400080010ff */
[----:B---3--:R-:W-:Y:S05]  /*f680*/  @!P0 BRA `(.L_x_74) ;  /* 0xfffffffc00f08947 */ /* 0x008fea000383ffff */
[----:B------:R-:W-:Y:S05]  /*f690*/  BRA `(.L_x_157) ;  /* 0xffffff4400307947 */ /* 0x000fea000383ffff */
.L_x_76:
[----:B------:R-:W-:-:S07]  /*f6a0*/  MOV R0, UR23 ;  /* 0x0000001700007c02 */ /* 0x000fce0008000f00 */
.L_x_158:
[----:B-1----:R1:W3:Y:S02]  /*f6b0*/  SYNCS.PHASECHK.TRANS64.TRYWAIT P0, [R0+URZ+0xf0], R3 ;  /* 0x0000f003000075a7 */ /* 0x0022e400080011ff */
[----:B---3--:R-:W-:Y:S05]  /*f6c0*/  @!P0 NANOSLEEP.SYNCS 0x989680 ;  /* 0x009896800000895d */ /* 0x008fea0003900000 */
[----:B------:R-:W3:Y:S02]  /*f6d0*/  @!P0 SYNCS.PHASECHK.TRANS64 P0, [R0+URZ+0xf0], R3 ;  /* 0x0000f003000085a7 */ /* 0x000ee400080010ff */
[----:B---3--:R-:W-:Y:S05]  /*f6e0*/  @!P0 BRA `(.L_x_158) ;  /* 0xfffffffc00f08947 */ /* 0x008fea000383ffff */
[----:B------:R-:W-:Y:S05]  /*f6f0*/  BRA `(.L_x_159) ;  /* 0xffffff4400787947 */ /* 0x000fea000383ffff */
.L_x_79:
[----:B------:R-:W-:Y:S07]  /*f700*/  MOV R0, UR7 ;  /* 0x0000000700007c02 */ /* 0x000fee0008000f00 */
.L_x_160:
[----:B-1----:R1:W3:Y:S02]  /*f710*/  SYNCS.PHASECHK.TRANS64.TRYWAIT P0, [R0+URZ], R3 ;  /* 0x00000003000075a7 */ /* 0x0022e400080011ff */
[----:B---3--:R-:W-:Y:S05]  /*f720*/  @!P0 NANOSLEEP.SYNCS 0x989680 ;  /* 0x009896800000895d */ /* 0x008fea0003900000 */
[----:B------:R-:W3:Y:S02]  /*f730*/  @!P0 SYNCS.PHASECHK.TRANS64 P0, [R0+URZ], R3 ;  /* 0x00000003000085a7 */ /* 0x000ee400080010ff */
[----:B---3--:R-:W-:Y:S05]  /*f740*/  @!P0 BRA `(.L_x_160) ;  /* 0xfffffffc00f08947 */ /* 0x008fea000383ffff */
[----:B------:R-:W-:Y:S05]  /*f750*/  BRA `(.L_x_78) ;  /* 0xffffff44008c7947 */ /* 0x000fea000383ffff */
.L_x_83:
[----:B-1----:R-:W-:-:S07]  /*f760*/  MOV R0, UR4 ;  /* 0x0000000400007c02 */ /* 0x002fce0008000f00 */
.L_x_161:
[----:B-1----:R1:W2:Y:S02]  /*f770*/  SYNCS.PHASECHK.TRANS64.TRYWAIT P0, [R0+URZ], R3 ;  /* 0x00000003000075a7 */ /* 0x0022a400080011ff */
[----:B--2---:R-:W-:Y:S05]  /*f780*/  @!P0 NANOSLEEP.SYNCS 0x989680 ;  /* 0x009896800000895d */ /* 0x004fea0003900000 */
[----:B------:R-:W2:Y:S02]  /*f790*/  @!P0 SYNCS.PHASECHK.TRANS64 P0, [R0+URZ], R3 ;  /* 0x00000003000085a7 */ /* 0x000ea400080010ff */
[----:B--2---:R-:W-:Y:S05]  /*f7a0*/  @!P0 BRA `(.L_x_161) ;  /* 0xfffffffc00f08947 */ /* 0x004fea000383ffff */
[----:B------:R-:W-:Y:S05]  /*f7b0*/  BRA `(.L_x_162) ;  /* 0xffffff48005c7947 */ /* 0x000fea000383ffff */
.L_x_86:
[----:B------:R-:W-:-:S07]  /*f7c0*/  MOV R0, UR18 ;  /* 0x0000001200007c02 */ /* 0x000fce0008000f00 */
.L_x_163:
[----:B-1----:R1:W2:Y:S02]  /*f7d0*/  SYNCS.PHASECHK.TRANS64.TRYWAIT P1, [R0+URZ+0x120], R3 ;  /* 0x00012003000075a7 */ /* 0x0022a400080211ff */
[----:B--2---:R-:W-:Y:S05]  /*f7e0*/  @!P1 NANOSLEEP.SYNCS 0x989680 ;  /* 0x009896800000995d */ /* 0x004fea0003900000 */
[----:B------:R-:W2:Y:S02]  /*f7f0*/  @!P1 SYNCS.PHASECHK.TRANS64 P1, [R0+URZ+0x120], R3 ;  /* 0x00012003000095a7 */ /* 0x000ea400080210ff */
[----:B--2---:R-:W-:Y:S05]  /*f800*/  @!P1 BRA `(.L_x_163) ;  /* 0xfffffffc00f09947 */ /* 0x004fea000383ffff */
[----:B------:R-:W-:Y:S05]  /*f810*/  BRA `(.L_x_164) ;  /* 0xffffff4800a87947 */ /* 0x000fea000383ffff */
.L_x_91:
[----:B--2---:R2:W4:Y:S02]  /*f820*/  SYNCS.PHASECHK.TRANS64.TRYWAIT P0, [R3+URZ+0xc0], R0 ;  /* 0x0000c000030075a7 */ /* 0x00452400080011ff */
[----:B----4-:R-:W-:Y:S05]  /*f830*/  @!P0 NANOSLEEP.SYNCS 0x989680 ;  /* 0x009896800000895d */ /* 0x010fea0003900000 */
[----:B------:R-:W4:Y:S02]  /*f840*/  @!P0 SYNCS.PHASECHK.TRANS64 P0, [R3+URZ+0xc0], R0 ;  /* 0x0000c000030085a7 */ /* 0x000f2400080010ff */
[----:B----4-:R-:W-:Y:S05]  /*f850*/  @!P0 BRA `(.L_x_91) ;  /* 0xfffffffc00f08947 */ /* 0x010fea000383ffff */
[----:B------:R-:W-:Y:S05]  /*f860*/  BRA `(.L_x_165) ;  /* 0xffffff4c00d47947 */ /* 0x000fea000383ffff */
.L_x_94:
[----:B------:R-:W-:Y:S07]  /*f870*/  MOV R0, UR29 ;  /* 0x0000001d00007c02 */ /* 0x000fee0008000f00 */
.L_x_166:
[----:B--2---:R2:W4:Y:S02]  /*f880*/  SYNCS.PHASECHK.TRANS64.TRYWAIT P1, [R0+URZ+0xb8], R3 ;  /* 0x0000b803000075a7 */ /* 0x00452400080211ff */
[----:B----4-:R-:W-:Y:S05]  /*f890*/  @!P1 NANOSLEEP.SYNCS 0x989680 ;  /* 0x009896800000995d */ /* 0x010fea0003900000 */
[----:B------:R-:W4:Y:S02]  /*f8a0*/  @!P1 SYNCS.PHASECHK.TRANS64 P1, [R0+URZ+0xb8], R3 ;  /* 0x0000b803000095a7 */ /* 0x000f2400080210ff */
[----:B----4-:R-:W-:Y:S05]  /*f8b0*/  @!P1 BRA `(.L_x_166) ;  /* 0xfffffffc00f09947 */ /* 0x010fea000383ffff */
[----:B------:R-:W-:Y:S05]  /*f8c0*/  BRA `(.L_x_93) ;  /* 0xffffff5400487947 */ /* 0x000fea000383ffff */
.L_x_97:
[----:B--2---:R-:W-:Y:S07]  /*f8d0*/  MOV R3, UR29 ;  /* 0x0000001d00037c02 */ /* 0x004fee0008000f00 */
.L_x_167:
[----:B--2---:R2:W4:Y:S02]  /*f8e0*/  SYNCS.PHASECHK.TRANS64.TRYWAIT P0, [R3+URZ+0xa8], R2 ;  /* 0x0000a802030075a7 */ /* 0x00452400080011ff */
[----:B----4-:R-:W-:Y:S05]  /*f8f0*/  @!P0 NANOSLEEP.SYNCS 0x989680 ;  /* 0x009896800000895d */ /* 0x010fea0003900000 */
[----:B------:R-:W4:Y:S02]  /*f900*/  @!P0 SYNCS.PHASECHK.TRANS64 P0, [R3+URZ+0xa8], R2 ;  /* 0x0000a802030085a7 */ /* 0x000f2400080010ff */
[----:B----4-:R-:W-:Y:S05]  /*f910*/  @!P0 BRA `(.L_x_167) ;  /* 0xfffffffc00f08947 */ /* 0x010fea000383ffff */
[----:B------:R-:W-:Y:S05]  /*f920*/  BRA `(.L_x_168) ;  /* 0xffffff5400b07947 */ /* 0x000fea000383ffff */
.L_x_100:
[----:B------:R-:W-:Y:S07]  /*f930*/  MOV R0, UR4 ;  /* 0x0000000400007c02 */ /* 0x000fee0008000f00 */
.L_x_169:
[----:B-1----:R1:W2:Y:S02]  /*f940*/  SYNCS.PHASECHK.TRANS64.TRYWAIT P0, [R0+URZ+0xc0], R3 ;  /* 0x0000c003000075a7 */ /* 0x0022a400080011ff */
[----:B--2---:R-:W-:Y:S05]  /*f950*/  @!P0 NANOSLEEP.SYNCS 0x989680 ;  /* 0x009896800000895d */ /* 0x004fea0003900000 */
[----:B------:R-:W2:Y:S02]  /*f960*/  @!P0 SYNCS.PHASECHK.TRANS64 P0, [R0+URZ+0xc0], R3 ;  /* 0x0000c003000085a7 */ /* 0x000ea400080010ff */
[----:B--2---:R-:W-:Y:S05]  /*f970*/  @!P0 BRA `(.L_x_169) ;  /* 0xfffffffc00f08947 */ /* 0x004fea000383ffff */
[----:B------:R-:W-:Y:S05]  /*f980*/  BRA `(.L_x_170) ;  /* 0xffffff6000187947 */ /* 0x000fea000383ffff */
.L_x_106:
[----:B------:R-:W-:Y:S07]  /*f990*/  MOV R3, UR16 ;  /* 0x0000001000037c02 */ /* 0x000fee0008000f00 */
.L_x_171:
[----:B-1----:R1:W2:Y:S02]  /*f9a0*/  SYNCS.PHASECHK.TRANS64.TRYWAIT P1, [R3+URZ+0xa0], R4 ;  /* 0x0000a004030075a7 */ /* 0x0022a400080211ff */
[----:B--2---:R-:W-:Y:S05]  /*f9b0*/  @!P1 NANOSLEEP.SYNCS 0x989680 ;  /* 0x009896800000995d */ /* 0x004fea0003900000 */
[----:B------:R-:W2:Y:S02]  /*f9c0*/  @!P1 SYNCS.PHASECHK.TRANS64 P1, [R3+URZ+0xa0], R4 ;  /* 0x0000a004030095a7 */ /* 0x000ea400080210ff */
[----:B--2---:R-:W-:Y:S05]  /*f9d0*/  @!P1 BRA `(.L_x_171) ;  /* 0xfffffffc00f09947 */ /* 0x004fea000383ffff */
[----:B------:R-:W-:Y:S05]  /*f9e0*/  BRA `(.L_x_105) ;  /* 0xffffff7000607947 */ /* 0x000fea000383ffff */
.L_x_108:
[----:B------:R-:W-:Y:S07]  /*f9f0*/  MOV R3, UR5 ;  /* 0x0000000500037c02 */ /* 0x000fee0008000f00 */
.L_x_172:
[----:B-1----:R1:W2:Y:S02]  /*fa00*/  SYNCS.PHASECHK.TRANS64.TRYWAIT P1, [R3+URZ+0xe0], R0 ;  /* 0x0000e000030075a7 */ /* 0x0022a400080211ff */
[----:B--2---:R-:W-:Y:S05]  /*fa10*/  @!P1 NANOSLEEP.SYNCS 0x989680 ;  /* 0x009896800000995d */ /* 0x004fea0003900000 */
[----:B------:R-:W2:Y:S02]  /*fa20*/  @!P1 SYNCS.PHASECHK.TRANS64 P1, [R3+URZ+0xe0], R0 ;  /* 0x0000e000030095a7 */ /* 0x000ea400080210ff */
[----:B--2---:R-:W-:Y:S05]  /*fa30*/  @!P1 BRA `(.L_x_172) ;  /* 0xfffffffc00f09947 */ /* 0x004fea000383ffff */
[----:B------:R-:W-:Y:S05]  /*fa40*/  BRA `(.L_x_107) ;  /* 0xffffff7800147947 */ /* 0x000fea000383ffff */
        .weak           $__internal_0_$__cuda_sm10x_tcgen05_guardrail_trap_col_being_dealloced_not_returned_by_alloc
        .type           $__internal_0_$__cuda_sm10x_tcgen05_guardrail_trap_col_being_dealloced_not_returned_by_alloc,@function
        .size           $__internal_0_$__cuda_sm10x_tcgen05_guardrail_trap_col_being_dealloced_not_returned_by_alloc,($__internal_1_$__cuda_sm10x_tcgen05_guardrail_trap_phase_invalid_during_alloc - $__internal_0_$__cuda_sm10x_tcgen05_guardrail_trap_col_being_dealloced_not_returned_by_alloc)
$__internal_0_$__cuda_sm10x_tcgen05_guardrail_trap_col_being_dealloced_not_returned_by_alloc:
[----:B------:R-:W-:Y:S05]  /*fa50*/  BPT.TRAP 0x1 ;  /* 0x000000040000795c */ /* 0x000fea0000300000 */
[----:B------:R-:W-:-:S04]  /*fa60*/  HFMA2 R3, -RZ, RZ, 0, 0 ;  /* 0x00000000ff037431 */ /* 0x000fc800000001ff */
[----:B------:R-:W-:Y:S05]  /*fa70*/  RET.REL.NODEC R2 `(_ZN7cutlass13device_kernelINS_4gemm6kernel13GemmUniversalIN4cute5tupleIJiiiiEEENS1_10collective13CollectiveMmaINS1_35MainloopSm100TmaUmmaWarpSpecializedILi10ELi2ELi2ENS5_IJNS4_1CILi2EEENSA_ILi1EEESC_EEEEENS5_IJNSA_ILi256EEENSA_ILi240EEENSA_ILi64EEEEEENS_12float_e4m3_tENS5_IJlSC_lEEESJ_SK_NS4_8TiledMMAINS4_8MMA_AtomIJNS4_10MMA_TraitsINS4_25SM100_MMA_F8F6F4_2x1SM_SSEJSJ_SJ_fSF_SG_NS4_17integral_constantINS4_4UMMA5MajorELSR_0EEESS_NSP_INSQ_7ScaleInELST_0EEESU_EEEEEENS4_6LayoutINS5_IJSC_SC_SC_EEENS5_IJNSA_ILi0EEESZ_SZ_EEEEENS5_IJNS4_10UnderscoreES12_S12_EEEEENS4_18SM100_TMA_2SM_LOADENS4_14ComposedLayoutINS4_7SwizzleILi2ELi4ELi3EEENS4_18smem_ptr_flag_bitsILi8EEENSX_INS5_IJNSA_ILi8EEESH_EEENS5_IJSH_SC_EEEEEEEvNS4_8identityES15_S1F_vS1G_EENS_8epilogue10collective18CollectiveEpilogueINS1I_23Sm100TmaWarpSpecializedILi1ELi1ELi240ELb0ELb0EEEJNS5_IJNSA_ILi128EEESG_SH_EEENS5_IJNSX_IS1N_SC_EENSX_ISG_SC_EEEEESJ_SK_SJ_SK_NS1I_6fusion15FusionCallbacksIS1M_NS1S_17LinearCombinationISJ_fSJ_fLNS_15FloatRoundStyleE2EEES1O_S1R_JEEENS4_5SM1004TMEM4LOAD26SM100_TMEM_LOAD_32dp32b16xENS4_13SM90_TMA_LOADENS16_INS17_ILi0ELi4ELi3EEES1A_NSX_INS5_IJS1B_NSA_ILi16EEEEEENS5_IJS24_SC_EEEEEEENS4_39AutoVectorizingCopyWithAssumedAlignmentILi128EEENS4_14SM90_TMA_STOREES28_S2A_S2A_EEEvvEEEEvNT_6ParamsE) ;  /* 0xffffff0402607950 */ /* 0x000fea0003c3ffff */
        .weak           $__internal_1_$__cuda_sm10x_tcgen05_guardrail_trap_phase_invalid_during_alloc
        .type           $__internal_1_$__cuda_sm10x_tcgen05_guardrail_trap_phase_invalid_during_alloc,@function
        .size           $__internal_1_$__cuda_sm10x_tcgen05_guardrail_trap_phase_invalid_during_alloc,($__internal_2_$__cuda_sm10x_tcgen05_guardrail_trap_unallocated_columns_being_dealloced - $__internal_1_$__cuda_sm10x_tcgen05_guardrail_trap_phase_invalid_during_alloc)
$__internal_1_$__cuda_sm10x_tcgen05_guardrail_trap_phase_invalid_during_alloc:
[----:B------:R-:W-:Y:S05]  /*fa80*/  BPT.TRAP 0x1 ;  /* 0x000000040000795c */ /* 0x000fea0000300000 */
[----:B------:R-:W-:-:S04]  /*fa90*/  MOV R7, 0x0 ;  /* 0x0000000000077802 */ /* 0x000fc80000000f00 */
[----:B------:R-:W-:Y:S05]  /*faa0*/  RET.REL.NODEC R6 `(_ZN7cutlass13device_kernelINS_4gemm6kernel13GemmUniversalIN4cute5tupleIJiiiiEEENS1_10collective13CollectiveMmaINS1_35MainloopSm100TmaUmmaWarpSpecializedILi10ELi2ELi2ENS5_IJNS4_1CILi2EEENSA_ILi1EEESC_EEEEENS5_IJNSA_ILi256EEENSA_ILi240EEENSA_ILi64EEEEEENS_12float_e4m3_tENS5_IJlSC_lEEESJ_SK_NS4_8TiledMMAINS4_8MMA_AtomIJNS4_10MMA_TraitsINS4_25SM100_MMA_F8F6F4_2x1SM_SSEJSJ_SJ_fSF_SG_NS4_17integral_constantINS4_4UMMA5MajorELSR_0EEESS_NSP_INSQ_7ScaleInELST_0EEESU_EEEEEENS4_6LayoutINS5_IJSC_SC_SC_EEENS5_IJNSA_ILi0EEESZ_SZ_EEEEENS5_IJNS4_10UnderscoreES12_S12_EEEEENS4_18SM100_TMA_2SM_LOADENS4_14ComposedLayoutINS4_7SwizzleILi2ELi4ELi3EEENS4_18smem_ptr_flag_bitsILi8EEENSX_INS5_IJNSA_ILi8EEESH_EEENS5_IJSH_SC_EEEEEEEvNS4_8identityES15_S1F_vS1G_EENS_8epilogue10collective18CollectiveEpilogueINS1I_23Sm100TmaWarpSpecializedILi1ELi1ELi240ELb0ELb0EEEJNS5_IJNSA_ILi128EEESG_SH_EEENS5_IJNSX_IS1N_SC_EENSX_ISG_SC_EEEEESJ_SK_SJ_SK_NS1I_6fusion15FusionCallbacksIS1M_NS1S_17LinearCombinationISJ_fSJ_fLNS_15FloatRoundStyleE2EEES1O_S1R_JEEENS4_5SM1004TMEM4LOAD26SM100_TMEM_LOAD_32dp32b16xENS4_13SM90_TMA_LOADENS16_INS17_ILi0ELi4ELi3EEES1A_NSX_INS5_IJS1B_NSA_ILi16EEEEEENS5_IJS24_SC_EEEEEEENS4_39AutoVectorizingCopyWithAssumedAlignmentILi128EEENS4_14SM90_TMA_STOREES28_S2A_S2A_EEEvvEEEEvNT_6ParamsE) ;  /* 0xffffff0406547950 */ /* 0x000fea0003c3ffff */
        .weak           $__internal_2_$__cuda_sm10x_tcgen05_guardrail_trap_unallocated_columns_being_dealloced
        .type           $__internal_2_$__cuda_sm10x_tcgen05_guardrail_trap_unallocated_columns_being_dealloced,@function
        .size           $__internal_2_$__cuda_sm10x_tcgen05_guardrail_trap_unallocated_columns_being_dealloced,(.L_x_174 - $__internal_2_$__cuda_sm10x_tcgen05_guardrail_trap_unallocated_columns_being_dealloced)
$__internal_2_$__cuda_sm10x_tcgen05_guardrail_trap_unallocated_columns_being_dealloced:
[----:B------:R-:W-:Y:S05]  /*fab0*/  BPT.TRAP 0x1 ;  /* 0x000000040000795c */ /* 0x000fea0000300000 */
[----:B------:R-:W-:-:S04]  /*fac0*/  HFMA2 R3, -RZ, RZ, 0, 0 ;  /* 0x00000000ff037431 */ /* 0x000fc800000001ff */
[----:B------:R-:W-:Y:S05]  /*fad0*/  RET.REL.NODEC R2 `(_ZN7cutlass13device_kernelINS_4gemm6kernel13GemmUniversalIN4cute5tupleIJiiiiEEENS1_10collective13CollectiveMmaINS1_35MainloopSm100TmaUmmaWarpSpecializedILi10ELi2ELi2ENS5_IJNS4_1CILi2EEENSA_ILi1EEESC_EEEEENS5_IJNSA_ILi256EEENSA_ILi240EEENSA_ILi64EEEEEENS_12float_e4m3_tENS5_IJlSC_lEEESJ_SK_NS4_8TiledMMAINS4_8MMA_AtomIJNS4_10MMA_TraitsINS4_25SM100_MMA_F8F6F4_2x1SM_SSEJSJ_SJ_fSF_SG_NS4_17integral_constantINS4_4UMMA5MajorELSR_0EEESS_NSP_INSQ_7ScaleInELST_0EEESU_EEEEEENS4_6LayoutINS5_IJSC_SC_SC_EEENS5_IJNSA_ILi0EEESZ_SZ_EEEEENS5_IJNS4_10UnderscoreES12_S12_EEEEENS4_18SM100_TMA_2SM_LOADENS4_14ComposedLayoutINS4_7SwizzleILi2ELi4ELi3EEENS4_18smem_ptr_flag_bitsILi8EEENSX_INS5_IJNSA_ILi8EEESH_EEENS5_IJSH_SC_EEEEEEEvNS4_8identityES15_S1F_vS1G_EENS_8epilogue10collective18CollectiveEpilogueINS1I_23Sm100TmaWarpSpecializedILi1ELi1ELi240ELb0ELb0EEEJNS5_IJNSA_ILi128EEESG_SH_EEENS5_IJNSX_IS1N_SC_EENSX_ISG_SC_EEEEESJ_SK_SJ_SK_NS1I_6fusion15FusionCallbacksIS1M_NS1S_17LinearCombinationISJ_fSJ_fLNS_15FloatRoundStyleE2EEES1O_S1R_JEEENS4_5SM1004TMEM4LOAD26SM100_TMEM_LOAD_32dp32b16xENS4_13SM90_TMA_LOADENS16_INS17_ILi0ELi4ELi3EEES1A_NSX_INS5_IJS1B_NSA_ILi16EEEEEENS5_IJS24_SC_EEEEEEENS4_39AutoVectorizingCopyWithAssumedAlignmentILi128EEENS4_14SM90_TMA_STOREES28_S2A_S2A_EEEvvEEEEvNT_6ParamsE) ;  /* 0xffffff0402487950 */ /* 0x000fea0003c3ffff */
.L_x_173:
[----:B------:R-:W-:-:S00]  /*fae0*/  BRA `(.L_x_173) ;  /* 0xfffffffc00fc7947 */ /* 0x000fc0000383ffff */
[----:B------:R-:W-:-:S00]  /*faf0*/  NOP ;  /* 0x0000000000007918 */ /* 0x000fc00000000000 */
        /* <DEDUP_REMOVED lines=8> */
.L_x_174:


//--------------------- .nv.global.init           --------------------------
	.section	.nv.global.init,"aw",@progbits
.nv.global.init:
	.type		$str$26,@object
	.size		$str$26,($str$25 - $str$26)
$str$26:
        /*0000*/ 	.byte	0x2f, 0x74, 0x6d, 0x70, 0x2f, 0x63, 0x75, 0x74, 0x6c, 0x61, 0x73, 0x73, 0x5f, 0x73, 0x77, 0x65
        /*0010*/ 	.byte	0x65, 0x70, 0x5f, 0x73, 0x72, 0x63, 0x2f, 0x69, 0x6e, 0x63, 0x6c, 0x75, 0x64, 0x65, 0x2f, 0x63
        /*0020*/ 	.byte	0x75, 0x74, 0x65, 0x2f, 0x61, 0x74, 0x6f, 0x6d, 0x2f, 0x63, 0x6f, 0x70, 0x79, 0x5f, 0x74, 0x72
        /*0030*/ 	.byte	0x61, 0x69, 0x74, 0x73, 0x5f, 0x73, 0x6d, 0x31, 0x30, 0x30, 0x2e, 0x68, 0x70, 0x70, 0x00
	.type		$str$25,@object
	.size		$str$25,(__unnamed_1 - $str$25)
$str$25:
        /*003f*/ 	.byte	0x28, 0x28, 0x75, 0x69, 0x6e, 0x74, 0x33, 0x32, 0x5f, 0x74, 0x28, 0x74, 0x68, 0x72, 0x65, 0x61
        /*004f*/ 	.byte	0x64, 0x49, 0x64, 0x78, 0x2e, 0x78, 0x29, 0x20, 0x2f, 0x20, 0x33, 0x32, 0x29, 0x20, 0x25, 0x20
        /*005f*/ 	.byte	0x34, 0x29, 0x20, 0x3d, 0x3d, 0x20, 0x28, 0x28, 0x28, 0x74, 0x6d, 0x65, 0x6d, 0x5f, 0x61, 0x64
        /*006f*/ 	.byte	0x64, 0x72, 0x20, 0x3e, 0x3e, 0x20, 0x31, 0x36, 0x29, 0x20, 0x2f, 0x20, 0x33, 0x32, 0x29, 0x20
        /*007f*/ 	.byte	0x25, 0x20, 0x34, 0x29, 0x00
	.type		__unnamed_1,@object
	.size		__unnamed_1,(.L_1 - __unnamed_1)
__unnamed_1:
        /* <DEDUP_REMOVED lines=37> */
        /*02d4*/ 	.byte	0x3a, 0x43, 0x3c, 0x30, 0x3e, 0x3e, 0x3e, 0x3e, 0x5d, 0x00
.L_1:


//--------------------- .nv.shared._ZN7cutlass13device_kernelINS_4gemm6kernel13GemmUniversalIN4cute5tupleIJiiiiEEENS1_10collective13CollectiveMmaINS1_35MainloopSm100TmaUmmaWarpSpecializedILi10ELi2ELi2ENS5_IJNS4_1CILi2EEENSA_ILi1EEESC_EEEEENS5_IJNSA_ILi256EEENSA_ILi240EEENSA_ILi64EEEEEENS_12float_e4m3_tENS5_IJlSC_lEEESJ_SK_NS4_8TiledMMAINS4_8MMA_AtomIJNS4_10MMA_TraitsINS4_25SM100_MMA_F8F6F4_2x1SM_SSEJSJ_SJ_fSF_SG_NS4_17integral_constantINS4_4UMMA5MajorELSR_0EEESS_NSP_INSQ_7ScaleInELST_0EEESU_EEEEEENS4_6LayoutINS5_IJSC_SC_SC_EEENS5_IJNSA_ILi0EEESZ_SZ_EEEEENS5_IJNS4_10UnderscoreES12_S12_EEEEENS4_18SM100_TMA_2SM_LOADENS4_14ComposedLayoutINS4_7SwizzleILi2ELi4ELi3EEENS4_18smem_ptr_flag_bitsILi8EEENSX_INS5_IJNSA_ILi8EEESH_EEENS5_IJSH_SC_EEEEEEEvNS4_8identityES15_S1F_vS1G_EENS_8epilogue10collective18CollectiveEpilogueINS1I_23Sm100TmaWarpSpecializedILi1ELi1ELi240ELb0ELb0EEEJNS5_IJNSA_ILi128EEESG_SH_EEENS5_IJNSX_IS1N_SC_EENSX_ISG_SC_EEEEESJ_SK_SJ_SK_NS1I_6fusion15FusionCallbacksIS1M_NS1S_17LinearCombinationISJ_fSJ_fLNS_15FloatRoundStyleE2EEES1O_S1R_JEEENS4_5SM1004TMEM4LOAD26SM100_TMEM_LOAD_32dp32b16xENS4_13SM90_TMA_LOADENS16_INS17_ILi0ELi4ELi3EEES1A_NSX_INS5_IJS1B_NSA_ILi16EEEEEENS5_IJS24_SC_EEEEEEENS4_39AutoVectorizingCopyWithAssumedAlignmentILi128EEENS4_14SM90_TMA_STOREES28_S2A_S2A_EEEvvEEEEvNT_6ParamsE --------------------------
	.section	.nv.shared._ZN7cutlass13device_kernelINS_4gemm6kernel13GemmUniversalIN4cute5tupleIJiiiiEEENS1_10collective13CollectiveMmaINS1_35MainloopSm100TmaUmmaWarpSpecializedILi10ELi2ELi2ENS5_IJNS4_1CILi2EEENSA_ILi1EEESC_EEEEENS5_IJNSA_ILi256EEENSA_ILi240EEENSA_ILi64EEEEEENS_12float_e4m3_tENS5_IJlSC_lEEESJ_SK_NS4_8TiledMMAINS4_8MMA_AtomIJNS4_10MMA_TraitsINS4_25SM100_MMA_F8F6F4_2x1SM_SSEJSJ_SJ_fSF_SG_NS4_17integral_constantINS4_4UMMA5MajorELSR_0EEESS_NSP_INSQ_7ScaleInELST_0EEESU_EEEEEENS4_6LayoutINS5_IJSC_SC_SC_EEENS5_IJNSA_ILi0EEESZ_SZ_EEEEENS5_IJNS4_10UnderscoreES12_S12_EEEEENS4_18SM100_TMA_2SM_LOADENS4_14ComposedLayoutINS4_7SwizzleILi2ELi4ELi3EEENS4_18smem_ptr_flag_bitsILi8EEENSX_INS5_IJNSA_ILi8EEESH_EEENS5_IJSH_SC_EEEEEEEvNS4_8identityES15_S1F_vS1G_EENS_8epilogue10collective18CollectiveEpilogueINS1I_23Sm100TmaWarpSpecializedILi1ELi1ELi240ELb0ELb0EEEJNS5_IJNSA_ILi128EEESG_SH_EEENS5_IJNSX_IS1N_SC_EENSX_ISG_SC_EEEEESJ_SK_SJ_SK_NS1I_6fusion15FusionCallbacksIS1M_NS1S_17LinearCombinationISJ_fSJ_fLNS_15FloatRoundStyleE2EEES1O_S1R_JEEENS4_5SM1004TMEM4LOAD26SM100_TMEM_LOAD_32dp32b16xENS4_13SM90_TMA_LOADENS16_INS17_ILi0ELi4ELi3EEES1A_NSX_INS5_IJS1B_NSA_ILi16EEEEEENS5_IJS24_SC_EEEEEEENS4_39AutoVectorizingCopyWithAssumedAlignmentILi128EEENS4_14SM90_TMA_STOREES28_S2A_S2A_EEEvvEEEEvNT_6ParamsE,"aw",@nobits
	.sectionflags	@""
	.align	16
	.zero		1024


//--------------------- .nv.shared.reserved.0     --------------------------
	.section	.nv.shared.reserved.0,"aw",@nobits
	.weak		__nv_reservedSMEM_offset_0_alias
	.size		__nv_reservedSMEM_offset_0_alias, 0, 64
	.other		__nv_reservedSMEM_offset_0_alias,@"STO_CUDA_RESERVED_SHARED STV_DEFAULT"
__nv_reservedSMEM_offset_0_alias:
	.zero		0
.nv.shared.reserved.0:
	.zero		64
	.weak		__nv_reservedSMEM_tcgen05_partition
	.type		__nv_reservedSMEM_tcgen05_partition,@object
	.size		__nv_reservedSMEM_tcgen05_partition,(.L_0 - __nv_reservedSMEM_tcgen05_partition)
__nv_reservedSMEM_tcgen05_partition:
	.zero		32
.L_0:


//--------------------- .nv.global                --------------------------
	.section	.nv.global,"aw",@nobits
.nv.global:
	.type		_ZN40_INTERNAL_47e3c5c0_4_k_cu_c026025f_226094cute1_E,@object
	.size		_ZN40_INTERNAL_47e3c5c0_4_k_cu_c026025f_226094cute1_E,(_ZN40_INTERNAL_47e3c5c0_4_k_cu_c026025f_226094cuda3std3__45__cpo6cbeginE - _ZN40_INTERNAL_47e3c5c0_4_k_cu_c026025f_226094cute1_E)
_ZN40_INTERNAL_47e3c5c0_4_k_cu_c026025f_226094cute1_E:
	.zero		1
	.type		_ZN40_INTERNAL_47e3c5c0_4_k_cu_c026025f_226094cuda3std3__45__cpo6cbeginE,@object
	.size		_ZN40_INTERNAL_47e3c5c0_4_k_cu_c026025f_226094cuda3std3__45__cpo6cbeginE,(_ZN40_INTERNAL_47e3c5c0_4_k_cu_c026025f_226094cuda3std3__48in_placeE - _ZN40_INTERNAL_47e3c5c0_4_k_cu_c026025f_226094cuda3std3__45__cpo6cbeginE)
_ZN40_INTERNAL_47e3c5c0_4_k_cu_c026025f_226094cuda3std3__45__cpo6cbeginE:
	.zero		1
	.type		_ZN40_INTERNAL_47e3c5c0_4_k_cu_c026025f_226094cuda3std3__48in_placeE,@object
	.size		_ZN40_INTERNAL_47e3c5c0_4_k_cu_c026025f_226094cuda3std3__48in_placeE,(_ZN40_INTERNAL_47e3c5c0_4_k_cu_c026025f_226094cuda3std6ranges3__45__cpo9iter_moveE - _ZN40_INTERNAL_47e3c5c0_4_k_cu_c026025f_226094cuda3std3__48in_placeE)
_ZN40_INTERNAL_47e3c5c0_4_k_cu_c026025f_226094cuda3std3__48in_placeE:
	.zero		1
	.type		_ZN40_INTERNAL_47e3c5c0_4_k_cu_c026025f_226094cuda3std6ranges3__45__cpo9iter_moveE,@object
	.size		_ZN40_INTERNAL_47e3c5c0_4_k_cu_c026025f_226094cuda3std6ranges3__45__cpo9iter_moveE,(_ZN40_INTERNAL_47e3c5c0_4_k_cu_c026025f_226094cuda3std3__45__cpo5beginE - _ZN40_INTERNAL_47e3c5c0_4_k_cu_c026025f_226094cuda3std6ranges3__45__cpo9iter_moveE)
_ZN40_INTERNAL_47e3c5c0_4_k_cu_c026025f_226094cuda3std6ranges3__45__cpo9iter_moveE:
	.zero		1
	.type		_ZN40_INTERNAL_47e3c5c0_4_k_cu_c026025f_226094cuda3std3__45__cpo5beginE,@object
	.size		_ZN40_INTERNAL_47e3c5c0_4_k_cu_c026025f_226094cuda3std3__45__cpo5beginE,(_ZN40_INTERNAL_47e3c5c0_4_k_cu_c026025f_226094cuda3std3__442_GLOBAL__N__47e3c5c0_4_k_cu_c026025f_226096ignoreE - _ZN40_INTERNAL_47e3c5c0_4_k_cu_c026025f_226094cuda3std3__45__cpo5beginE)
_ZN40_INTERNAL_47e3c5c0_4_k_cu_c026025f_226094cuda3std3__45__cpo5beginE:
	.zero		1
	.type		_ZN40_INTERNAL_47e3c5c0_4_k_cu_c026025f_226094cuda3std3__442_GLOBAL__N__47e3c5c0_4_k_cu_c026025f_226096ignoreE,@object
	.size		_ZN40_INTERNAL_47e3c5c0_4_k_cu_c026025f_226094cuda3std3__442_GLOBAL__N__47e3c5c0_4_k_cu_c026025f_226096ignoreE,(_ZN40_INTERNAL_47e3c5c0_4_k_cu_c026025f_226094cute7productE - _ZN40_INTERNAL_47e3c5c0_4_k_cu_c026025f_226094cuda3std3__442_GLOBAL__N__47e3c5c0_4_k_cu_c026025f_226096ignoreE)
_ZN40_INTERNAL_47e3c5c0_4_k_cu_c026025f_226094cuda3std3__442_GLOBAL__N__47e3c5c0_4_k_cu_c026025f_226096ignoreE:
	.zero		1
	.type		_ZN40_INTERNAL_47e3c5c0_4_k_cu_c026025f_226094cute7productE,@object
	.size		_ZN40_INTERNAL_47e3c5c0_4_k_cu_c026025f_226094cute7productE,(_ZN40_INTERNAL_47e3c5c0_4_k_cu_c026025f_226094cuda3std3__45__cpo3endE - _ZN40_INTERNAL_47e3c5c0_4_k_cu_c026025f_226094cute7productE)
_ZN40_INTERNAL_47e3c5c0_4_k_cu_c026025f_226094cute7productE:
	.zero		1
	.type		_ZN40_INTERNAL_47e3c5c0_4_k_cu_c026025f_226094cuda3std3__45__cpo3endE,@object
	.size		_ZN40_INTERNAL_47e3c5c0_4_k_cu_c026025f_226094cuda3std3__45__cpo3endE,(_ZN40_INTERNAL_47e3c5c0_4_k_cu_c026025f_226094cuda3std3__419piecewise_constructE - _ZN40_INTERNAL_47e3c5c0_4_k_cu_c026025f_226094cuda3std3__45__cpo3endE)
_ZN40_INTERNAL_47e3c5c0_4_k_cu_c026025f_226094cuda3std3__45__cpo3endE:
	.zero		1
	.type		_ZN40_INTERNAL_47e3c5c0_4_k_cu_c026025f_226094cuda3std3__419piecewise_constructE,@object
	.size		_ZN40_INTERNAL_47e3c5c0_4_k_cu_c026025f_226094cuda3std3__419piecewise_constructE,(_ZN40_INTERNAL_47e3c5c0_4_k_cu_c026025f_226094cuda3std3__45__cpo4cendE - _ZN40_INTERNAL_47e3c5c0_4_k_cu_c026025f_226094cuda3std3__419piecewise_constructE)
_ZN40_INTERNAL_47e3c5c0_4_k_cu_c026025f_226094cuda3std3__419piecewise_constructE:
	.zero		1
	.type		_ZN40_INTERNAL_47e3c5c0_4_k_cu_c026025f_226094cuda3std3__45__cpo4cendE,@object
	.size		_ZN40_INTERNAL_47e3c5c0_4_k_cu_c026025f_226094cuda3std3__45__cpo4cendE,(_ZN40_INTERNAL_47e3c5c0_4_k_cu_c026025f_226094cuda3std6ranges3__45__cpo4swapE - _ZN40_INTERNAL_47e3c5c0_4_k_cu_c026025f_226094cuda3std3__45__cpo4cendE)
_ZN40_INTERNAL_47e3c5c0_4_k_cu_c026025f_226094cuda3std3__45__cpo4cendE:
	.zero		1
	.type		_ZN40_INTERNAL_47e3c5c0_4_k_cu_c026025f_226094cuda3std6ranges3__45__cpo4swapE,@object
	.size		_ZN40_INTERNAL_47e3c5c0_4_k_cu_c026025f_226094cuda3std6ranges3__45__cpo4swapE,(.L_9 - _ZN40_INTERNAL_47e3c5c0_4_k_cu_c026025f_226094cuda3std6ranges3__45__cpo4swapE)
_ZN40_INTERNAL_47e3c5c0_4_k_cu_c026025f_226094cuda3std6ranges3__45__cpo4swapE:
	.zero		1
.L_9:


//--------------------- .nv.constant0._ZN7cutlass13device_kernelINS_4gemm6kernel13GemmUniversalIN4cute5tupleIJiiiiEEENS1_10collective13CollectiveMmaINS1_35MainloopSm100TmaUmmaWarpSpecializedILi10ELi2ELi2ENS5_IJNS4_1CILi2EEENSA_ILi1EEESC_EEEEENS5_IJNSA_ILi256EEENSA_ILi240EEENSA_ILi64EEEEEENS_12float_e4m3_tENS5_IJlSC_lEEESJ_SK_NS4_8TiledMMAINS4_8MMA_AtomIJNS4_10MMA_TraitsINS4_25SM100_MMA_F8F6F4_2x1SM_SSEJSJ_SJ_fSF_SG_NS4_17integral_constantINS4_4UMMA5MajorELSR_0EEESS_NSP_INSQ_7ScaleInELST_0EEESU_EEEEEENS4_6LayoutINS5_IJSC_SC_SC_EEENS5_IJNSA_ILi0EEESZ_SZ_EEEEENS5_IJNS4_10UnderscoreES12_S12_EEEEENS4_18SM100_TMA_2SM_LOADENS4_14ComposedLayoutINS4_7SwizzleILi2ELi4ELi3EEENS4_18smem_ptr_flag_bitsILi8EEENSX_INS5_IJNSA_ILi8EEESH_EEENS5_IJSH_SC_EEEEEEEvNS4_8identityES15_S1F_vS1G_EENS_8epilogue10collective18CollectiveEpilogueINS1I_23Sm100TmaWarpSpecializedILi1ELi1ELi240ELb0ELb0EEEJNS5_IJNSA_ILi128EEESG_SH_EEENS5_IJNSX_IS1N_SC_EENSX_ISG_SC_EEEEESJ_SK_SJ_SK_NS1I_6fusion15FusionCallbacksIS1M_NS1S_17LinearCombinationISJ_fSJ_fLNS_15FloatRoundStyleE2EEES1O_S1R_JEEENS4_5SM1004TMEM4LOAD26SM100_TMEM_LOAD_32dp32b16xENS4_13SM90_TMA_LOADENS16_INS17_ILi0ELi4ELi3EEES1A_NSX_INS5_IJS1B_NSA_ILi16EEEEEENS5_IJS24_SC_EEEEEEENS4_39AutoVectorizingCopyWithAssumedAlignmentILi128EEENS4_14SM90_TMA_STOREES28_S2A_S2A_EEEvvEEEEvNT_6ParamsE --------------------------
	.section	.nv.constant0._ZN7cutlass13device_kernelINS_4gemm6kernel13GemmUniversalIN4cute5tupleIJiiiiEEENS1_10collective13CollectiveMmaINS1_35MainloopSm100TmaUmmaWarpSpecializedILi10ELi2ELi2ENS5_IJNS4_1CILi2EEENSA_ILi1EEESC_EEEEENS5_IJNSA_ILi256EEENSA_ILi240EEENSA_ILi64EEEEEENS_12float_e4m3_tENS5_IJlSC_lEEESJ_SK_NS4_8TiledMMAINS4_8MMA_AtomIJNS4_10MMA_TraitsINS4_25SM100_MMA_F8F6F4_2x1SM_SSEJSJ_SJ_fSF_SG_NS4_17integral_constantINS4_4UMMA5MajorELSR_0EEESS_NSP_INSQ_7ScaleInELST_0EEESU_EEEEEENS4_6LayoutINS5_IJSC_SC_SC_EEENS5_IJNSA_ILi0EEESZ_SZ_EEEEENS5_IJNS4_10UnderscoreES12_S12_EEEEENS4_18SM100_TMA_2SM_LOADENS4_14ComposedLayoutINS4_7SwizzleILi2ELi4ELi3EEENS4_18smem_ptr_flag_bitsILi8EEENSX_INS5_IJNSA_ILi8EEESH_EEENS5_IJSH_SC_EEEEEEEvNS4_8identityES15_S1F_vS1G_EENS_8epilogue10collective18CollectiveEpilogueINS1I_23Sm100TmaWarpSpecializedILi1ELi1ELi240ELb0ELb0EEEJNS5_IJNSA_ILi128EEESG_SH_EEENS5_IJNSX_IS1N_SC_EENSX_ISG_SC_EEEEESJ_SK_SJ_SK_NS1I_6fusion15FusionCallbacksIS1M_NS1S_17LinearCombinationISJ_fSJ_fLNS_15FloatRoundStyleE2EEES1O_S1R_JEEENS4_5SM1004TMEM4LOAD26SM100_TMEM_LOAD_32dp32b16xENS4_13SM90_TMA_LOADENS16_INS17_ILi0ELi4ELi3EEES1A_NSX_INS5_IJS1B_NSA_ILi16EEEEEENS5_IJS24_SC_EEEEEEENS4_39AutoVectorizingCopyWithAssumedAlignmentILi128EEENS4_14SM90_TMA_STOREES28_S2A_S2A_EEEvvEEEEvNT_6ParamsE,"a",@progbits
	.sectionflags	@""
	.align	4
.nv.constant0._ZN7cutlass13device_kernelINS_4gemm6kernel13GemmUniversalIN4cute5tupleIJiiiiEEENS1_10collective13CollectiveMmaINS1_35MainloopSm100TmaUmmaWarpSpecializedILi10ELi2ELi2ENS5_IJNS4_1CILi2EEENSA_ILi1EEESC_EEEEENS5_IJNSA_ILi256EEENSA_ILi240EEENSA_ILi64EEEEEENS_12float_e4m3_tENS5_IJlSC_lEEESJ_SK_NS4_8TiledMMAINS4_8MMA_AtomIJNS4_10MMA_TraitsINS4_25SM100_MMA_F8F6F4_2x1SM_SSEJSJ_SJ_fSF_SG_NS4_17integral_constantINS4_4UMMA5MajorELSR_0EEESS_NSP_INSQ_7ScaleInELST_0EEESU_EEEEEENS4_6LayoutINS5_IJSC_SC_SC_EEENS5_IJNSA_ILi0EEESZ_SZ_EEEEENS5_IJNS4_10UnderscoreES12_S12_EEEEENS4_18SM100_TMA_2SM_LOADENS4_14ComposedLayoutINS4_7SwizzleILi2ELi4ELi3EEENS4_18smem_ptr_flag_bitsILi8EEENSX_INS5_IJNSA_ILi8EEESH_EEENS5_IJSH_SC_EEEEEEEvNS4_8identityES15_S1F_vS1G_EENS_8epilogue10collective18CollectiveEpilogueINS1I_23Sm100TmaWarpSpecializedILi1ELi1ELi240ELb0ELb0EEEJNS5_IJNSA_ILi128EEESG_SH_EEENS5_IJNSX_IS1N_SC_EENSX_ISG_SC_EEEEESJ_SK_SJ_SK_NS1I_6fusion15FusionCallbacksIS1M_NS1S_17LinearCombinationISJ_fSJ_fLNS_15FloatRoundStyleE2EEES1O_S1R_JEEENS4_5SM1004TMEM4LOAD26SM100_TMEM_LOAD_32dp32b16xENS4_13SM90_TMA_LOADENS16_INS17_ILi0ELi4ELi3EEES1A_NSX_INS5_IJS1B_NSA_ILi16EEEEEENS5_IJS24_SC_EEEEEEENS4_39AutoVectorizingCopyWithAssumedAlignmentILi128EEENS4_14SM90_TMA_STOREES28_S2A_S2A_EEEvvEEEEvNT_6ParamsE:
	.zero		2944


//--------------------- SYMBOLS --------------------------

	.type		.nv.reservedSmem.offset0,@object
	.size		.nv.reservedSmem.offset0,0x4
	.type		.nv.reservedSmem.cap,@object
	.size		.nv.reservedSmem.cap,0x4
	.type		__assertfail,@function
